def attn_fwd(
    Q,
    K,
    V,
    Out,
    Lse,
    sm_scale,
    stride_qz,
    stride_qh,
    stride_qm,
    stride_qk,
    stride_kz,
    stride_kh,
    stride_kn,
    stride_kk,
    stride_vz,
    stride_vh,
    stride_vn,
    stride_vk,
    stride_oz,
    stride_oh,
    stride_om,
    stride_ok,
    seqlen_q,
    seqlen_k,
    BLOCK_M: tl.constexpr,
    BLOCK_N: tl.constexpr,
    HEAD_DIM: tl.constexpr,
    CAUSAL: tl.constexpr,
):
    start_m = tl.program_id(0)
    off_hz = tl.program_id(1)
    q_off = off_hz * stride_qh
    k_off = off_hz * stride_kh
    v_off = off_hz * stride_vh
    offs_m = start_m * BLOCK_M + tl.arange(0, BLOCK_M)
    offs_d = tl.arange(0, HEAD_DIM)
    offs_n = tl.arange(0, BLOCK_N)
    q_ptrs = Q + q_off + offs_m[:, None] * stride_qm + offs_d[None, :] * stride_qk
    k_ptrs = K + k_off + offs_d[:, None] * stride_kk + offs_n[None, :] * stride_kn
    v_ptrs = V + v_off + offs_n[:, None] * stride_vn + offs_d[None, :] * stride_vk
    m_i = tl.full([BLOCK_M], float("-inf"), dtype=tl.float32)
    l_i = tl.zeros([BLOCK_M], dtype=tl.float32) + 1.0
    acc = tl.zeros([BLOCK_M, HEAD_DIM], dtype=tl.float32)
    q = tl.load(q_ptrs)
    acc, l_i, m_i = _attn_fwd_inner(
        acc,
        l_i,
        m_i,
        q,
        k_ptrs,
        v_ptrs,
        sm_scale,
        stride_kn,
        stride_vn,
        start_m,
        seqlen_k,
        BLOCK_M,
        BLOCK_N,
        HEAD_DIM,
        CAUSAL,
    )
    acc = acc / l_i[:, None]
    lse = m_i + tl.math.log2(l_i) / 1.4426950408889634
    o_ptrs = (
        Out
        + off_hz * stride_oh
        + offs_m[:, None] * stride_om
        + offs_d[None, :] * stride_ok
    )
    tl.store(o_ptrs, acc.to(Out.dtype.element_ty))
    tl.store(Lse + off_hz * seqlen_q + offs_m, lse)

# config = {"BLOCK_M": 64, "BLOCK_N": 64, "HEAD_DIM": 512, "arch": "sm_90", "causal": false, "dtype": "bf16", "num_stages": 3, "num_warps": 4}
# arch = sm_90


// ===== COMPILED SASS (sm_90a) =====

	.target	sm_90a

	.elftype	@"ET_EXEC"


//--------------------- .note.nv.tkinfo           --------------------------
	.section	.note.nv.tkinfo,"",@"SHT_NOTE"
	.sectionflags	@"SHF_NOTE_NV_TKINFO"
	.tkinfo
        /*0018*/ 	.word	0x00000002
        /*0030*/ 	.string	""
        /*0030*/ 	.string	"ptxas"
        /*0030*/ 	.string	"Cuda compilation tools, release 13.0, V13.0.88"
        /*0030*/ 	.string	"Build cuda_13.0.r13.0/compiler.36424714_0"
        /*0030*/ 	.string	"-v  -suppress-debug-info  -lineinfo  -arch sm_90a "



//--------------------- .note.nv.cuinfo           --------------------------
	.section	.note.nv.cuinfo,"",@"SHT_NOTE"
	.sectionflags	@"SHF_NOTE_NV_CUINFO"
        /*0018*/ 	.short	0x0002
        /*001a*/ 	.short	0x005a
        /*001c*/ 	.short	0x0082
	.zero		2


//--------------------- .nv.info                  --------------------------
	.section	.nv.info,"",@"SHT_CUDA_INFO"
	.align	4


	//----- nvinfo : EIATTR_REGCOUNT
	.align		4
        /*0000*/ 	.byte	0x04, 0x2f
        /*0002*/ 	.short	(.L_2 - .L_1)
	.align		4
.L_1:
        /*0004*/ 	.word	index@(attn_fwd)
        /*0008*/ 	.word	0x000000ff


	//----- nvinfo : EIATTR_FRAME_SIZE
	.align		4
.L_2:
        /*000c*/ 	.byte	0x04, 0x11
        /*000e*/ 	.short	(.L_4 - .L_3)
	.align		4
.L_3:
        /*0010*/ 	.word	index@(attn_fwd)
        /*0014*/ 	.word	0x00001650


	//----- nvinfo : EIATTR_MIN_STACK_SIZE
	.align		4
.L_4:
        /*0018*/ 	.byte	0x04, 0x12
        /*001a*/ 	.short	(.L_6 - .L_5)
	.align		4
.L_5:
        /*001c*/ 	.word	index@(attn_fwd)
        /*0020*/ 	.word	0x00001650
.L_6:


//--------------------- .nv.compat                --------------------------
	.section	.nv.compat,"",@"SHT_CUDA_COMPAT_INFO"
	.align	4
        /*0000*/ 	.byte	0x02, 0x09, 0x01, 0x00, 0x02, 0x02, 0x04, 0x00, 0x02, 0x05, 0x05, 0x00, 0x03, 0x07, 0x01, 0x01
        /*0010*/ 	.byte	0x02, 0x03, 0x00, 0x00, 0x02, 0x06, 0x01, 0x00, 0x04, 0x0b, 0x08, 0x00, 0x00, 0x00, 0x00, 0x00
        /*0020*/ 	.byte	0x00, 0x00, 0x00, 0x00


//--------------------- .nv.info.attn_fwd         --------------------------
	.section	.nv.info.attn_fwd,"",@"SHT_CUDA_INFO"
	.sectionflags	@""
	.align	4


	//----- nvinfo : EIATTR_CUDA_API_VERSION
	.align		4
        /*0000*/ 	.byte	0x04, 0x37
        /*0002*/ 	.short	(.L_8 - .L_7)
.L_7:
        /*0004*/ 	.word	0x00000082


	//----- nvinfo : EIATTR_KPARAM_INFO
	.align		4
.L_8:
        /*0008*/ 	.byte	0x04, 0x17
        /*000a*/ 	.short	(.L_10 - .L_9)
.L_9:
        /*000c*/ 	.word	0x00000000
        /*0010*/ 	.short	0x0019
        /*0012*/ 	.short	0x0080
        /*0014*/ 	.byte	0x00, 0xf4, 0x21, 0x00


	//----- nvinfo : EIATTR_KPARAM_INFO
	.align		4
.L_10:
        /*0018*/ 	.byte	0x04, 0x17
        /*001a*/ 	.short	(.L_12 - .L_11)
.L_11:
        /*001c*/ 	.word	0x00000000
        /*0020*/ 	.short	0x0018
        /*0022*/ 	.short	0x0078
        /*0024*/ 	.byte	0x00, 0xf4, 0x21, 0x00


	//----- nvinfo : EIATTR_KPARAM_INFO
	.align		4
.L_12:
        /*0028*/ 	.byte	0x04, 0x17
        /*002a*/ 	.short	(.L_14 - .L_13)
.L_13:
        /*002c*/ 	.word	0x00000000
        /*0030*/ 	.short	0x0017
        /*0032*/ 	.short	0x0070
        /*0034*/ 	.byte	0x00, 0xf0, 0x11, 0x00


	//----- nvinfo : EIATTR_KPARAM_INFO
	.align		4
.L_14:
        /*0038*/ 	.byte	0x04, 0x17
        /*003a*/ 	.short	(.L_16 - .L_15)
.L_15:
        /*003c*/ 	.word	0x00000000
        /*0040*/ 	.short	0x0016
        /*0042*/ 	.short	0x006c
        /*0044*/ 	.byte	0x00, 0xf0, 0x11, 0x00


	//----- nvinfo : EIATTR_KPARAM_INFO
	.align		4
.L_16:
        /*0048*/ 	.byte	0x04, 0x17
        /*004a*/ 	.short	(.L_18 - .L_17)
.L_17:
        /*004c*/ 	.word	0x00000000
        /*0050*/ 	.short	0x0015
        /*0052*/ 	.short	0x0068
        /*0054*/ 	.byte	0x00, 0xf0, 0x11, 0x00


	//----- nvinfo : EIATTR_KPARAM_INFO
	.align		4
.L_18:
        /*0058*/ 	.byte	0x04, 0x17
        /*005a*/ 	.short	(.L_20 - .L_19)
.L_19:
        /*005c*/ 	.word	0x00000000
        /*0060*/ 	.short	0x0014
        /*0062*/ 	.short	0x0064
        /*0064*/ 	.byte	0x00, 0xf0, 0x11, 0x00


	//----- nvinfo : EIATTR_KPARAM_INFO
	.align		4
.L_20:
        /*0068*/ 	.byte	0x04, 0x17
        /*006a*/ 	.short	(.L_22 - .L_21)
.L_21:
        /*006c*/ 	.word	0x00000000
        /*0070*/ 	.short	0x0013
        /*0072*/ 	.short	0x0060
        /*0074*/ 	.byte	0x00, 0xf0, 0x11, 0x00


	//----- nvinfo : EIATTR_KPARAM_INFO
	.align		4
.L_22:
        /*0078*/ 	.byte	0x04, 0x17
        /*007a*/ 	.short	(.L_24 - .L_23)
.L_23:
        /*007c*/ 	.word	0x00000000
        /*0080*/ 	.short	0x0012
        /*0082*/ 	.short	0x005c
        /*0084*/ 	.byte	0x00, 0xf0, 0x11, 0x00


	//----- nvinfo : EIATTR_KPARAM_INFO
	.align		4
.L_24:
        /*0088*/ 	.byte	0x04, 0x17
        /*008a*/ 	.short	(.L_26 - .L_25)
.L_25:
        /*008c*/ 	.word	0x00000000
        /*0090*/ 	.short	0x0011
        /*0092*/ 	.short	0x0058
        /*0094*/ 	.byte	0x00, 0xf0, 0x11, 0x00


	//----- nvinfo : EIATTR_KPARAM_INFO
	.align		4
.L_26:
        /*0098*/ 	.byte	0x04, 0x17
        /*009a*/ 	.short	(.L_28 - .L_27)
.L_27:
        /*009c*/ 	.word	0x00000000
        /*00a0*/ 	.short	0x0010
        /*00a2*/ 	.short	0x0054
        /*00a4*/ 	.byte	0x00, 0xf0, 0x11, 0x00


	//----- nvinfo : EIATTR_KPARAM_INFO
	.align		4
.L_28:
        /*00a8*/ 	.byte	0x04, 0x17
        /*00aa*/ 	.short	(.L_30 - .L_29)
.L_29:
        /*00ac*/ 	.word	0x00000000
        /*00b0*/ 	.short	0x000f
        /*00b2*/ 	.short	0x0050
        /*00b4*/ 	.byte	0x00, 0xf0, 0x11, 0x00


	//----- nvinfo : EIATTR_KPARAM_INFO
	.align		4
.L_30:
        /*00b8*/ 	.byte	0x04, 0x17
        /*00ba*/ 	.short	(.L_32 - .L_31)
.L_31:
        /*00bc*/ 	.word	0x00000000
        /*00c0*/ 	.short	0x000e
        /*00c2*/ 	.short	0x004c
        /*00c4*/ 	.byte	0x00, 0xf0, 0x11, 0x00


	//----- nvinfo : EIATTR_KPARAM_INFO
	.align		4
.L_32:
        /*00c8*/ 	.byte	0x04, 0x17
        /*00ca*/ 	.short	(.L_34 - .L_33)
.L_33:
        /*00cc*/ 	.word	0x00000000
        /*00d0*/ 	.short	0x000d
        /*00d2*/ 	.short	0x0048
        /*00d4*/ 	.byte	0x00, 0xf0, 0x11, 0x00


	//----- nvinfo : EIATTR_KPARAM_INFO
	.align		4
.L_34:
        /*00d8*/ 	.byte	0x04, 0x17
        /*00da*/ 	.short	(.L_36 - .L_35)
.L_35:
        /*00dc*/ 	.word	0x00000000
        /*00e0*/ 	.short	0x000c
        /*00e2*/ 	.short	0x0044
        /*00e4*/ 	.byte	0x00, 0xf0, 0x11, 0x00


	//----- nvinfo : EIATTR_KPARAM_INFO
	.align		4
.L_36:
        /*00e8*/ 	.byte	0x04, 0x17
        /*00ea*/ 	.short	(.L_38 - .L_37)
.L_37:
        /*00ec*/ 	.word	0x00000000
        /*00f0*/ 	.short	0x000b
        /*00f2*/ 	.short	0x0040
        /*00f4*/ 	.byte	0x00, 0xf0, 0x11, 0x00


	//----- nvinfo : EIATTR_KPARAM_INFO
	.align		4
.L_38:
        /*00f8*/ 	.byte	0x04, 0x17
        /*00fa*/ 	.short	(.L_40 - .L_39)
.L_39:
        /*00fc*/ 	.word	0x00000000
        /*0100*/ 	.short	0x000a
        /*0102*/ 	.short	0x003c
        /*0104*/ 	.byte	0x00, 0xf0, 0x11, 0x00


	//----- nvinfo : EIATTR_KPARAM_INFO
	.align		4
.L_40:
        /*0108*/ 	.byte	0x04, 0x17
        /*010a*/ 	.short	(.L_42 - .L_41)
.L_41:
        /*010c*/ 	.word	0x00000000
        /*0110*/ 	.short	0x0009
        /*0112*/ 	.short	0x0038
        /*0114*/ 	.byte	0x00, 0xf0, 0x11, 0x00


	//----- nvinfo : EIATTR_KPARAM_INFO
	.align		4
.L_42:
        /*0118*/ 	.byte	0x04, 0x17
        /*011a*/ 	.short	(.L_44 - .L_43)
.L_43:
        /*011c*/ 	.word	0x00000000
        /*0120*/ 	.short	0x0008
        /*0122*/ 	.short	0x0034
        /*0124*/ 	.byte	0x00, 0xf0, 0x11, 0x00


	//----- nvinfo : EIATTR_KPARAM_INFO
	.align		4
.L_44:
        /*0128*/ 	.byte	0x04, 0x17
        /*012a*/ 	.short	(.L_46 - .L_45)
.L_45:
        /*012c*/ 	.word	0x00000000
        /*0130*/ 	.short	0x0007
        /*0132*/ 	.short	0x0030
        /*0134*/ 	.byte	0x00, 0xf0, 0x11, 0x00


	//----- nvinfo : EIATTR_KPARAM_INFO
	.align		4
.L_46:
        /*0138*/ 	.byte	0x04, 0x17
        /*013a*/ 	.short	(.L_48 - .L_47)
.L_47:
        /*013c*/ 	.word	0x00000000
        /*0140*/ 	.short	0x0006
        /*0142*/ 	.short	0x002c
        /*0144*/ 	.byte	0x00, 0xf0, 0x11, 0x00


	//----- nvinfo : EIATTR_KPARAM_INFO
	.align		4
.L_48:
        /*0148*/ 	.byte	0x04, 0x17
        /*014a*/ 	.short	(.L_50 - .L_49)
.L_49:
        /*014c*/ 	.word	0x00000000
        /*0150*/ 	.short	0x0005
        /*0152*/ 	.short	0x0028
        /*0154*/ 	.byte	0x00, 0xf0, 0x11, 0x00


	//----- nvinfo : EIATTR_KPARAM_INFO
	.align		4
.L_50:
        /*0158*/ 	.byte	0x04, 0x17
        /*015a*/ 	.short	(.L_52 - .L_51)
.L_51:
        /*015c*/ 	.word	0x00000000
        /*0160*/ 	.short	0x0004
        /*0162*/ 	.short	0x0020
        /*0164*/ 	.byte	0x00, 0xf4, 0x21, 0x00


	//----- nvinfo : EIATTR_KPARAM_INFO
	.align		4
.L_52:
        /*0168*/ 	.byte	0x04, 0x17
        /*016a*/ 	.short	(.L_54 - .L_53)
.L_53:
        /*016c*/ 	.word	0x00000000
        /*0170*/ 	.short	0x0003
        /*0172*/ 	.short	0x0018
        /*0174*/ 	.byte	0x00, 0xf4, 0x21, 0x00


	//----- nvinfo : EIATTR_KPARAM_INFO
	.align		4
.L_54:
        /*0178*/ 	.byte	0x04, 0x17
        /*017a*/ 	.short	(.L_56 - .L_55)
.L_55:
        /*017c*/ 	.word	0x00000000
        /*0180*/ 	.short	0x0002
        /*0182*/ 	.short	0x0010
        /*0184*/ 	.byte	0x00, 0xf4, 0x21, 0x00


	//----- nvinfo : EIATTR_KPARAM_INFO
	.align		4
.L_56:
        /*0188*/ 	.byte	0x04, 0x17
        /*018a*/ 	.short	(.L_58 - .L_57)
.L_57:
        /*018c*/ 	.word	0x00000000
        /*0190*/ 	.short	0x0001
        /*0192*/ 	.short	0x0008
        /*0194*/ 	.byte	0x00, 0xf4, 0x21, 0x00


	//----- nvinfo : EIATTR_KPARAM_INFO
	.align		4
.L_58:
        /*0198*/ 	.byte	0x04, 0x17
        /*019a*/ 	.short	(.L_60 - .L_59)
.L_59:
        /*019c*/ 	.word	0x00000000
        /*01a0*/ 	.short	0x0000
        /*01a2*/ 	.short	0x0000
        /*01a4*/ 	.byte	0x00, 0xf4, 0x21, 0x00


	//----- nvinfo : EIATTR_SPARSE_MMA_MASK
	.align		4
.L_60:
        /*01a8*/ 	.byte	0x03, 0x50
        /*01aa*/ 	.short	0x0000


	//----- nvinfo : EIATTR_MAXREG_COUNT
	.align		4
        /*01ac*/ 	.byte	0x03, 0x1b
        /*01ae*/ 	.short	0x00ff


	//----- nvinfo : EIATTR_NUM_BARRIERS
	.align		4
        /*01b0*/ 	.byte	0x02, 0x4c
        /*01b2*/ 	.byte	0x01
	.zero		1


	//----- nvinfo : EIATTR_ANNOTATIONS
	.align		4
        /*01b4*/ 	.byte	0x04, 0x55
        /*01b6*/ 	.short	(.L_62 - .L_61)


	//   ....[0]....
.L_61:
        /*01b8*/ 	.word	0x00000001
        /*01bc*/ 	.byte	0x50, 0x04, 0x00, 0x00, 0x01, 0x00, 0x00, 0x00, 0xd0, 0x04, 0x00, 0x00, 0x01, 0x00, 0x00, 0x00
        /* <DEDUP_REMOVED lines=968> */
        /*3e4c*/ 	.byte	0x70, 0x7b, 0x02, 0x00, 0x01, 0x00, 0x00, 0x00, 0x70, 0x80, 0x02, 0x00


	//----- nvinfo : EIATTR_MERCURY_ISA_VERSION
	.align		4
.L_62:
        /*3e58*/ 	.byte	0x03, 0x5f
        /*3e5a*/ 	.short	0x0101


	//----- nvinfo : EIATTR_COOP_GROUP_MASK_REGIDS
	.align		4
        /*3e5c*/ 	.byte	0x04, 0x29
        /*3e5e*/ 	.short	(.L_64 - .L_63)


	//   ....[0]....
.L_63:
        /*3e60*/ 	.word	0xffffffff


	//   ....[1]....
        /*3e64*/ 	.word	0xffffffff


	//   ....[2]....
        /*3e68*/ 	.word	0xffffffff


	//   ....[3]....
        /*3e6c*/ 	.word	0xffffffff


	//   ....[4]....
        /*3e70*/ 	.word	0xffffffff


	//   ....[5]....
        /*3e74*/ 	.word	0xffffffff


	//   ....[6]....
        /*3e78*/ 	.word	0xffffffff


	//   ....[7]....
        /*3e7c*/ 	.word	0xffffffff


	//----- nvinfo : EIATTR_COOP_GROUP_INSTR_OFFSETS
	.align		4
.L_64:
        /*3e80*/ 	.byte	0x04, 0x28
        /*3e82*/ 	.short	(.L_66 - .L_65)


	//   ....[0]....
.L_65:
        /*3e84*/ 	.word	0x00018120


	//   ....[1]....
        /*3e88*/ 	.word	0x00018240


	//   ....[2]....
        /*3e8c*/ 	.word	0x00018270


	//   ....[3]....
        /*3e90*/ 	.word	0x00018d60


	//   ....[4]....
        /*3e94*/ 	.word	0x0001b2f0


	//   ....[5]....
        /*3e98*/ 	.word	0x0001b300


	//   ....[6]....
        /*3e9c*/ 	.word	0x0001b330


	//   ....[7]....
        /*3ea0*/ 	.word	0x0001b340


	//----- nvinfo : EIATTR_EXIT_INSTR_OFFSETS
	.align		4
.L_66:
        /*3ea4*/ 	.byte	0x04, 0x1c
        /*3ea6*/ 	.short	(.L_68 - .L_67)


	//   ....[0]....
.L_67:
        /*3ea8*/ 	.word	0x00028060


	//   ....[1]....
        /*3eac*/ 	.word	0x00028120


	//----- nvinfo : EIATTR_REQNTID
	.align		4
.L_68:
        /*3eb0*/ 	.byte	0x04, 0x10
        /*3eb2*/ 	.short	(.L_70 - .L_69)
.L_69:
        /*3eb4*/ 	.word	0x00000080
        /*3eb8*/ 	.word	0x00000001
        /*3ebc*/ 	.word	0x00000001


	//----- nvinfo : EIATTR_CBANK_PARAM_SIZE
	.align		4
.L_70:
        /*3ec0*/ 	.byte	0x03, 0x19
        /*3ec2*/ 	.short	0x0088


	//----- nvinfo : EIATTR_PARAM_CBANK
	.align		4
        /*3ec4*/ 	.byte	0x04, 0x0a
        /*3ec6*/ 	.short	(.L_72 - .L_71)
	.align		4
.L_71:
        /*3ec8*/ 	.word	index@(.nv.constant0.attn_fwd)
        /*3ecc*/ 	.short	0x0210
        /*3ece*/ 	.short	0x0088


	//----- nvinfo : EIATTR_SW_WAR
	.align		4
.L_72:
        /*3ed0*/ 	.byte	0x04, 0x36
        /*3ed2*/ 	.short	(.L_74 - .L_73)
.L_73:
        /*3ed4*/ 	.word	0x00000008
.L_74:


//--------------------- .nv.callgraph             --------------------------
	.section	.nv.callgraph,"",@"SHT_CUDA_CALLGRAPH"
	.align	4
	.sectionentsize	8
	.align		4
        /*0000*/ 	.word	0x00000000
	.align		4
        /*0004*/ 	.word	0xffffffff
	.align		4
        /*0008*/ 	.word	0x00000000
	.align		4
        /*000c*/ 	.word	0xfffffffe
	.align		4
        /*0010*/ 	.word	0x00000000
	.align		4
        /*0014*/ 	.word	0xfffffffd
	.align		4
        /*0018*/ 	.word	0x00000000
	.align		4
        /*001c*/ 	.word	0xfffffffc


//--------------------- .nv.constant4             --------------------------
	.section	.nv.constant4,"a",@progbits
	.align	8
	.align		8
.nv.constant4:
        /*0000*/ 	.dword	_$_str


//--------------------- .text.attn_fwd            --------------------------
	.section	.text.attn_fwd,"ax",@progbits
	.align	128
        .global         attn_fwd
        .type           attn_fwd,@function
        .size           attn_fwd,(.L_x_3 - attn_fwd)
        .other          attn_fwd,@"STO_CUDA_ENTRY STV_DEFAULT"
attn_fwd:
.text.attn_fwd:
[----:B------:R-:W0:Y:S01]  /*0000*/  LDC R1, c[0x0][0x28] ;  /* 0x00000a00ff017b82 */ /* 0x000e220000000800 */
[----:B------:R-:W1:Y:S07]  /*0010*/  S2R R4, SR_TID.X ;  /* 0x0000000000047919 */ /* 0x000e6e0000002100 */
[----:B------:R-:W2:Y:S01]  /*0020*/  LDC.64 R2, c[0x0][0x240] ;  /* 0x00009000ff027b82 */ /* 0x000ea20000000a00 */
[----:B------:R-:W-:Y:S01]  /*0030*/  ULDC.64 UR4, c[0x0][0x208] ;  /* 0x0000820000047ab9 */ /* 0x000fe20000000a00 */
[----:B0-----:R-:W-:Y:S01]  /*0040*/  VIADD R1, R1, 0xffffe9b0 ;  /* 0xffffe9b001017836 */ /* 0x001fe20000000000 */
[----:B------:R-:W0:Y:S01]  /*0050*/  S2R R0, SR_CTAID.X ;  /* 0x0000000000007919 */ /* 0x000e220000002500 */
[----:B------:R-:W2:Y:S04]  /*0060*/  S2R R8, SR_CTAID.Y ;  /* 0x0000000000087919 */ /* 0x000ea80000002600 */
[----:B------:R-:W3:Y:S08]  /*0070*/  LDC R180, c[0x0][0x248] ;  /* 0x00009200ffb47b82 */ /* 0x000ef00000000800 */
[----:B------:R-:W4:Y:S01]  /*0080*/  LDC.64 R6, c[0x0][0x210] ;  /* 0x00008400ff067b82 */ /* 0x000f220000000a00 */
[----:B-1----:R-:W-:-:S02]  /*0090*/  LOP3.LUT R5, R4, 0x3f, RZ, 0xc0, !PT ;  /* 0x0000003f04057812 */ /* 0x002fc400078ec0ff */
[----:B------:R-:W-:-:S03]  /*00a0*/  SHF.R.U32.HI R4, RZ, 0x6, R4 ;  /* 0x00000006ff047819 */ /* 0x000fc60000011604 */
[----:B0-----:R-:W-:Y:S01]  /*00b0*/  IMAD R5, R0, 0x40, R5 ;  /* 0x0000004000057824 */ /* 0x001fe200078e0205 */
[----:B------:R-:W-:Y:S01]  /*00c0*/  SGXT.U32 R4, R4, 0x1 ;  /* 0x000000010404781a */ /* 0x000fe20000000000 */
[----:B--2---:R-:W-:Y:S02]  /*00d0*/  IMAD R0, R8, R2, RZ ;  /* 0x0000000208007224 */ /* 0x004fe400078e02ff */
[----:B------:R-:W-:Y:S02]  /*00e0*/  IMAD R2, R5, R3, RZ ;  /* 0x0000000305027224 */ /* 0x000fe400078e02ff */
[----:B---3--:R-:W-:Y:S01]  /*00f0*/  IMAD R5, R4, R180, RZ ;  /* 0x000000b404057224 */ /* 0x008fe200078e02ff */
[----:B------:R-:W-:Y:S01]  /*0100*/  SHF.L.U32 R3, R0, 0x1, RZ ;  /* 0x0000000100037819 */ /* 0x000fe200000006ff */
[----:B------:R-:W-:Y:S02]  /*0110*/  IMAD.SHL.U32 R176, R2, 0x2, RZ ;  /* 0x0000000202b07824 */ /* 0x000fe400078e00ff */
[----:B------:R-:W-:-:S03]  /*0120*/  IMAD.HI R0, R0, 0x2, RZ ;  /* 0x0000000200007827 */ /* 0x000fc600078e02ff */
[----:B----4-:R-:W-:Y:S01]  /*0130*/  IADD3 R176, P0, P1, R176, R6, R3 ;  /* 0x00000006b0b07210 */ /* 0x010fe2000791e003 */
[----:B------:R-:W-:-:S04]  /*0140*/  IMAD.HI R177, R2, 0x2, RZ ;  /* 0x0000000202b17827 */ /* 0x000fc800078e02ff */
[C---:B------:R-:W-:Y:S01]  /*0150*/  IMAD R3, R180.reuse, 0x2, R5 ;  /* 0x00000002b4037824 */ /* 0x040fe200078e0205 */
[----:B------:R-:W-:Y:S02]  /*0160*/  IADD3.X R177, R177, R7, R0, P0, P1 ;  /* 0x00000007b1b17210 */ /* 0x000fe400007e2400 */
[-C--:B------:R-:W-:Y:S02]  /*0170*/  LEA R74, P0, R5, R176.reuse, 0x1 ;  /* 0x000000b0054a7211 */ /* 0x080fe400078008ff */
[C---:B------:R-:W-:Y:S02]  /*0180*/  LEA R7, R180.reuse, R3, 0x1 ;  /* 0x00000003b4077211 */ /* 0x040fe400078e08ff */
[-C--:B------:R-:W-:Y:S02]  /*0190*/  LEA R218, P1, R3, R176.reuse, 0x1 ;  /* 0x000000b003da7211 */ /* 0x080fe400078208ff */
[----:B------:R-:W-:Y:S01]  /*01a0*/  LEA.HI.X.SX32 R75, R5, R177, 0x1, P0 ;  /* 0x000000b1054b7211 */ /* 0x000fe200000f0eff */
[----:B------:R-:W-:Y:S01]  /*01b0*/  IMAD R5, R180, 0x2, R7 ;  /* 0x00000002b4057824 */ /* 0x000fe200078e0207 */
[----:B------:R-:W-:-:S02]  /*01c0*/  LEA R2, P0, R7, R176, 0x1 ;  /* 0x000000b007027211 */ /* 0x000fc400078008ff */
[-C--:B------:R-:W-:Y:S01]  /*01d0*/  LEA.HI.X.SX32 R219, R3, R177.reuse, 0x1, P1 ;  /* 0x000000b103db7211 */ /* 0x080fe200008f0eff */
[----:B------:R-:W2:Y:S01]  /*01e0*/  LDG.E.U16 R74, desc[UR4][R74.64] ;  /* 0x000000044a4a7981 */ /* 0x000ea2000c1e1500 */
[----:B------:R-:W-:Y:S01]  /*01f0*/  LEA.HI.X.SX32 R3, R7, R177, 0x1, P0 ;  /* 0x000000b107037211 */ /* 0x000fe200000f0eff */
[C---:B------:R-:W-:Y:S02]  /*0200*/  IMAD R7, R180.reuse, 0x2, R5 ;  /* 0x00000002b4077824 */ /* 0x040fe400078e0205 */
[----:B------:R-:W3:Y:S01]  /*0210*/  LDG.E.U16 R218, desc[UR4][R218.64] ;  /* 0x00000004dada7981 */ /* 0x000ee2000c1e1500 */
[-C--:B------:R-:W-:Y:S02]  /*0220*/  LEA R4, P0, R5, R176.reuse, 0x1 ;  /* 0x000000b005047211 */ /* 0x080fe400078008ff */
[----:B------:R-:W-:Y:S01]  /*0230*/  LEA R102, P1, R7, R176, 0x1 ;  /* 0x000000b007667211 */ /* 0x000fe200078208ff */
[----:B------:R0:W4:Y:S01]  /*0240*/  LDG.E.U16 R10, desc[UR4][R2.64] ;  /* 0x00000004020a7981 */ /* 0x000122000c1e1500 */
[----:B------:R-:W-:-:S02]  /*0250*/  LEA R9, R180, R7, 0x1 ;  /* 0x00000007b4097211 */ /* 0x000fc400078e08ff */
[-C--:B------:R-:W-:Y:S02]  /*0260*/  LEA.HI.X.SX32 R5, R5, R177.reuse, 0x1, P0 ;  /* 0x000000b105057211 */ /* 0x080fe400000f0eff */
[-C--:B------:R-:W-:Y:S01]  /*0270*/  LEA.HI.X.SX32 R103, R7, R177.reuse, 0x1, P1 ;  /* 0x000000b107677211 */ /* 0x080fe200008f0eff */
[C---:B------:R-:W-:Y:S01]  /*0280*/  IMAD R7, R180.reuse, 0x2, R9 ;  /* 0x00000002b4077824 */ /* 0x040fe200078e0209 */
[CC--:B------:R-:W-:Y:S01]  /*0290*/  LEA R216, P0, R9.reuse, R176.reuse, 0x1 ;  /* 0x000000b009d87211 */ /* 0x0c0fe200078008ff */
[----:B------:R1:W5:Y:S03]  /*02a0*/  LDG.E.U16 R14, desc[UR4][R4.64] ;  /* 0x00000004040e7981 */ /* 0x000366000c1e1500 */
[-C--:B------:R-:W-:Y:S01]  /*02b0*/  LEA.HI.X.SX32 R217, R9, R177.reuse, 0x1, P0 ;  /* 0x000000b109d97211 */ /* 0x080fe200000f0eff */
[----:B------:R-:W-:Y:S01]  /*02c0*/  IMAD R9, R180, 0x2, R7 ;  /* 0x00000002b4097824 */ /* 0x000fe200078e0207 */
[CC--:B------:R-:W-:Y:S01]  /*02d0*/  LEA R6, P0, R7.reuse, R176.reuse, 0x1 ;  /* 0x000000b007067211 */ /* 0x0c0fe200078008ff */
[----:B------:R-:W2:Y:S03]  /*02e0*/  LDG.E.U16 R102, desc[UR4][R102.64] ;  /* 0x0000000466667981 */ /* 0x000ea6000c1e1500 */
[----:B------:R-:W-:Y:S01]  /*02f0*/  LEA.HI.X.SX32 R7, R7, R177, 0x1, P0 ;  /* 0x000000b107077211 */ /* 0x000fe200000f0eff */
[----:B------:R-:W3:Y:S01]  /*0300*/  LDG.E.U16 R216, desc[UR4][R216.64] ;  /* 0x00000004d8d87981 */ /* 0x000ee2000c1e1500 */
[----:B0-----:R-:W-:-:S02]  /*0310*/  LEA R2, P0, R9, R176, 0x1 ;  /* 0x000000b009027211 */ /* 0x001fc400078008ff */
[----:B------:R-:W-:Y:S01]  /*0320*/  LEA R11, R180, R9, 0x1 ;  /* 0x00000009b40b7211 */ /* 0x000fe200078e08ff */
[----:B------:R0:W2:Y:S01]  /*0330*/  LDG.E.U16 R12, desc[UR4][R6.64] ;  /* 0x00000004060c7981 */ /* 0x0000a2000c1e1500 */
[----:B------:R-:W-:-:S05]  /*0340*/  LEA.HI.X.SX32 R3, R9, R177, 0x1, P0 ;  /* 0x000000b109037211 */ /* 0x000fca00000f0eff */
[----:B------:R4:W3:Y:S01]  /*0350*/  LDG.E.U16 R0, desc[UR4][R2.64] ;  /* 0x0000000402007981 */ /* 0x0008e2000c1e1500 */
[----:B------:R-:W-:Y:S01]  /*0360*/  IMAD R13, R180, 0x2, R11 ;  /* 0x00000002b40d7824 */ /* 0x000fe200078e020b */
[----:B------:R-:W-:-:S03]  /*0370*/  LEA R114, P1, R11, R176, 0x1 ;  /* 0x000000b00b727211 */ /* 0x000fc600078208ff */
[----:B------:R-:W-:Y:S01]  /*0380*/  IMAD R9, R180, 0x2, R13 ;  /* 0x00000002b4097824 */ /* 0x000fe200078e020d */
[----:B-1----:R-:W-:-:S04]  /*0390*/  LEA R4, P0, R13, R176, 0x1 ;  /* 0x000000b00d047211 */ /* 0x002fc800078008ff */
[-C--:B------:R-:W-:Y:S02]  /*03a0*/  LEA.HI.X.SX32 R5, R13, R177.reuse, 0x1, P0 ;  /* 0x000000b10d057211 */ /* 0x080fe400000f0eff */
[-C--:B------:R-:W-:Y:S02]  /*03b0*/  LEA R8, P0, R9, R176.reuse, 0x1 ;  /* 0x000000b009087211 */ /* 0x080fe400078008ff */
[----:B------:R-:W-:Y:S01]  /*03c0*/  LEA.HI.X.SX32 R115, R11, R177, 0x1, P1 ;  /* 0x000000b10b737211 */ /* 0x000fe200008f0eff */
[----:B------:R1:W3:Y:S01]  /*03d0*/  LDG.E.U16 R215, desc[UR4][R4.64] ;  /* 0x0000000404d77981 */ /* 0x0002e2000c1e1500 */
[C---:B------:R-:W-:Y:S02]  /*03e0*/  LEA R11, R180.reuse, R9, 0x1 ;  /* 0x00000009b40b7211 */ /* 0x040fe400078e08ff */
[----:B------:R-:W-:Y:S01]  /*03f0*/  LEA.HI.X.SX32 R9, R9, R177, 0x1, P0 ;  /* 0x000000b109097211 */ /* 0x000fe200000f0eff */
[----:B------:R-:W3:Y:S02]  /*0400*/  LDG.E.U16 R114, desc[UR4][R114.64] ;  /* 0x0000000472727981 */ /* 0x000ee4000c1e1500 */
[----:B------:R-:W-:Y:S01]  /*0410*/  IMAD R13, R180, 0x2, R11 ;  /* 0x00000002b40d7824 */ /* 0x000fe200078e020b */
[----:B0-----:R-:W-:-:S03]  /*0420*/  LEA R6, P0, R11, R176, 0x1 ;  /* 0x000000b00b067211 */ /* 0x001fc600078008ff */
[C---:B------:R-:W-:Y:S01]  /*0430*/  IMAD R15, R180.reuse, 0x2, R13 ;  /* 0x00000002b40f7824 */ /* 0x040fe200078e020d */
[----:B------:R-:W-:Y:S01]  /*0440*/  LEA.HI.X.SX32 R7, R11, R177, 0x1, P0 ;  /* 0x000000b10b077211 */ /* 0x000fe200000f0eff */
[----:B----4-:R0:W-:Y:S01]  /*0450*/  STL [R1+0x18], R10 ;  /* 0x0000180a01007387 */ /* 0x0101e20000100800 */
[CC--:B------:R-:W-:Y:S02]  /*0460*/  LEA R160, P1, R13.reuse, R176.reuse, 0x1 ;  /* 0x000000b00da07211 */ /* 0x0c0fe400078208ff */
[C---:B------:R-:W-:Y:S01]  /*0470*/  LEA R11, R180.reuse, R15, 0x1 ;  /* 0x0000000fb40b7211 */ /* 0x040fe200078e08ff */
[----:B------:R-:W4:Y:S04]  /*0480*/  LDG.E.U16 R6, desc[UR4][R6.64] ;  /* 0x0000000406067981 */ /* 0x000f28000c1e1500 */
[----:B0-----:R0:W4:Y:S01]  /*0490*/  LDG.E.U16 R10, desc[UR4][R8.64] ;  /* 0x00000004080a7981 */ /* 0x001122000c1e1500 */
[-C--:B------:R-:W-:Y:S01]  /*04a0*/  LEA.HI.X.SX32 R161, R13, R177.reuse, 0x1, P1 ;  /* 0x000000b10da17211 */ /* 0x080fe200008f0eff */
[C---:B------:R-:W-:Y:S01]  /*04b0*/  IMAD R13, R180.reuse, 0x2, R11 ;  /* 0x00000002b40d7824 */ /* 0x040fe200078e020b */
[CC--:B------:R-:W-:Y:S01]  /*04c0*/  LEA R2, P0, R15.reuse, R176.reuse, 0x1 ;  /* 0x000000b00f027211 */ /* 0x0c0fe200078008ff */
[----:B-----5:R5:W-:Y:S03]  /*04d0*/  STL [R1+0x38], R14 ;  /* 0x0000380e01007387 */ /* 0x020be60000100800 */
[-C--:B------:R-:W-:Y:S01]  /*04e0*/  LEA.HI.X.SX32 R3, R15, R177.reuse, 0x1, P0 ;  /* 0x000000b10f037211 */ /* 0x080fe200000f0eff */
[C---:B------:R-:W-:Y:S01]  /*04f0*/  IMAD R15, R180.reuse, 0x2, R13 ;  /* 0x00000002b40f7824 */ /* 0x040fe200078e020d */
[C---:B-1----:R-:W-:Y:S01]  /*0500*/  LEA R4, P0, R11.reuse, R176, 0x1 ;  /* 0x000000b00b047211 */ /* 0x042fe200078008ff */
[----:B------:R-:W4:Y:S03]  /*0510*/  LDG.E.U16 R160, desc[UR4][R160.64] ;  /* 0x00000004a0a07981 */ /* 0x000f26000c1e1500 */
[----:B------:R-:W-:Y:S01]  /*0520*/  LEA.HI.X.SX32 R5, R11, R177, 0x1, P0 ;  /* 0x000000b10b057211 */ /* 0x000fe200000f0eff */
[----:B------:R1:W4:Y:S01]  /*0530*/  LDG.E.U16 R214, desc[UR4][R2.64] ;  /* 0x0000000402d67981 */ /* 0x000322000c1e1500 */
[----:B------:R-:W-:-:S02]  /*0540*/  LEA R11, R180, R15, 0x1 ;  /* 0x0000000fb40b7211 */ /* 0x000fc400078e08ff */
[CC--:B0-----:R-:W-:Y:S01]  /*0550*/  LEA R8, P0, R13.reuse, R176.reuse, 0x1 ;  /* 0x000000b00d087211 */ /* 0x0c1fe200078008ff */
[----:B--2---:R-:W-:Y:S02]  /*0560*/  STL [R1+0x14], R12 ;  /* 0x0000140c01007387 */ /* 0x004fe40000100800 */
[----:B------:R-:W-:Y:S01]  /*0570*/  IMAD R17, R180, 0x2, R11 ;  /* 0x00000002b4117824 */ /* 0x000fe200078e020b */
[----:B------:R-:W-:Y:S01]  /*0580*/  LEA.HI.X.SX32 R9, R13, R177, 0x1, P0 ;  /* 0x000000b10d097211 */ /* 0x000fe200000f0eff */
[----:B-----5:R0:W2:Y:S01]  /*0590*/  LDG.E.U16 R14, desc[UR4][R4.64] ;  /* 0x00000004040e7981 */ /* 0x0200a2000c1e1500 */
[----:B------:R-:W-:-:S04]  /*05a0*/  LEA R212, P0, R11, R176, 0x1 ;  /* 0x000000b00bd47211 */ /* 0x000fc800078008ff */
[-C--:B------:R-:W-:Y:S02]  /*05b0*/  LEA.HI.X.SX32 R213, R11, R177.reuse, 0x1, P0 ;  /* 0x000000b10bd57211 */ /* 0x080fe400000f0eff */
[CC--:B-1----:R-:W-:Y:S01]  /*05c0*/  LEA R2, P0, R17.reuse, R176.reuse, 0x1 ;  /* 0x000000b011027211 */ /* 0x0c2fe200078008ff */
[----:B---3--:R1:W-:Y:S03]  /*05d0*/  STL [R1+0x34], R0 ;  /* 0x0000340001007387 */ /* 0x0083e60000100800 */
[----:B------:R-:W-:Y:S01]  /*05e0*/  LEA.HI.X.SX32 R3, R17, R177, 0x1, P0 ;  /* 0x000000b111037211 */ /* 0x000fe200000f0eff */
[----:B------:R-:W-:Y:S01]  /*05f0*/  IMAD R7, R180, 0x2, R17 ;  /* 0x00000002b4077824 */ /* 0x000fe200078e0211 */
[-C--:B------:R-:W-:Y:S01]  /*0600*/  LEA R126, P1, R15, R176.reuse, 0x1 ;  /* 0x000000b00f7e7211 */ /* 0x080fe200078208ff */
[----:B------:R-:W3:Y:S04]  /*0610*/  LDG.E.U16 R212, desc[UR4][R212.64] ;  /* 0x00000004d4d47981 */ /* 0x000ee8000c1e1500 */
[----:B-1----:R1:W5:Y:S04]  /*0620*/  LDG.E.U16 R0, desc[UR4][R8.64] ;  /* 0x0000000408007981 */ /* 0x002368000c1e1500 */
[----:B------:R1:W3:Y:S01]  /*0630*/  LDG.E.U16 R12, desc[UR4][R2.64] ;  /* 0x00000004020c7981 */ /* 0x0002e2000c1e1500 */
[----:B0-----:R-:W-:-:S04]  /*0640*/  LEA R4, P0, R7, R176, 0x1 ;  /* 0x000000b007047211 */ /* 0x001fc800078008ff */
[----:B------:R-:W-:Y:S02]  /*0650*/  LEA.HI.X.SX32 R5, R7, R177, 0x1, P0 ;  /* 0x000000b107057211 */ /* 0x000fe400000f0eff */
[----:B------:R-:W-:Y:S02]  /*0660*/  LEA R13, R180, R7, 0x1 ;  /* 0x00000007b40d7211 */ /* 0x000fe400078e08ff */
[----:B------:R-:W-:-:S03]  /*0670*/  LEA.HI.X.SX32 R127, R15, R177, 0x1, P1 ;  /* 0x000000b10f7f7211 */ /* 0x000fc600008f0eff */
[----:B------:R-:W-:Y:S01]  /*0680*/  IMAD R11, R180, 0x2, R13 ;  /* 0x00000002b40b7824 */ /* 0x000fe200078e020d */
[----:B----4-:R0:W-:Y:S01]  /*0690*/  STL [R1+0x10], R10 ;  /* 0x0000100a01007387 */ /* 0x0101e20000100800 */
[----:B------:R-:W-:-:S03]  /*06a0*/  LEA R128, P1, R13, R176, 0x1 ;  /* 0x000000b00d807211 */ /* 0x000fc600078208ff */
[----:B------:R-:W4:Y:S04]  /*06b0*/  LDG.E.U16 R126, desc[UR4][R126.64] ;  /* 0x000000047e7e7981 */ /* 0x000f28000c1e1500 */
[----:B0-----:R0:W4:Y:S01]  /*06c0*/  LDG.E.U16 R10, desc[UR4][R4.64] ;  /* 0x00000004040a7981 */ /* 0x001122000c1e1500 */
[----:B------:R-:W-:-:S03]  /*06d0*/  IMAD R15, R180, 0x2, R11 ;  /* 0x00000002b40f7824 */ /* 0x000fc600078e020b */
[----:B------:R1:W-:Y:S02]  /*06e0*/  STL [R1+0x30], R6 ;  /* 0x0000300601007387 */ /* 0x0003e40000100800 */
[----:B------:R-:W-:Y:S02]  /*06f0*/  LEA R17, R180, R15, 0x1 ;  /* 0x0000000fb4117211 */ /* 0x000fe400078e08ff */
[----:B-1----:R-:W-:-:S03]  /*0700*/  LEA R6, P0, R11, R176, 0x1 ;  /* 0x000000b00b067211 */ /* 0x002fc600078008ff */
[C---:B------:R-:W-:Y:S01]  /*0710*/  IMAD R19, R180.reuse, 0x2, R17 ;  /* 0x00000002b4137824 */ /* 0x040fe200078e0211 */
[-C--:B------:R-:W-:Y:S02]  /*0720*/  LEA.HI.X.SX32 R7, R11, R177.reuse, 0x1, P0 ;  /* 0x000000b10b077211 */ /* 0x080fe400000f0eff */
[-C--:B------:R-:W-:Y:S02]  /*0730*/  LEA R8, P0, R15, R176.reuse, 0x1 ;  /* 0x000000b00f087211 */ /* 0x080fe400078008ff */
[-C--:B------:R-:W-:Y:S01]  /*0740*/  LEA.HI.X.SX32 R129, R13, R177.reuse, 0x1, P1 ;  /* 0x000000b10d817211 */ /* 0x080fe200008f0eff */
[C---:B------:R-:W-:Y:S01]  /*0750*/  IMAD R13, R180.reuse, 0x2, R19 ;  /* 0x00000002b40d7824 */ /* 0x040fe200078e0213 */
[----:B------:R-:W-:Y:S01]  /*0760*/  LEA.HI.X.SX32 R9, R15, R177, 0x1, P0 ;  /* 0x000000b10f097211 */ /* 0x000fe200000f0eff */
[----:B------:R1:W4:Y:S01]  /*0770*/  LDG.E.U16 R211, desc[UR4][R6.64] ;  /* 0x0000000406d37981 */ /* 0x000322000c1e1500 */
[C---:B------:R-:W-:Y:S02]  /*0780*/  LEA R2, P0, R17.reuse, R176, 0x1 ;  /* 0x000000b011027211 */ /* 0x040fe400078008ff */
[----:B------:R-:W-:Y:S01]  /*0790*/  LEA R21, R180, R13, 0x1 ;  /* 0x0000000db4157211 */ /* 0x000fe200078e08ff */
[----:B--2---:R2:W-:Y:S01]  /*07a0*/  STL [R1+0xc], R14 ;  /* 0x00000c0e01007387 */ /* 0x0045e20000100800 */
[----:B------:R-:W-:-:S02]  /*07b0*/  LEA.HI.X.SX32 R3, R17, R177, 0x1, P0 ;  /* 0x000000b111037211 */ /* 0x000fc400000f0eff */
[CC--:B0-----:R-:W-:Y:S01]  /*07c0*/  LEA R4, P0, R13.reuse, R176.reuse, 0x1 ;  /* 0x000000b00d047211 */ /* 0x0c1fe200078008ff */
[----:B------:R-:W4:Y:S03]  /*07d0*/  LDG.E.U16 R128, desc[UR4][R128.64] ;  /* 0x0000000480807981 */ /* 0x000f26000c1e1500 */
[-C--:B------:R-:W-:Y:S02]  /*07e0*/  LEA.HI.X.SX32 R5, R13, R177.reuse, 0x1, P0 ;  /* 0x000000b10d057211 */ /* 0x080fe400000f0eff */
[CC--:B-1----:R-:W-:Y:S01]  /*07f0*/  LEA R6, P0, R21.reuse, R176.reuse, 0x1 ;  /* 0x000000b015067211 */ /* 0x0c2fe200078008ff */
[----:B--2---:R0:W2:Y:S03]  /*0800*/  LDG.E.U16 R14, desc[UR4][R8.64] ;  /* 0x00000004080e7981 */ /* 0x0040a6000c1e1500 */
[----:B------:R-:W-:Y:S01]  /*0810*/  LEA.HI.X.SX32 R7, R21, R177, 0x1, P0 ;  /* 0x000000b115077211 */ /* 0x000fe200000f0eff */
[----:B-----5:R1:W-:Y:S04]  /*0820*/  STL [R1+0x2c], R0 ;  /* 0x00002c0001007387 */ /* 0x0203e80000100800 */
[----:B---3--:R3:W-:Y:S01]  /*0830*/  STL [R1+0x8], R12 ;  /* 0x0000080c01007387 */ /* 0x0087e20000100800 */
[----:B------:R-:W-:Y:S01]  /*0840*/  IMAD R11, R180, 0x2, R21 ;  /* 0x00000002b40b7824 */ /* 0x000fe200078e0215 */
[----:B------:R-:W-:-:S02]  /*0850*/  LEA R130, P1, R19, R176, 0x1 ;  /* 0x000000b013827211 */ /* 0x000fc400078208ff */
[----:B------:R-:W5:Y:S04]  /*0860*/  LDG.E.U16 R210, desc[UR4][R4.64] ;  /* 0x0000000404d27981 */ /* 0x000f68000c1e1500 */
[----:B-1----:R1:W5:Y:S04]  /*0870*/  LDG.E.U16 R0, desc[UR4][R2.64] ;  /* 0x0000000402007981 */ /* 0x002368000c1e1500 */
[----:B---3--:R3:W5:Y:S01]  /*0880*/  LDG.E.U16 R12, desc[UR4][R6.64] ;  /* 0x00000004060c7981 */ /* 0x008762000c1e1500 */
[----:B0-----:R-:W-:-:S04]  /*0890*/  LEA R8, P0, R11, R176, 0x1 ;  /* 0x000000b00b087211 */ /* 0x001fc800078008ff */
[----:B------:R-:W-:Y:S01]  /*08a0*/  LEA.HI.X.SX32 R9, R11, R177, 0x1, P0 ;  /* 0x000000b10b097211 */ /* 0x000fe200000f0eff */
[----:B------:R-:W-:-:S05]  /*08b0*/  IMAD R15, R180, 0x2, R11 ;  /* 0x00000002b40f7824 */ /* 0x000fca00078e020b */
[----:B------:R-:W-:Y:S02]  /*08c0*/  LEA R23, R180, R15, 0x1 ;  /* 0x0000000fb4177211 */ /* 0x000fe400078e08ff */
[----:B------:R-:W-:-:S03]  /*08d0*/  LEA.HI.X.SX32 R131, R19, R177, 0x1, P1 ;  /* 0x000000b113837211 */ /* 0x000fc600008f0eff */
[C---:B------:R-:W-:Y:S01]  /*08e0*/  IMAD R17, R180.reuse, 0x2, R23 ;  /* 0x00000002b4117824 */ /* 0x040fe200078e0217 */
[----:B------:R-:W-:Y:S01]  /*08f0*/  LEA R86, P1, R15, R176, 0x1 ;  /* 0x000000b00f567211 */ /* 0x000fe200078208ff */
[----:B------:R-:W5:Y:S02]  /*0900*/  LDG.E.U16 R130, desc[UR4][R130.64] ;  /* 0x0000000482827981 */ /* 0x000f64000c1e1500 */
[----:B------:R-:W-:-:S05]  /*0910*/  IMAD R19, R180, 0x2, R17 ;  /* 0x00000002b4137824 */ /* 0x000fca00078e0211 */
[----:B------:R-:W-:-:S05]  /*0920*/  LEA R13, R180, R19, 0x1 ;  /* 0x00000013b40d7211 */ /* 0x000fca00078e08ff */
[C---:B------:R-:W-:Y:S01]  /*0930*/  IMAD R21, R180.reuse, 0x2, R13 ;  /* 0x00000002b4157824 */ /* 0x040fe200078e020d */
[----:B----4-:R0:W-:Y:S04]  /*0940*/  STL [R1+0x28], R10 ;  /* 0x0000280a01007387 */ /* 0x0101e80000100800 */
[----:B0-----:R0:W4:Y:S01]  /*0950*/  LDG.E.U16 R10, desc[UR4][R8.64] ;  /* 0x00000004080a7981 */ /* 0x001122000c1e1500 */
[----:B------:R-:W-:Y:S01]  /*0960*/  IMAD R25, R180, 0x2, R21 ;  /* 0x00000002b4197824 */ /* 0x000fe200078e0215 */
[----:B------:R-:W-:-:S04]  /*0970*/  LEA.HI.X.SX32 R87, R15, R177, 0x1, P1 ;  /* 0x000000b10f577211 */ /* 0x000fc800008f0eff */
[----:B------:R-:W-:Y:S01]  /*0980*/  LEA R11, R180, R25, 0x1 ;  /* 0x00000019b40b7211 */ /* 0x000fe200078e08ff */
[----:B------:R-:W4:Y:S01]  /*0990*/  LDG.E.U16 R86, desc[UR4][R86.64] ;  /* 0x0000000456567981 */ /* 0x000f22000c1e1500 */
[----:B------:R-:W-:-:S03]  /*09a0*/  LEA R208, P0, R23, R176, 0x1 ;  /* 0x000000b017d07211 */ /* 0x000fc600078008ff */
[----:B------:R-:W-:Y:S01]  /*09b0*/  IMAD R15, R180, 0x2, R11 ;  /* 0x00000002b40f7824 */ /* 0x000fe200078e020b */
[----:B------:R-:W-:-:S03]  /*09c0*/  LEA.HI.X.SX32 R209, R23, R177, 0x1, P0 ;  /* 0x000000b117d17211 */ /* 0x000fc600000f0eff */
[C---:B------:R-:W-:Y:S01]  /*09d0*/  IMAD R23, R180.reuse, 0x2, R15 ;  /* 0x00000002b4177824 */ /* 0x040fe200078e020f */
[C---:B-1----:R-:W-:Y:S01]  /*09e0*/  LEA R2, P0, R17.reuse, R176, 0x1 ;  /* 0x000000b011027211 */ /* 0x042fe200078008ff */
[----:B------:R-:W4:Y:S03]  /*09f0*/  LDG.E.U16 R208, desc[UR4][R208.64] ;  /* 0x00000004d0d07981 */ /* 0x000f26000c1e1500 */
[----:B------:R-:W-:Y:S02]  /*0a00*/  LEA R29, R180, R23, 0x1 ;  /* 0x00000017b41d7211 */ /* 0x000fe400078e08ff */
[----:B------:R-:W-:-:S03]  /*0a10*/  LEA.HI.X.SX32 R3, R17, R177, 0x1, P0 ;  /* 0x000000b111037211 */ /* 0x000fc600000f0eff */
[C---:B------:R-:W-:Y:S01]  /*0a20*/  IMAD R27, R180.reuse, 0x2, R29 ;  /* 0x00000002b41b7824 */ /* 0x040fe200078e021d */
[C---:B------:R-:W-:Y:S01]  /*0a30*/  LEA R4, P0, R19.reuse, R176, 0x1 ;  /* 0x000000b013047211 */ /* 0x040fe200078008ff */
[----:B------:R1:W4:Y:S02]  /*0a40*/  LDG.E.U16 R252, desc[UR4][R2.64] ;  /* 0x0000000402fc7981 */ /* 0x000324000c1e1500 */
[----:B------:R-:W-:Y:S01]  /*0a50*/  IMAD R17, R180, 0x2, R27 ;  /* 0x00000002b4117824 */ /* 0x000fe200078e021b */
[----:B------:R-:W-:-:S04]  /*0a60*/  LEA.HI.X.SX32 R5, R19, R177, 0x1, P0 ;  /* 0x000000b113057211 */ /* 0x000fc800000f0eff */
[----:B------:R-:W-:-:S05]  /*0a70*/  LEA R19, R180, R17, 0x1 ;  /* 0x00000011b4137211 */ /* 0x000fca00078e08ff */
[C---:B------:R-:W-:Y:S01]  /*0a80*/  IMAD R31, R180.reuse, 0x2, R19 ;  /* 0x00000002b41f7824 */ /* 0x040fe200078e0213 */
[-C--:B------:R-:W-:Y:S02]  /*0a90*/  LEA R80, P1, R13, R176.reuse, 0x1 ;  /* 0x000000b00d507211 */ /* 0x080fe400078208ff */
[-C--:B---3--:R-:W-:Y:S01]  /*0aa0*/  LEA R6, P0, R21, R176.reuse, 0x1 ;  /* 0x000000b015067211 */ /* 0x088fe200078008ff */
[C---:B------:R-:W-:Y:S01]  /*0ab0*/  IMAD R61, R180.reuse, 0x2, R31 ;  /* 0x00000002b43d7824 */ /* 0x040fe200078e021f */
[-C--:B------:R-:W-:Y:S02]  /*0ac0*/  LEA.HI.X.SX32 R81, R13, R177.reuse, 0x1, P1 ;  /* 0x000000b10d517211 */ /* 0x080fe400008f0eff */
[----:B------:R-:W-:Y:S02]  /*0ad0*/  LEA.HI.X.SX32 R7, R21, R177, 0x1, P0 ;  /* 0x000000b115077211 */ /* 0x000fe400000f0eff */
[----:B------:R-:W-:Y:S01]  /*0ae0*/  LEA R76, P1, R15, R176, 0x1 ;  /* 0x000000b00f4c7211 */ /* 0x000fe200078208ff */
[----:B--2---:R-:W-:Y:S01]  /*0af0*/  STL [R1+0x4], R14 ;  /* 0x0000040e01007387 */ /* 0x004fe20000100800 */
[----:B------:R-:W-:-:S02]  /*0b00*/  LEA R21, R180, R61, 0x1 ;  /* 0x0000003db4157211 */ /* 0x000fc400078e08ff */
[-C--:B0-----:R-:W-:Y:S01]  /*0b10*/  LEA R8, P0, R25, R176.reuse, 0x1 ;  /* 0x000000b019087211 */ /* 0x081fe200078008ff */
[----:B------:R-:W2:Y:S01]  /*0b20*/  LDG.E.U16 R207, desc[UR4][R6.64] ;  /* 0x0000000406cf7981 */ /* 0x000ea2000c1e1500 */
[-C--:B------:R-:W-:Y:S01]  /*0b30*/  LEA.HI.X.SX32 R77, R15, R177.reuse, 0x1, P1 ;  /* 0x000000b10f4d7211 */ /* 0x080fe200008f0eff */
[C---:B------:R-:W-:Y:S01]  /*0b40*/  IMAD R15, R180.reuse, 0x2, R21 ;  /* 0x00000002b40f7824 */ /* 0x040fe200078e0215 */
[----:B------:R-:W-:Y:S01]  /*0b50*/  LEA.HI.X.SX32 R9, R25, R177, 0x1, P0 ;  /* 0x000000b119097211 */ /* 0x000fe200000f0eff */
[----:B------:R-:W3:Y:S02]  /*0b60*/  LDG.E.U16 R80, desc[UR4][R80.64] ;  /* 0x0000000450507981 */ /* 0x000ee4000c1e1500 */
[C---:B------:R-:W-:Y:S01]  /*0b70*/  IMAD R25, R180.reuse, 0x2, R15 ;  /* 0x00000002b4197824 */ /* 0x040fe200078e020f */
[C---:B-1----:R-:W-:Y:S01]  /*0b80*/  LEA R2, P0, R23.reuse, R176, 0x1 ;  /* 0x000000b017027211 */ /* 0x042fe200078008ff */
[----:B-----5:R0:W-:Y:S03]  /*0b90*/  STL [R1+0x24], R0 ;  /* 0x0000240001007387 */ /* 0x0201e60000100800 */
[----:B------:R-:W-:Y:S01]  /*0ba0*/  LEA R73, R180, R25, 0x1 ;  /* 0x00000019b4497211 */ /* 0x000fe200078e08ff */
[----:B------:R1:W5:Y:S01]  /*0bb0*/  LDG.E.U16 R251, desc[UR4][R8.64] ;  /* 0x0000000408fb7981 */ /* 0x000362000c1e1500 */
[----:B------:R-:W-:-:S03]  /*0bc0*/  LEA.HI.X.SX32 R3, R23, R177, 0x1, P0 ;  /* 0x000000b117037211 */ /* 0x000fc600000f0eff */
[C---:B------:R-:W-:Y:S01]  /*0bd0*/  IMAD R23, R180.reuse, 0x2, R73 ;  /* 0x00000002b4177824 */ /* 0x040fe200078e0249 */
[----:B------:R1:W-:Y:S04]  /*0be0*/  STL [R1], R12 ;  /* 0x0000000c01007387 */ /* 0x0003e80000100800 */
[----:B0-----:R0:W2:Y:S01]  /*0bf0*/  LDG.E.U16 R0, desc[UR4][R4.64] ;  /* 0x0000000404007981 */ /* 0x0010a2000c1e1500 */
[----:B-1----:R-:W-:-:S03]  /*0c00*/  IMAD R9, R180, 0x2, R23 ;  /* 0x00000002b4097824 */ /* 0x002fc600078e0217 */
[----:B------:R-:W5:Y:S01]  /*0c10*/  LDG.E.U16 R76, desc[UR4][R76.64] ;  /* 0x000000044c4c7981 */ /* 0x000f62000c1e1500 */
[----:B------:R-:W-:-:S03]  /*0c20*/  LEA R12, P1, R17, R176, 0x1 ;  /* 0x000000b0110c7211 */ /* 0x000fc600078208ff */
[----:B------:R1:W5:Y:S01]  /*0c30*/  LDG.E.U16 R206, desc[UR4][R2.64] ;  /* 0x0000000402ce7981 */ /* 0x000362000c1e1500 */
[-C--:B0-----:R-:W-:Y:S02]  /*0c40*/  LEA R4, P0, R29, R176.reuse, 0x1 ;  /* 0x000000b01d047211 */ /* 0x081fe400078008ff */
[----:B------:R-:W-:Y:S02]  /*0c50*/  LEA.HI.X.SX32 R13, R17, R177, 0x1, P1 ;  /* 0x000000b1110d7211 */ /* 0x000fe400008f0eff */
[C---:B------:R-:W-:Y:S02]  /*0c60*/  LEA R17, R180.reuse, R9, 0x1 ;  /* 0x00000009b4117211 */ /* 0x040fe400078e08ff */
[-C--:B------:R-:W-:Y:S02]  /*0c70*/  LEA.HI.X.SX32 R5, R29, R177.reuse, 0x1, P0 ;  /* 0x000000b11d057211 */ /* 0x080fe400000f0eff */
[-C--:B------:R-:W-:Y:S01]  /*0c80*/  LEA R204, P0, R19, R176.reuse, 0x1 ;  /* 0x000000b013cc7211 */ /* 0x080fe200078008ff */
[C---:B------:R-:W-:Y:S01]  /*0c90*/  IMAD R75, R180.reuse, 0x2, R17 ;  /* 0x00000002b44b7824 */ /* 0x040fe200078e0211 */
[----:B------:R-:W-:Y:S01]  /*0ca0*/  LEA R84, P1, R21, R176, 0x1 ;  /* 0x000000b015547211 */ /* 0x000fe200078208ff */
[----:B------:R0:W5:Y:S01]  /*0cb0*/  LDG.E.U16 R250, desc[UR4][R4.64] ;  /* 0x0000000404fa7981 */ /* 0x000162000c1e1500 */
[-C--:B------:R-:W-:Y:S01]  /*0cc0*/  LEA.HI.X.SX32 R205, R19, R177.reuse, 0x1, P0 ;  /* 0x000000b113cd7211 */ /* 0x080fe200000f0eff */
[----:B------:R-:W-:Y:S01]  /*0cd0*/  IMAD R19, R180, 0x2, R75 ;  /* 0x00000002b4137824 */ /* 0x000fe200078e024b */
[----:B------:R-:W-:-:S02]  /*0ce0*/  LEA.HI.X.SX32 R85, R21, R177, 0x1, P1 ;  /* 0x000000b115557211 */ /* 0x000fc400008f0eff */
[CC--:B------:R-:W-:Y:S01]  /*0cf0*/  LEA R6, P0, R31.reuse, R176.reuse, 0x1 ;  /* 0x000000b01f067211 */ /* 0x0c0fe200078008ff */
[----:B------:R-:W5:Y:S01]  /*0d00*/  LDG.E.U16 R204, desc[UR4][R204.64] ;  /* 0x00000004cccc7981 */ /* 0x000f62000c1e1500 */
[----:B------:R-:W-:Y:S02]  /*0d10*/  LEA R21, R180, R19, 0x1 ;  /* 0x00000013b4157211 */ /* 0x000fe400078e08ff */
[-C--:B------:R-:W-:Y:S01]  /*0d20*/  LEA.HI.X.SX32 R7, R31, R177.reuse, 0x1, P0 ;  /* 0x000000b11f077211 */ /* 0x080fe200000f0eff */
[----:B------:R-:W5:Y:S01]  /*0d30*/  LDG.E.U16 R84, desc[UR4][R84.64] ;  /* 0x0000000454547981 */ /* 0x000f62000c1e1500 */
[-C--:B-1----:R-:W-:Y:S02]  /*0d40*/  LEA R2, P0, R15, R176.reuse, 0x1 ;  /* 0x000000b00f027211 */ /* 0x082fe400078008ff */
[----:B------:R-:W-:Y:S01]  /*0d50*/  LEA R106, P1, R23, R176, 0x1 ;  /* 0x000000b0176a7211 */ /* 0x000fe200078208ff */
[----:B------:R1:W5:Y:S01]  /*0d60*/  LDG.E.U16 R249, desc[UR4][R6.64] ;  /* 0x0000000406f97981 */ /* 0x000362000c1e1500 */
[----:B------:R-:W-:-:S02]  /*0d70*/  LEA.HI.X.SX32 R3, R15, R177, 0x1, P0 ;  /* 0x000000b10f037211 */ /* 0x000fc400000f0eff */
[-C--:B0-----:R-:W-:Y:S02]  /*0d80*/  LEA R4, P0, R25, R176.reuse, 0x1 ;  /* 0x000000b019047211 */ /* 0x081fe400078008ff */
[-C--:B------:R-:W-:Y:S01]  /*0d90*/  LEA.HI.X.SX32 R107, R23, R177.reuse, 0x1, P1 ;  /* 0x000000b1176b7211 */ /* 0x080fe200008f0eff */
[----:B------:R-:W5:Y:S01]  /*0da0*/  LDG.E.U16 R203, desc[UR4][R2.64] ;  /* 0x0000000402cb7981 */ /* 0x000f62000c1e1500 */
[-C--:B------:R-:W-:Y:S02]  /*0db0*/  LEA.HI.X.SX32 R5, R25, R177.reuse, 0x1, P0 ;  /* 0x000000b119057211 */ /* 0x080fe400000f0eff */
[CC--:B-1----:R-:W-:Y:S01]  /*0dc0*/  LEA R6, P0, R9.reuse, R176.reuse, 0x1 ;  /* 0x000000b009067211 */ /* 0x0c2fe200078008ff */
[----:B------:R-:W5:Y:S03]  /*0dd0*/  LDG.E.U16 R106, desc[UR4][R106.64] ;  /* 0x000000046a6a7981 */ /* 0x000f66000c1e1500 */
[----:B------:R-:W-:Y:S01]  /*0de0*/  LEA.HI.X.SX32 R7, R9, R177, 0x1, P0 ;  /* 0x000000b109077211 */ /* 0x000fe200000f0eff */
[----:B------:R-:W5:Y:S01]  /*0df0*/  LDG.E.U16 R248, desc[UR4][R4.64] ;  /* 0x0000000404f87981 */ /* 0x000f62000c1e1500 */
[----:B------:R-:W-:-:S02]  /*0e00*/  LEA R8, P0, R17, R176, 0x1 ;  /* 0x000000b011087211 */ /* 0x000fc400078008ff */
[-C--:B------:R-:W-:Y:S01]  /*0e10*/  LEA R140, P1, R19, R176.reuse, 0x1 ;  /* 0x000000b0138c7211 */ /* 0x080fe200078208ff */
[----:B------:R-:W5:Y:S01]  /*0e20*/  LDG.E.U16 R202, desc[UR4][R6.64] ;  /* 0x0000000406ca7981 */ /* 0x000f62000c1e1500 */
[-C--:B------:R-:W-:Y:S02]  /*0e30*/  LEA.HI.X.SX32 R9, R17, R177.reuse, 0x1, P0 ;  /* 0x000000b111097211 */ /* 0x080fe400000f0eff */
[-C--:B------:R-:W-:Y:S02]  /*0e40*/  LEA.HI.X.SX32 R141, R19, R177.reuse, 0x1, P1 ;  /* 0x000000b1138d7211 */ /* 0x080fe400008f0eff */
[C---:B------:R-:W-:Y:S01]  /*0e50*/  LEA R200, P0, R21.reuse, R176, 0x1 ;  /* 0x000000b015c87211 */ /* 0x040fe200078008ff */
[----:B------:R-:W5:Y:S03]  /*0e60*/  LDG.E.U16 R247, desc[UR4][R8.64] ;  /* 0x0000000408f77981 */ /* 0x000f66000c1e1500 */
[----:B------:R-:W-:Y:S01]  /*0e70*/  LEA.HI.X.SX32 R201, R21, R177, 0x1, P0 ;  /* 0x000000b115c97211 */ /* 0x000fe200000f0eff */
[----:B------:R-:W5:Y:S04]  /*0e80*/  LDG.E.U16 R140, desc[UR4][R140.64] ;  /* 0x000000048c8c7981 */ /* 0x000f68000c1e1500 */
[----:B------:R-:W5:Y:S04]  /*0e90*/  LDG.E.U16 R200, desc[UR4][R200.64] ;  /* 0x00000004c8c87981 */ /* 0x000f68000c1e1500 */
[----:B----4-:R0:W-:Y:S04]  /*0ea0*/  STL [R1+0x20], R10 ;  /* 0x0000200a01007387 */ /* 0x0101e80000100800 */
[----:B0-----:R0:W4:Y:S02]  /*0eb0*/  LDG.E.U16 R10, desc[UR4][R12.64] ;  /* 0x000000040c0a7981 */ /* 0x001124000c1e1500 */
[----:B0-----:R-:W-:-:S04]  /*0ec0*/  IMAD R13, R180, 0x2, R21 ;  /* 0x00000002b40d7824 */ /* 0x001fc800078e0215 */
[----:B------:R-:W-:-:S05]  /*0ed0*/  IMAD R77, R180, 0x2, R13 ;  /* 0x00000002b44d7824 */ /* 0x000fca00078e020d */
[----:B------:R-:W-:-:S05]  /*0ee0*/  LEA R15, R180, R77, 0x1 ;  /* 0x0000004db40f7211 */ /* 0x000fca00078e08ff */
[----:B------:R-:W-:-:S04]  /*0ef0*/  IMAD R23, R180, 0x2, R15 ;  /* 0x00000002b4177824 */ /* 0x000fc800078e020f */
[----:B------:R-:W-:-:S05]  /*0f00*/  IMAD R25, R180, 0x2, R23 ;  /* 0x00000002b4197824 */ /* 0x000fca00078e0217 */
[----:B------:R-:W-:-:S05]  /*0f10*/  LEA R79, R180, R25, 0x1 ;  /* 0x00000019b44f7211 */ /* 0x000fca00078e08ff */
[----:B------:R-:W-:-:S04]  /*0f20*/  IMAD R29, R180, 0x2, R79 ;  /* 0x00000002b41d7824 */ /* 0x000fc800078e024f */
[----:B------:R-:W-:-:S05]  /*0f30*/  IMAD R17, R180, 0x2, R29 ;  /* 0x00000002b4117824 */ /* 0x000fca00078e021d */
[----:B------:R-:W-:-:S05]  /*0f40*/  LEA R19, R180, R17, 0x1 ;  /* 0x00000011b4137211 */ /* 0x000fca00078e08ff */
[----:B------:R-:W-:Y:S01]  /*0f50*/  IMAD R81, R180, 0x2, R19 ;  /* 0x00000002b4517824 */ /* 0x000fe200078e0213 */
[----:B------:R-:W-:-:S03]  /*0f60*/  LEA R2, P0, R13, R176, 0x1 ;  /* 0x000000b00d027211 */ /* 0x000fc600078008ff */
[C---:B------:R-:W-:Y:S01]  /*0f70*/  IMAD R21, R180.reuse, 0x2, R81 ;  /* 0x00000002b4157824 */ /* 0x040fe200078e0251 */
[----:B------:R-:W-:Y:S02]  /*0f80*/  LEA.HI.X.SX32 R3, R13, R177, 0x1, P0 ;  /* 0x000000b10d037211 */ /* 0x000fe400000f0eff */
[C---:B------:R-:W-:Y:S02]  /*0f90*/  LEA R134, P1, R15.reuse, R176, 0x1 ;  /* 0x000000b00f867211 */ /* 0x040fe400078208ff */
[----:B------:R-:W-:Y:S01]  /*0fa0*/  LEA R13, R180, R21, 0x1 ;  /* 0x00000015b40d7211 */ /* 0x000fe200078e08ff */
[----:B------:R0:W5:Y:S01]  /*0fb0*/  LDG.E.U16 R246, desc[UR4][R2.64] ;  /* 0x0000000402f67981 */ /* 0x000162000c1e1500 */
[----:B------:R-:W-:-:S03]  /*0fc0*/  LEA.HI.X.SX32 R135, R15, R177, 0x1, P1 ;  /* 0x000000b10f877211 */ /* 0x000fc600008f0eff */
[C---:B------:R-:W-:Y:S01]  /*0fd0*/  IMAD R15, R180.reuse, 0x2, R13 ;  /* 0x00000002b40f7824 */ /* 0x040fe200078e020d */
[CC--:B------:R-:W-:Y:S01]  /*0fe0*/  LEA R4, P0, R23.reuse, R176.reuse, 0x1 ;  /* 0x000000b017047211 */ /* 0x0c0fe200078008ff */
[----:B------:R-:W5:Y:S02]  /*0ff0*/  LDG.E.U16 R134, desc[UR4][R134.64] ;  /* 0x0000000486867981 */ /* 0x000f64000c1e1500 */
[C---:B------:R-:W-:Y:S01]  /*1000*/  IMAD R83, R180.reuse, 0x2, R15 ;  /* 0x00000002b4537824 */ /* 0x040fe200078e020f */
[----:B------:R-:W-:Y:S02]  /*1010*/  LEA.HI.X.SX32 R5, R23, R177, 0x1, P0 ;  /* 0x000000b117057211 */ /* 0x000fe400000f0eff */
[-C--:B------:R-:W-:Y:S02]  /*1020*/  LEA R6, P0, R25, R176.reuse, 0x1 ;  /* 0x000000b019067211 */ /* 0x080fe400078008ff */
[----:B------:R-:W-:Y:S01]  /*1030*/  LEA R23, R180, R83, 0x1 ;  /* 0x00000053b4177211 */ /* 0x000fe200078e08ff */
[----:B------:R-:W5:Y:S01]  /*1040*/  LDG.E.U16 R199, desc[UR4][R4.64] ;  /* 0x0000000404c77981 */ /* 0x000f62000c1e1500 */
[----:B------:R-:W-:-:S02]  /*1050*/  LEA R142, P1, R29, R176, 0x1 ;  /* 0x000000b01d8e7211 */ /* 0x000fc400078208ff */
[-C--:B------:R-:W-:Y:S01]  /*1060*/  LEA.HI.X.SX32 R7, R25, R177.reuse, 0x1, P0 ;  /* 0x000000b119077211 */ /* 0x080fe200000f0eff */
[----:B------:R-:W-:Y:S01]  /*1070*/  IMAD R25, R180, 0x2, R23 ;  /* 0x00000002b4197824 */ /* 0x000fe200078e0217 */
[----:B------:R-:W-:-:S03]  /*1080*/  LEA.HI.X.SX32 R143, R29, R177, 0x1, P1 ;  /* 0x000000b11d8f7211 */ /* 0x000fc600008f0eff */
[C---:B------:R-:W-:Y:S01]  /*1090*/  IMAD R29, R180.reuse, 0x2, R25 ;  /* 0x00000002b41d7824 */ /* 0x040fe200078e0219 */
[CC--:B0-----:R-:W-:Y:S01]  /*10a0*/  LEA R2, P0, R17.reuse, R176.reuse, 0x1 ;  /* 0x000000b011027211 */ /* 0x0c1fe200078008ff */
[----:B------:R0:W5:Y:S03]  /*10b0*/  LDG.E.U16 R245, desc[UR4][R6.64] ;  /* 0x0000000406f57981 */ /* 0x000166000c1e1500 */
[C---:B------:R-:W-:Y:S01]  /*10c0*/  LEA R85, R180.reuse, R29, 0x1 ;  /* 0x0000001db4557211 */ /* 0x040fe200078e08ff */
[----:B------:R-:W5:Y:S01]  /*10d0*/  LDG.E.U16 R142, desc[UR4][R142.64] ;  /* 0x000000048e8e7981 */ /* 0x000f62000c1e1500 */
        /* <DEDUP_REMOVED lines=8> */
[-C--:B------:R-:W-:Y:S01]  /*1160*/  LEA R196, P0, R13, R176.reuse, 0x1 ;  /* 0x000000b00dc47211 */ /* 0x080fe200078008ff */
[----:B------:R3:W5:Y:S01]  /*1170*/  LDG.E.U16 R244, desc[UR4][R8.64] ;  /* 0x0000000408f47981 */ /* 0x000762000c1e1500 */
[C---:B------:R-:W-:Y:S02]  /*1180*/  LEA R21, R180.reuse, R19, 0x1 ;  /* 0x00000013b4157211 */ /* 0x040fe400078e08ff */
[----:B0-----:R-:W-:Y:S01]  /*1190*/  LEA R6, P1, R23, R176, 0x1 ;  /* 0x000000b017067211 */ /* 0x001fe200078208ff */
[----:B------:R-:W5:Y:S02]  /*11a0*/  LDG.E.U16 R144, desc[UR4][R144.64] ;  /* 0x0000000490907981 */ /* 0x000f64000c1e1500 */
[----:B------:R-:W-:-:S04]  /*11b0*/  IMAD R87, R180, 0x2, R21 ;  /* 0x00000002b4577824 */ /* 0x000fc800078e0215 */
[----:B------:R-:W-:Y:S01]  /*11c0*/  IMAD R31, R180, 0x2, R87 ;  /* 0x00000002b41f7824 */ /* 0x000fe200078e0257 */
[----:B------:R-:W-:-:S04]  /*11d0*/  LEA.HI.X.SX32 R7, R23, R177, 0x1, P1 ;  /* 0x000000b117077211 */ /* 0x000fc800008f0eff */
[C---:B------:R-:W-:Y:S01]  /*11e0*/  LEA R23, R180.reuse, R31, 0x1 ;  /* 0x0000001fb4177211 */ /* 0x040fe200078e08ff */
[----:B------:R-:W5:Y:S01]  /*11f0*/  LDG.E.U16 R78, desc[UR4][R6.64] ;  /* 0x00000004064e7981 */ /* 0x000f62000c1e1500 */
[-C--:B------:R-:W-:Y:S02]  /*1200*/  LEA.HI.X.SX32 R197, R13, R177.reuse, 0x1, P0 ;  /* 0x000000b10dc57211 */ /* 0x080fe400000f0eff */
[-C--:B------:R-:W-:Y:S01]  /*1210*/  LEA R4, P0, R15, R176.reuse, 0x1 ;  /* 0x000000b00f047211 */ /* 0x080fe200078008ff */
[C---:B------:R-:W-:Y:S01]  /*1220*/  IMAD R33, R180.reuse, 0x2, R23 ;  /* 0x00000002b4217824 */ /* 0x040fe200078e0217 */
[-C--:B------:R-:W-:Y:S01]  /*1230*/  LEA R12, P1, R17, R176.reuse, 0x1 ;  /* 0x000000b0110c7211 */ /* 0x080fe200078208ff */
[----:B------:R-:W5:Y:S01]  /*1240*/  LDG.E.U16 R196, desc[UR4][R196.64] ;  /* 0x00000004c4c47981 */ /* 0x000f62000c1e1500 */
[----:B------:R-:W-:Y:S01]  /*1250*/  LEA.HI.X.SX32 R5, R15, R177, 0x1, P0 ;  /* 0x000000b10f057211 */ /* 0x000fe200000f0eff */
[----:B------:R-:W-:Y:S01]  /*1260*/  IMAD R89, R180, 0x2, R33 ;  /* 0x00000002b4597824 */ /* 0x000fe200078e0221 */
[----:B-1----:R-:W-:-:S02]  /*1270*/  LEA R2, P0, R25, R176, 0x1 ;  /* 0x000000b019027211 */ /* 0x002fc400078008ff */
[-C--:B------:R-:W-:Y:S01]  /*1280*/  LEA.HI.X.SX32 R13, R17, R177.reuse, 0x1, P1 ;  /* 0x000000b1110d7211 */ /* 0x080fe200008f0eff */
[----:B------:R0:W5:Y:S01]  /*1290*/  LDG.E.U16 R243, desc[UR4][R4.64] ;  /* 0x0000000404f37981 */ /* 0x000162000c1e1500 */
[----:B------:R-:W-:Y:S02]  /*12a0*/  LEA.HI.X.SX32 R3, R25, R177, 0x1, P0 ;  /* 0x000000b119037211 */ /* 0x000fe400000f0eff */
[----:B------:R-:W-:Y:S01]  /*12b0*/  LEA R25, R180, R89, 0x1 ;  /* 0x00000059b4197211 */ /* 0x000fe200078e08ff */
[----:B------:R-:W5:Y:S01]  /*12c0*/  LDG.E.U16 R82, desc[UR4][R12.64] ;  /* 0x000000040c527981 */ /* 0x000f62000c1e1500 */
[----:B---3--:R-:W-:-:S03]  /*12d0*/  LEA R8, P0, R29, R176, 0x1 ;  /* 0x000000b01d087211 */ /* 0x008fc600078008ff */
[C---:B------:R-:W-:Y:S01]  /*12e0*/  IMAD R17, R180.reuse, 0x2, R25 ;  /* 0x00000002b4117824 */ /* 0x040fe200078e0219 */
[----:B------:R-:W-:Y:S01]  /*12f0*/  LEA.HI.X.SX32 R9, R29, R177, 0x1, P0 ;  /* 0x000000b11d097211 */ /* 0x000fe200000f0eff */
[----:B------:R-:W3:Y:S02]  /*1300*/  LDG.E.U16 R195, desc[UR4][R2.64] ;  /* 0x0000000402c37981 */ /* 0x000ee4000c1e1500 */
[C---:B------:R-:W-:Y:S01]  /*1310*/  IMAD R29, R180.reuse, 0x2, R17 ;  /* 0x00000002b41d7824 */ /* 0x040fe200078e0211 */
[C---:B0-----:R-:W-:Y:S01]  /*1320*/  LEA R4, P0, R19.reuse, R176, 0x1 ;  /* 0x000000b013047211 */ /* 0x041fe200078008ff */
[----:B------:R0:W3:Y:S03]  /*1330*/  LDG.E.U16 R242, desc[UR4][R8.64] ;  /* 0x0000000408f27981 */ /* 0x0000e6000c1e1500 */
[----:B------:R-:W-:Y:S02]  /*1340*/  LEA R91, R180, R29, 0x1 ;  /* 0x0000001db45b7211 */ /* 0x000fe400078e08ff */
[----:B------:R-:W-:-:S03]  /*1350*/  LEA.HI.X.SX32 R5, R19, R177, 0x1, P0 ;  /* 0x000000b113057211 */ /* 0x000fc600000f0eff */
[C---:B------:R-:W-:Y:S01]  /*1360*/  IMAD R19, R180.reuse, 0x2, R91 ;  /* 0x00000002b4137824 */ /* 0x040fe200078e025b */
[----:B------:R-:W-:Y:S01]  /*1370*/  LEA R6, P0, R21, R176, 0x1 ;  /* 0x000000b015067211 */ /* 0x000fe200078008ff */
[----:B------:R-:W3:Y:S02]  /*1380*/  LDG.E.U16 R194, desc[UR4][R4.64] ;  /* 0x0000000404c27981 */ /* 0x000ee4000c1e1500 */
[----:B0-----:R-:W-:-:S05]  /*1390*/  IMAD R9, R180, 0x2, R19 ;  /* 0x00000002b4097824 */ /* 0x001fca00078e0213 */
[----:B------:R-:W-:Y:S02]  /*13a0*/  LEA R13, R180, R9, 0x1 ;  /* 0x00000009b40d7211 */ /* 0x000fe400078e08ff */
[----:B------:R-:W-:-:S03]  /*13b0*/  LEA.HI.X.SX32 R7, R21, R177, 0x1, P0 ;  /* 0x000000b115077211 */ /* 0x000fc600000f0eff */
[C---:B------:R-:W-:Y:S01]  /*13c0*/  IMAD R93, R180.reuse, 0x2, R13 ;  /* 0x00000002b45d7824 */ /* 0x040fe200078e020d */
[-C--:B------:R-:W-:Y:S01]  /*13d0*/  LEA R14, P1, R31, R176.reuse, 0x1 ;  /* 0x000000b01f0e7211 */ /* 0x080fe200078208ff */
[----:B------:R-:W3:Y:S01]  /*13e0*/  LDG.E.U16 R241, desc[UR4][R6.64] ;  /* 0x0000000406f17981 */ /* 0x000ee2000c1e1500 */
[-C--:B------:R-:W-:Y:S01]  /*13f0*/  LEA R192, P0, R23, R176.reuse, 0x1 ;  /* 0x000000b017c07211 */ /* 0x080fe200078008ff */
[C---:B------:R-:W-:Y:S01]  /*1400*/  IMAD R21, R180.reuse, 0x2, R93 ;  /* 0x00000002b4157824 */ /* 0x040fe200078e025d */
[-C--:B------:R-:W-:Y:S02]  /*1410*/  LEA.HI.X.SX32 R15, R31, R177.reuse, 0x1, P1 ;  /* 0x000000b11f0f7211 */ /* 0x080fe400008f0eff */
[----:B------:R-:W-:Y:S02]  /*1420*/  LEA.HI.X.SX32 R193, R23, R177, 0x1, P0 ;  /* 0x000000b117c17211 */ /* 0x000fe400000f0eff */
[----:B------:R-:W-:Y:S01]  /*1430*/  LEA R23, R180, R21, 0x1 ;  /* 0x00000015b4177211 */ /* 0x000fe200078e08ff */
[----:B------:R0:W3:Y:S01]  /*1440*/  LDG.E.U16 R92, desc[UR4][R14.64] ;  /* 0x000000040e5c7981 */ /* 0x0000e2000c1e1500 */
[----:B------:R-:W-:-:S02]  /*1450*/  LEA R2, P0, R33, R176, 0x1 ;  /* 0x000000b021027211 */ /* 0x000fc400078008ff */
[-C--:B------:R-:W-:Y:S01]  /*1460*/  LEA R148, P1, R25, R176.reuse, 0x1 ;  /* 0x000000b019947211 */ /* 0x080fe200078208ff */
[----:B------:R-:W3:Y:S01]  /*1470*/  LDG.E.U16 R192, desc[UR4][R192.64] ;  /* 0x00000004c0c07981 */ /* 0x000ee2000c1e1500 */
[----:B------:R-:W-:Y:S01]  /*1480*/  LEA.HI.X.SX32 R3, R33, R177, 0x1, P0 ;  /* 0x000000b121037211 */ /* 0x000fe200000f0eff */
[----:B0-----:R-:W-:Y:S01]  /*1490*/  IMAD R15, R180, 0x2, R23 ;  /* 0x00000002b40f7824 */ /* 0x001fe200078e0217 */
[----:B------:R-:W-:-:S03]  /*14a0*/  LEA R4, P0, R17, R176, 0x1 ;  /* 0x000000b011047211 */ /* 0x000fc600078008ff */
[----:B------:R0:W3:Y:S01]  /*14b0*/  LDG.E.U16 R240, desc[UR4][R2.64] ;  /* 0x0000000402f07981 */ /* 0x0000e2000c1e1500 */
[C---:B------:R-:W-:Y:S01]  /*14c0*/  IMAD R95, R180.reuse, 0x2, R15 ;  /* 0x00000002b45f7824 */ /* 0x040fe200078e020f */
[-C--:B------:R-:W-:Y:S02]  /*14d0*/  LEA.HI.X.SX32 R149, R25, R177.reuse, 0x1, P1 ;  /* 0x000000b119957211 */ /* 0x080fe400008f0eff */
[----:B------:R-:W-:Y:S02]  /*14e0*/  LEA.HI.X.SX32 R5, R17, R177, 0x1, P0 ;  /* 0x000000b111057211 */ /* 0x000fe400000f0eff */
[CC--:B------:R-:W-:Y:S01]  /*14f0*/  LEA R136, P1, R19.reuse, R176.reuse, 0x1 ;  /* 0x000000b013887211 */ /* 0x0c0fe200078208ff */
[----:B------:R-:W3:Y:S01]  /*1500*/  LDG.E.U16 R148, desc[UR4][R148.64] ;  /* 0x0000000494947981 */ /* 0x000ee2000c1e1500 */
[C---:B------:R-:W-:Y:S02]  /*1510*/  LEA R17, R180.reuse, R95, 0x1 ;  /* 0x0000005fb4117211 */ /* 0x040fe400078e08ff */
[-C--:B------:R-:W-:Y:S01]  /*1520*/  LEA.HI.X.SX32 R137, R19, R177.reuse, 0x1, P1 ;  /* 0x000000b113897211 */ /* 0x080fe200008f0eff */
[----:B------:R1:W3:Y:S02]  /*1530*/  LDG.E.U16 R191, desc[UR4][R4.64] ;  /* 0x0000000404bf7981 */ /* 0x0002e4000c1e1500 */
[C---:B------:R-:W-:Y:S01]  /*1540*/  IMAD R19, R180.reuse, 0x2, R17 ;  /* 0x00000002b4137824 */ /* 0x040fe200078e0211 */
[C---:B------:R-:W-:Y:S01]  /*1550*/  LEA R6, P0, R29.reuse, R176, 0x1 ;  /* 0x000000b01d067211 */ /* 0x040fe200078008ff */
[----:B------:R-:W3:Y:S02]  /*1560*/  LDG.E.U16 R136, desc[UR4][R136.64] ;  /* 0x0000000488887981 */ /* 0x000ee4000c1e1500 */
[----:B------:R-:W-:Y:S01]  /*1570*/  IMAD R25, R180, 0x2, R19 ;  /* 0x00000002b4197824 */ /* 0x000fe200078e0213 */
[----:B------:R-:W-:-:S02]  /*1580*/  LEA.HI.X.SX32 R7, R29, R177, 0x1, P0 ;  /* 0x000000b11d077211 */ /* 0x000fc400000f0eff */
[CC--:B0-----:R-:W-:Y:S02]  /*1590*/  LEA R2, P0, R9.reuse, R176.reuse, 0x1 ;  /* 0x000000b009027211 */ /* 0x0c1fe400078008ff */
[C---:B------:R-:W-:Y:S01]  /*15a0*/  LEA R97, R180.reuse, R25, 0x1 ;  /* 0x00000019b4617211 */ /* 0x040fe200078e08ff */
[----:B------:R0:W3:Y:S01]  /*15b0*/  LDG.E.U16 R239, desc[UR4][R6.64] ;  /* 0x0000000406ef7981 */ /* 0x0000e2000c1e1500 */
[-C--:B------:R-:W-:Y:S02]  /*15c0*/  LEA.HI.X.SX32 R3, R9, R177.reuse, 0x1, P0 ;  /* 0x000000b109037211 */ /* 0x080fe400000f0eff */
[-C--:B------:R-:W-:Y:S01]  /*15d0*/  LEA R8, P0, R13, R176.reuse, 0x1 ;  /* 0x000000b00d087211 */ /* 0x080fe200078008ff */
[C---:B------:R-:W-:Y:S01]  /*15e0*/  IMAD R29, R180.reuse, 0x2, R97 ;  /* 0x00000002b41d7824 */ /* 0x040fe200078e0261 */
[----:B------:R-:W-:Y:S01]  /*15f0*/  LEA R146, P1, R21, R176, 0x1 ;  /* 0x000000b015927211 */ /* 0x000fe200078208ff */
[----:B------:R2:W3:Y:S01]  /*1600*/  LDG.E.U16 R190, desc[UR4][R2.64] ;  /* 0x0000000402be7981 */ /* 0x0004e2000c1e1500 */
[-C--:B------:R-:W-:Y:S01]  /*1610*/  LEA.HI.X.SX32 R9, R13, R177.reuse, 0x1, P0 ;  /* 0x000000b10d097211 */ /* 0x080fe200000f0eff */
[----:B------:R-:W-:Y:S01]  /*1620*/  IMAD R13, R180, 0x2, R29 ;  /* 0x00000002b40d7824 */ /* 0x000fe200078e021d */
[----:B------:R-:W-:-:S02]  /*1630*/  LEA.HI.X.SX32 R147, R21, R177, 0x1, P1 ;  /* 0x000000b115937211 */ /* 0x000fc400008f0eff */
[CC--:B------:R-:W-:Y:S01]  /*1640*/  LEA R188, P0, R23.reuse, R176.reuse, 0x1 ;  /* 0x000000b017bc7211 */ /* 0x0c0fe200078008ff */
[----:B------:R2:W3:Y:S01]  /*1650*/  LDG.E.U16 R238, desc[UR4][R8.64] ;  /* 0x0000000408ee7981 */ /* 0x0004e2000c1e1500 */
[C---:B------:R-:W-:Y:S02]  /*1660*/  LEA R21, R180.reuse, R13, 0x1 ;  /* 0x0000000db4157211 */ /* 0x040fe400078e08ff */
[-C--:B------:R-:W-:Y:S01]  /*1670*/  LEA.HI.X.SX32 R189, R23, R177.reuse, 0x1, P0 ;  /* 0x000000b117bd7211 */ /* 0x080fe200000f0eff */
[----:B------:R-:W3:Y:S02]  /*1680*/  LDG.E.U16 R146, desc[UR4][R146.64] ;  /* 0x0000000492927981 */ /* 0x000ee4000c1e1500 */
[C---:B------:R-:W-:Y:S01]  /*1690*/  IMAD R99, R180.reuse, 0x2, R21 ;  /* 0x00000002b4637824 */ /* 0x040fe200078e0215 */
[C---:B-1----:R-:W-:Y:S01]  /*16a0*/  LEA R4, P0, R15.reuse, R176, 0x1 ;  /* 0x000000b00f047211 */ /* 0x042fe200078008ff */
[----:B------:R-:W3:Y:S02]  /*16b0*/  LDG.E.U16 R188, desc[UR4][R188.64] ;  /* 0x00000004bcbc7981 */ /* 0x000ee4000c1e1500 */
[----:B------:R-:W-:Y:S01]  /*16c0*/  IMAD R23, R180, 0x2, R99 ;  /* 0x00000002b4177824 */ /* 0x000fe200078e0263 */
[----:B------:R-:W-:-:S02]  /*16d0*/  LEA.HI.X.SX32 R5, R15, R177, 0x1, P0 ;  /* 0x000000b10f057211 */ /* 0x000fc400000f0eff */
[C---:B0-----:R-:W-:Y:S02]  /*16e0*/  LEA R6, P1, R17.reuse, R176, 0x1 ;  /* 0x000000b011067211 */ /* 0x041fe400078208ff */
[----:B------:R-:W-:Y:S01]  /*16f0*/  LEA R15, R180, R23, 0x1 ;  /* 0x00000017b40f7211 */ /* 0x000fe200078e08ff */
[----:B------:R0:W3:Y:S01]  /*1700*/  LDG.E.U16 R237, desc[UR4][R4.64] ;  /* 0x0000000404ed7981 */ /* 0x0000e2000c1e1500 */
[----:B------:R-:W-:-:S03]  /*1710*/  LEA.HI.X.SX32 R7, R17, R177, 0x1, P1 ;  /* 0x000000b111077211 */ /* 0x000fc600008f0eff */
[C---:B------:R-:W-:Y:S01]  /*1720*/  IMAD R17, R180.reuse, 0x2, R15 ;  /* 0x00000002b4117824 */ /* 0x040fe200078e020f */
[CC--:B--2---:R-:W-:Y:S01]  /*1730*/  LEA R2, P0, R19.reuse, R176.reuse, 0x1 ;  /* 0x000000b013027211 */ /* 0x0c4fe200078008ff */
[----:B------:R1:W2:Y:S02]  /*1740*/  LDG.E.U16 R90, desc[UR4][R6.64] ;  /* 0x00000004065a7981 */ /* 0x0002a4000c1e1500 */
[C---:B------:R-:W-:Y:S01]  /*1750*/  IMAD R101, R180.reuse, 0x2, R17 ;  /* 0x00000002b4657824 */ /* 0x040fe200078e0211 */
[----:B------:R-:W-:Y:S02]  /*1760*/  LEA.HI.X.SX32 R3, R19, R177, 0x1, P0 ;  /* 0x000000b113037211 */ /* 0x000fe400000f0eff */
[-C--:B------:R-:W-:Y:S02]  /*1770*/  LEA R8, P0, R25, R176.reuse, 0x1 ;  /* 0x000000b019087211 */ /* 0x080fe400078008ff */
[----:B------:R-:W-:Y:S01]  /*1780*/  LEA R19, R180, R101, 0x1 ;  /* 0x00000065b4137211 */ /* 0x000fe200078e08ff */
[----:B------:R1:W2:Y:S01]  /*1790*/  LDG.E.U16 R187, desc[UR4][R2.64] ;  /* 0x0000000402bb7981 */ /* 0x0002a2000c1e1500 */
[----:B------:R-:W-:-:S02]  /*17a0*/  LEA R150, P1, R29, R176, 0x1 ;  /* 0x000000b01d967211 */ /* 0x000fc400078208ff */
[-C--:B------:R-:W-:Y:S01]  /*17b0*/  LEA.HI.X.SX32 R9, R25, R177.reuse, 0x1, P0 ;  /* 0x000000b119097211 */ /* 0x080fe200000f0eff */
[----:B------:R-:W-:Y:S01]  /*17c0*/  IMAD R25, R180, 0x2, R19 ;  /* 0x00000002b4197824 */ /* 0x000fe200078e0213 */
[----:B------:R-:W-:-:S03]  /*17d0*/  LEA.HI.X.SX32 R151, R29, R177, 0x1, P1 ;  /* 0x000000b11d977211 */ /* 0x000fc600008f0eff */
[C---:B------:R-:W-:Y:S01]  /*17e0*/  IMAD R29, R180.reuse, 0x2, R25 ;  /* 0x00000002b41d7824 */ /* 0x040fe200078e0219 */
[CC--:B0-----:R-:W-:Y:S01]  /*17f0*/  LEA R4, P0, R13.reuse, R176.reuse, 0x1 ;  /* 0x000000b00d047211 */ /* 0x0c1fe200078008ff */
[----:B------:R0:W2:Y:S03]  /*1800*/  LDG.E.U16 R236, desc[UR4][R8.64] ;  /* 0x0000000408ec7981 */ /* 0x0000a6000c1e1500 */
[C---:B------:R-:W-:Y:S01]  /*1810*/  LEA R103, R180.reuse, R29, 0x1 ;  /* 0x0000001db4677211 */ /* 0x040fe200078e08ff */
[----:B------:R-:W2:Y:S01]  /*1820*/  LDG.E.U16 R150, desc[UR4][R150.64] ;  /* 0x0000000496967981 */ /* 0x000ea2000c1e1500 */
[-C--:B------:R-:W-:Y:S02]  /*1830*/  LEA.HI.X.SX32 R5, R13, R177.reuse, 0x1, P0 ;  /* 0x000000b10d057211 */ /* 0x080fe400000f0eff */
[-C--:B-1----:R-:W-:Y:S01]  /*1840*/  LEA R6, P0, R21, R176.reuse, 0x1 ;  /* 0x000000b015067211 */ /* 0x082fe200078008ff */
[C---:B------:R-:W-:Y:S01]  /*1850*/  IMAD R31, R180.reuse, 0x2, R103 ;  /* 0x00000002b41f7824 */ /* 0x040fe200078e0267 */
[----:B------:R-:W-:Y:S01]  /*1860*/  LEA R138, P1, R23, R176, 0x1 ;  /* 0x000000b0178a7211 */ /* 0x000fe200078208ff */
[----:B------:R1:W2:Y:S01]  /*1870*/  LDG.E.U16 R186, desc[UR4][R4.64] ;  /* 0x0000000404ba7981 */ /* 0x0002a2000c1e1500 */
[-C--:B------:R-:W-:Y:S01]  /*1880*/  LEA.HI.X.SX32 R7, R21, R177.reuse, 0x1, P0 ;  /* 0x000000b115077211 */ /* 0x080fe200000f0eff */
[----:B------:R-:W-:Y:S01]  /*1890*/  IMAD R21, R180, 0x2, R31 ;  /* 0x00000002b4157824 */ /* 0x000fe200078e021f */
[----:B------:R-:W-:-:S02]  /*18a0*/  LEA.HI.X.SX32 R139, R23, R177, 0x1, P1 ;  /* 0x000000b1178b7211 */ /* 0x000fc400008f0eff */
[CC--:B------:R-:W-:Y:S01]  /*18b0*/  LEA R2, P0, R15.reuse, R176.reuse, 0x1 ;  /* 0x000000b00f027211 */ /* 0x0c0fe200078008ff */
[----:B------:R1:W2:Y:S01]  /*18c0*/  LDG.E.U16 R235, desc[UR4][R6.64] ;  /* 0x0000000406eb7981 */ /* 0x0002a2000c1e1500 */
[C---:B------:R-:W-:Y:S02]  /*18d0*/  LEA R23, R180.reuse, R21, 0x1 ;  /* 0x00000015b4177211 */ /* 0x040fe400078e08ff */
[-C--:B------:R-:W-:Y:S01]  /*18e0*/  LEA.HI.X.SX32 R3, R15, R177.reuse, 0x1, P0 ;  /* 0x000000b10f037211 */ /* 0x080fe200000f0eff */
[----:B------:R-:W2:Y:S02]  /*18f0*/  LDG.E.U16 R138, desc[UR4][R138.64] ;  /* 0x000000048a8a7981 */ /* 0x000ea4000c1e1500 */
[C---:B------:R-:W-:Y:S01]  /*1900*/  IMAD R105, R180.reuse, 0x2, R23 ;  /* 0x00000002b4697824 */ /* 0x040fe200078e0217 */
[C---:B0-----:R-:W-:Y:S01]  /*1910*/  LEA R8, P0, R17.reuse, R176, 0x1 ;  /* 0x000000b011087211 */ /* 0x041fe200078008ff */
[----:B------:R0:W2:Y:S02]  /*1920*/  LDG.E.U16 R183, desc[UR4][R2.64] ;  /* 0x0000000402b77981 */ /* 0x0000a4000c1e1500 */
[----:B------:R-:W-:Y:S01]  /*1930*/  IMAD R15, R180, 0x2, R105 ;  /* 0x00000002b40f7824 */ /* 0x000fe200078e0269 */
[----:B------:R-:W-:-:S02]  /*1940*/  LEA.HI.X.SX32 R9, R17, R177, 0x1, P0 ;  /* 0x000000b111097211 */ /* 0x000fc400000f0eff */
[C---:B------:R-:W-:Y:S02]  /*1950*/  LEA R116, P1, R19.reuse, R176, 0x1 ;  /* 0x000000b013747211 */ /* 0x040fe400078208ff */
[----:B------:R-:W-:Y:S01]  /*1960*/  LEA R17, R180, R15, 0x1 ;  /* 0x0000000fb4117211 */ /* 0x000fe200078e08ff */
[----:B------:R-:W2:Y:S01]  /*1970*/  LDG.E.U16 R234, desc[UR4][R8.64] ;  /* 0x0000000408ea7981 */ /* 0x000ea2000c1e1500 */
[----:B------:R-:W-:-:S03]  /*1980*/  LEA.HI.X.SX32 R117, R19, R177, 0x1, P1 ;  /* 0x000000b113757211 */ /* 0x000fc600008f0eff */
[C---:B------:R-:W-:Y:S01]  /*1990*/  IMAD R19, R180.reuse, 0x2, R17 ;  /* 0x00000002b4137824 */ /* 0x040fe200078e0211 */
[CC--:B-1----:R-:W-:Y:S01]  /*19a0*/  LEA R4, P0, R25.reuse, R176.reuse, 0x1 ;  /* 0x000000b019047211 */ /* 0x0c2fe200078008ff */
[----:B------:R-:W2:Y:S02]  /*19b0*/  LDG.E.U16 R116, desc[UR4][R116.64] ;  /* 0x0000000474747981 */ /* 0x000ea4000c1e1500 */
[C---:B------:R-:W-:Y:S01]  /*19c0*/  IMAD R107, R180.reuse, 0x2, R19 ;  /* 0x00000002b46b7824 */ /* 0x040fe200078e0213 */
[----:B------:R-:W-:Y:S02]  /*19d0*/  LEA.HI.X.SX32 R5, R25, R177, 0x1, P0 ;  /* 0x000000b119057211 */ /* 0x000fe400000f0eff */
[-C--:B------:R-:W-:Y:S02]  /*19e0*/  LEA R12, P0, R29, R176.reuse, 0x1 ;  /* 0x000000b01d0c7211 */ /* 0x080fe400078008ff */
[----:B------:R-:W-:Y:S01]  /*19f0*/  LEA R25, R180, R107, 0x1 ;  /* 0x0000006bb4197211 */ /* 0x000fe200078e08ff */
[----:B------:R-:W2:Y:S01]  /*1a00*/  LDG.E.U16 R182, desc[UR4][R4.64] ;  /* 0x0000000404b67981 */ /* 0x000ea2000c1e1500 */
[----:B------:R-:W-:-:S02]  /*1a10*/  LEA R6, P1, R31, R176, 0x1 ;  /* 0x000000b01f067211 */ /* 0x000fc400078208ff */
[-C--:B------:R-:W-:Y:S01]  /*1a20*/  LEA.HI.X.SX32 R13, R29, R177.reuse, 0x1, P0 ;  /* 0x000000b11d0d7211 */ /* 0x080fe200000f0eff */
[----:B------:R-:W-:Y:S01]  /*1a30*/  IMAD R29, R180, 0x2, R25 ;  /* 0x00000002b41d7824 */ /* 0x000fe200078e0219 */
[----:B------:R-:W-:-:S03]  /*1a40*/  LEA.HI.X.SX32 R7, R31, R177, 0x1, P1 ;  /* 0x000000b11f077211 */ /* 0x000fc600008f0eff */
[C---:B------:R-:W-:Y:S01]  /*1a50*/  IMAD R31, R180.reuse, 0x2, R29 ;  /* 0x00000002b41f7824 */ /* 0x040fe200078e021d */
[C---:B0-----:R-:W-:Y:S01]  /*1a60*/  LEA R2, P0, R21.reuse, R176, 0x1 ;  /* 0x000000b015027211 */ /* 0x041fe200078008ff */
[----:B------:R0:W2:Y:S03]  /*1a70*/  LDG.E.U16 R233, desc[UR4][R12.64] ;  /* 0x000000040ce97981 */ /* 0x0000a6000c1e1500 */
[----:B------:R-:W-:Y:S01]  /*1a80*/  LEA R109, R180, R31, 0x1 ;  /* 0x0000001fb46d7211 */ /* 0x000fe200078e08ff */
[----:B------:R1:W3:Y:S01]  /*1a90*/  LDG.E.U16 R88, desc[UR4][R6.64] ;  /* 0x0000000406587981 */ /* 0x0002e2000c1e1500 */
[----:B------:R-:W-:-:S03]  /*1aa0*/  LEA.HI.X.SX32 R3, R21, R177, 0x1, P0 ;  /* 0x000000b115037211 */ /* 0x000fc600000f0eff */
[C---:B------:R-:W-:Y:S01]  /*1ab0*/  IMAD R21, R180.reuse, 0x2, R109 ;  /* 0x00000002b4157824 */ /* 0x040fe200078e026d */
[-C--:B------:R-:W-:Y:S01]  /*1ac0*/  LEA R152, P1, R15, R176.reuse, 0x1 ;  /* 0x000000b00f987211 */ /* 0x080fe200078208ff */
[----:B------:R-:W2:Y:S02]  /*1ad0*/  LDG.E.U16 R181, desc[UR4][R2.64] ;  /* 0x0000000402b57981 */ /* 0x000ea4000c1e1500 */
[C---:B0-----:R-:W-:Y:S01]  /*1ae0*/  IMAD R13, R180.reuse, 0x2, R21 ;  /* 0x00000002b40d7824 */ /* 0x041fe200078e0215 */
[-C--:B------:R-:W-:Y:S02]  /*1af0*/  LEA R8, P0, R23, R176.reuse, 0x1 ;  /* 0x000000b017087211 */ /* 0x080fe400078008ff */
[----:B------:R-:W-:Y:S02]  /*1b00*/  LEA.HI.X.SX32 R153, R15, R177, 0x1, P1 ;  /* 0x000000b10f997211 */ /* 0x000fe400008f0eff */
[C---:B------:R-:W-:Y:S02]  /*1b10*/  LEA R15, R180.reuse, R13, 0x1 ;  /* 0x0000000db40f7211 */ /* 0x040fe400078e08ff */
[----:B------:R-:W-:Y:S01]  /*1b20*/  LEA.HI.X.SX32 R9, R23, R177, 0x1, P0 ;  /* 0x000000b117097211 */ /* 0x000fe200000f0eff */
[----:B------:R-:W2:Y:S01]  /*1b30*/  LDG.E.U16 R152, desc[UR4][R152.64] ;  /* 0x0000000498987981 */ /* 0x000ea2000c1e1500 */
[----:B------:R-:W-:Y:S01]  /*1b40*/  LEA R58, P0, R17, R176, 0x1 ;  /* 0x000000b0113a7211 */ /* 0x000fe200078008ff */
[----:B------:R-:W-:-:S02]  /*1b50*/  IMAD R111, R180, 0x2, R15 ;  /* 0x00000002b46f7824 */ /* 0x000fc400078e020f */
[----:B------:R0:W2:Y:S01]  /*1b60*/  LDG.E.U16 R232, desc[UR4][R8.64] ;  /* 0x0000000408e87981 */ /* 0x0000a2000c1e1500 */
[----:B------:R-:W-:Y:S01]  /*1b70*/  LEA.HI.X.SX32 R59, R17, R177, 0x1, P0 ;  /* 0x000000b1113b7211 */ /* 0x000fe200000f0eff */
[C---:B------:R-:W-:Y:S01]  /*1b80*/  IMAD R17, R180.reuse, 0x2, R111 ;  /* 0x00000002b4117824 */ /* 0x040fe200078e026f */
[-C--:B-1----:R-:W-:Y:S02]  /*1b90*/  LEA R6, P0, R19, R176.reuse, 0x1 ;  /* 0x000000b013067211 */ /* 0x082fe400078008ff */
[----:B------:R-:W-:Y:S01]  /*1ba0*/  LEA R4, P1, R25, R176, 0x1 ;  /* 0x000000b019047211 */ /* 0x000fe200078208ff */
[----:B------:R1:W-:Y:S01]  /*1bb0*/  STL [R1+0x1c], R0 ;  /* 0x00001c0001007387 */ /* 0x0003e20000100800 */
[----:B0-----:R-:W-:-:S03]  /*1bc0*/  LEA R9, R180, R17, 0x1 ;  /* 0x00000011b4097211 */ /* 0x001fc600078e08ff */
[----:B------:R-:W2:Y:S01]  /*1bd0*/  LDG.E.U16 R58, desc[UR4][R58.64] ;  /* 0x000000043a3a7981 */ /* 0x000ea2000c1e1500 */
[-C--:B------:R-:W-:Y:S01]  /*1be0*/  LEA.HI.X.SX32 R7, R19, R177.reuse, 0x1, P0 ;  /* 0x000000b113077211 */ /* 0x080fe200000f0eff */
[----:B------:R-:W-:Y:S01]  /*1bf0*/  IMAD R19, R180, 0x2, R9 ;  /* 0x00000002b4137824 */ /* 0x000fe200078e0209 */
[----:B------:R-:W-:-:S03]  /*1c00*/  LEA.HI.X.SX32 R5, R25, R177, 0x1, P1 ;  /* 0x000000b119057211 */ /* 0x000fc600008f0eff */
[----:B------:R-:W2:Y:S01]  /*1c10*/  LDG.E.U16 R231, desc[UR4][R6.64] ;  /* 0x0000000406e77981 */ /* 0x000ea2000c1e1500 */
[C---:B------:R-:W-:Y:S01]  /*1c20*/  IMAD R113, R180.reuse, 0x2, R19 ;  /* 0x00000002b4717824 */ /* 0x040fe200078e0213 */
[-C--:B------:R-:W-:Y:S02]  /*1c30*/  LEA R118, P1, R21, R176.reuse, 0x1 ;  /* 0x000000b015767211 */ /* 0x080fe400078208ff */
[----:B------:R0:W2:Y:S02]  /*1c40*/  LDG.E.U16 R110, desc[UR4][R4.64] ;  /* 0x00000004046e7981 */ /* 0x0000a4000c1e1500 */
[C---:B------:R-:W-:Y:S02]  /*1c50*/  LEA R23, R180.reuse, R113, 0x1 ;  /* 0x00000071b4177211 */ /* 0x040fe400078e08ff */
[----:B------:R-:W-:Y:S02]  /*1c60*/  LEA R2, P0, R29, R176, 0x1 ;  /* 0x000000b01d027211 */ /* 0x000fe400078008ff */
[-C--:B------:R-:W-:Y:S01]  /*1c70*/  LEA.HI.X.SX32 R119, R21, R177.reuse, 0x1, P1 ;  /* 0x000000b115777211 */ /* 0x080fe200008f0eff */
[----:B------:R-:W-:Y:S01]  /*1c80*/  IMAD R21, R180, 0x2, R23 ;  /* 0x00000002b4157824 */ /* 0x000fe200078e0217 */
[----:B------:R-:W-:-:S02]  /*1c90*/  LEA.HI.X.SX32 R3, R29, R177, 0x1, P0 ;  /* 0x000000b11d037211 */ /* 0x000fc400000f0eff */
[C---:B0-----:R-:W-:Y:S01]  /*1ca0*/  LEA R4, P0, R31.reuse, R176, 0x1 ;  /* 0x000000b01f047211 */ /* 0x041fe200078008ff */
[C---:B------:R-:W-:Y:S01]  /*1cb0*/  IMAD R25, R180.reuse, 0x2, R21 ;  /* 0x00000002b4197824 */ /* 0x040fe200078e0215 */
[----:B------:R-:W2:Y:S02]  /*1cc0*/  LDG.E.U16 R118, desc[UR4][R118.64] ;  /* 0x0000000476767981 */ /* 0x000ea4000c1e1500 */
[----:B------:R-:W-:Y:S02]  /*1cd0*/  LEA.HI.X.SX32 R5, R31, R177, 0x1, P0 ;  /* 0x000000b11f057211 */ /* 0x000fe400000f0eff */
[----:B------:R0:W2:Y:S01]  /*1ce0*/  LDG.E.U16 R57, desc[UR4][R2.64] ;  /* 0x0000000402397981 */ /* 0x0000a2000c1e1500 */
[----:B------:R-:W-:-:S03]  /*1cf0*/  LEA R115, R180, R25, 0x1 ;  /* 0x00000019b4737211 */ /* 0x000fc600078e08ff */
[----:B------:R4:W2:Y:S01]  /*1d00*/  LDG.E.U16 R230, desc[UR4][R4.64] ;  /* 0x0000000404e67981 */ /* 0x0008a2000c1e1500 */
[----:B0-----:R-:W-:-:S04]  /*1d10*/  LEA R2, P0, R13, R176, 0x1 ;  /* 0x000000b00d027211 */ /* 0x001fc800078008ff */
[-C--:B------:R-:W-:Y:S01]  /*1d20*/  LEA.HI.X.SX32 R3, R13, R177.reuse, 0x1, P0 ;  /* 0x000000b10d037211 */ /* 0x080fe200000f0eff */
[C---:B------:R-:W-:Y:S01]  /*1d30*/  IMAD R13, R180.reuse, 0x2, R115 ;  /* 0x00000002b40d7824 */ /* 0x040fe200078e0273 */
[-C--:B------:R-:W-:Y:S02]  /*1d40*/  LEA R6, P0, R15, R176.reuse, 0x1 ;  /* 0x000000b00f067211 */ /* 0x080fe400078008ff */
[----:B----4-:R-:W-:Y:S01]  /*1d50*/  LEA R4, P1, R17, R176, 0x1 ;  /* 0x000000b011047211 */ /* 0x010fe200078208ff */
[----:B------:R0:W4:Y:S01]  /*1d60*/  LDG.E.U16 R56, desc[UR4][R2.64] ;  /* 0x0000000402387981 */ /* 0x000122000c1e1500 */
[-C--:B------:R-:W-:Y:S01]  /*1d70*/  LEA.HI.X.SX32 R7, R15, R177.reuse, 0x1, P0 ;  /* 0x000000b10f077211 */ /* 0x080fe200000f0eff */
[----:B------:R-:W-:Y:S01]  /*1d80*/  IMAD R15, R180, 0x2, R13 ;  /* 0x00000002b40f7824 */ /* 0x000fe200078e020d */
[----:B------:R-:W-:-:S03]  /*1d90*/  LEA.HI.X.SX32 R5, R17, R177, 0x1, P1 ;  /* 0x000000b111057211 */ /* 0x000fc600008f0eff */
[----:B------:R-:W4:Y:S01]  /*1da0*/  LDG.E.U16 R229, desc[UR4][R6.64] ;  /* 0x0000000406e57981 */ /* 0x000f22000c1e1500 */
[C---:B------:R-:W-:Y:S02]  /*1db0*/  LEA R17, R180.reuse, R15, 0x1 ;  /* 0x0000000fb4117211 */ /* 0x040fe400078e08ff */
[C---:B0-----:R-:W-:Y:S01]  /*1dc0*/  LEA R2, P0, R9.reuse, R176, 0x1 ;  /* 0x000000b009027211 */ /* 0x041fe200078008ff */
[----:B------:R0:W4:Y:S02]  /*1dd0*/  LDG.E.U16 R98, desc[UR4][R4.64] ;  /* 0x0000000404627981 */ /* 0x000124000c1e1500 */
[----:B------:R-:W-:Y:S01]  /*1de0*/  IMAD R117, R180, 0x2, R17 ;  /* 0x00000002b4757824 */ /* 0x000fe200078e0211 */
[----:B------:R-:W-:-:S03]  /*1df0*/  LEA.HI.X.SX32 R3, R9, R177, 0x1, P0 ;  /* 0x000000b109037211 */ /* 0x000fc600000f0eff */
[----:B------:R-:W-:Y:S01]  /*1e00*/  IMAD R9, R180, 0x2, R117 ;  /* 0x00000002b4097824 */ /* 0x000fe200078e0275 */
[-C--:B------:R-:W-:Y:S01]  /*1e10*/  LEA R154, P1, R23, R176.reuse, 0x1 ;  /* 0x000000b0179a7211 */ /* 0x080fe200078208ff */
[----:B------:R1:W4:Y:S01]  /*1e20*/  LDG.E.U16 R55, desc[UR4][R2.64] ;  /* 0x0000000402377981 */ /* 0x000322000c1e1500 */
[----:B0-----:R-:W-:-:S04]  /*1e30*/  LEA R4, P0, R19, R176, 0x1 ;  /* 0x000000b013047211 */ /* 0x001fc800078008ff */
[----:B------:R-:W-:Y:S02]  /*1e40*/  LEA.HI.X.SX32 R5, R19, R177, 0x1, P0 ;  /* 0x000000b113057211 */ /* 0x000fe400000f0eff */
[C---:B------:R-:W-:Y:S02]  /*1e50*/  LEA R19, R180.reuse, R9, 0x1 ;  /* 0x00000009b4137211 */ /* 0x040fe400078e08ff */
[-C--:B------:R-:W-:Y:S01]  /*1e60*/  LEA.HI.X.SX32 R155, R23, R177.reuse, 0x1, P1 ;  /* 0x000000b1179b7211 */ /* 0x080fe200008f0eff */
[----:B------:R0:W4:Y:S02]  /*1e70*/  LDG.E.U16 R228, desc[UR4][R4.64] ;  /* 0x0000000404e47981 */ /* 0x000124000c1e1500 */
[C---:B------:R-:W-:Y:S01]  /*1e80*/  IMAD R23, R180.reuse, 0x2, R19 ;  /* 0x00000002b4177824 */ /* 0x040fe200078e0213 */
[C---:B-1----:R-:W-:Y:S01]  /*1e90*/  LEA R2, P0, R21.reuse, R176, 0x1 ;  /* 0x000000b015027211 */ /* 0x042fe200078008ff */
[----:B------:R-:W4:Y:S02]  /*1ea0*/  LDG.E.U16 R154, desc[UR4][R154.64] ;  /* 0x000000049a9a7981 */ /* 0x000f24000c1e1500 */
[----:B------:R-:W-:Y:S01]  /*1eb0*/  IMAD R119, R180, 0x2, R23 ;  /* 0x00000002b4777824 */ /* 0x000fe200078e0217 */
[----:B------:R-:W-:-:S02]  /*1ec0*/  LEA.HI.X.SX32 R3, R21, R177, 0x1, P0 ;  /* 0x000000b115037211 */ /* 0x000fc400000f0eff */
[-C--:B0-----:R-:W-:Y:S02]  /*1ed0*/  LEA R4, P1, R13, R176.reuse, 0x1 ;  /* 0x000000b00d047211 */ /* 0x081fe400078208ff */
[C---:B------:R-:W-:Y:S01]  /*1ee0*/  LEA R21, R180.reuse, R119, 0x1 ;  /* 0x00000077b4157211 */ /* 0x040fe200078e08ff */
[----:B------:R0:W4:Y:S01]  /*1ef0*/  LDG.E.U16 R54, desc[UR4][R2.64] ;  /* 0x0000000402367981 */ /* 0x000122000c1e1500 */
[----:B------:R-:W-:Y:S02]  /*1f00*/  LEA R6, P0, R25, R176, 0x1 ;  /* 0x000000b019067211 */ /* 0x000fe400078008ff */
[-C--:B------:R-:W-:Y:S01]  /*1f10*/  LEA.HI.X.SX32 R5, R13, R177.reuse, 0x1, P1 ;  /* 0x000000b10d057211 */ /* 0x080fe200008f0eff */
[----:B------:R-:W-:Y:S01]  /*1f20*/  IMAD R13, R180, 0x2, R21 ;  /* 0x00000002b40d7824 */ /* 0x000fe200078e0215 */
[----:B------:R-:W-:-:S03]  /*1f30*/  LEA.HI.X.SX32 R7, R25, R177, 0x1, P0 ;  /* 0x000000b119077211 */ /* 0x000fc600000f0eff */
[----:B------:R-:W-:Y:S01]  /*1f40*/  IMAD R25, R180, 0x2, R13 ;  /* 0x00000002b4197824 */ /* 0x000fe200078e020d */
[----:B------:R1:W4:Y:S01]  /*1f50*/  LDG.E.U16 R112, desc[UR4][R4.64] ;  /* 0x0000000404707981 */ /* 0x000322000c1e1500 */
[----:B0-----:R-:W-:-:S03]  /*1f60*/  LEA R2, P0, R15, R176, 0x1 ;  /* 0x000000b00f027211 */ /* 0x001fc600078008ff */
[----:B------:R-:W-:Y:S01]  /*1f70*/  LEA R121, R180, R25, 0x1 ;  /* 0x00000019b4797211 */ /* 0x000fe200078e08ff */
[----:B------:R0:W4:Y:S01]  /*1f80*/  LDG.E.U16 R227, desc[UR4][R6.64] ;  /* 0x0000000406e37981 */ /* 0x000122000c1e1500 */
[----:B------:R-:W-:-:S03]  /*1f90*/  LEA.HI.X.SX32 R3, R15, R177, 0x1, P0 ;  /* 0x000000b10f037211 */ /* 0x000fc600000f0eff */
[C---:B------:R-:W-:Y:S01]  /*1fa0*/  IMAD R15, R180.reuse, 0x2, R121 ;  /* 0x00000002b40f7824 */ /* 0x040fe200078e0279 */
[CC--:B-1----:R-:W-:Y:S01]  /*1fb0*/  LEA R4, P1, R9.reuse, R176.reuse, 0x1 ;  /* 0x000000b009047211 */ /* 0x0c2fe200078208ff */
[----:B------:R1:W4:Y:S03]  /*1fc0*/  LDG.E.U16 R53, desc[UR4][R2.64] ;  /* 0x0000000402357981 */ /* 0x000326000c1e1500 */
[----:B------:R-:W-:Y:S01]  /*1fd0*/  LEA.HI.X.SX32 R5, R9, R177, 0x1, P1 ;  /* 0x000000b109057211 */ /* 0x000fe200008f0eff */
[----:B------:R-:W-:Y:S01]  /*1fe0*/  IMAD R9, R180, 0x2, R15 ;  /* 0x00000002b4097824 */ /* 0x000fe200078e020f */
[----:B0-----:R-:W-:-:S03]  /*1ff0*/  LEA R6, P0, R17, R176, 0x1 ;  /* 0x000000b011067211 */ /* 0x001fc600078008ff */
[----:B------:R0:W4:Y:S01]  /*2000*/  LDG.E.U16 R120, desc[UR4][R4.64] ;  /* 0x0000000404787981 */ /* 0x000122000c1e1500 */
[----:B------:R-:W-:Y:S02]  /*2010*/  LEA.HI.X.SX32 R7, R17, R177, 0x1, P0 ;  /* 0x000000b111077211 */ /* 0x000fe400000f0eff */
[C---:B------:R-:W-:Y:S02]  /*2020*/  LEA R17, R180.reuse, R9, 0x1 ;  /* 0x00000009b4117211 */ /* 0x040fe400078e08ff */
[CC--:B-1----:R-:W-:Y:S01]  /*2030*/  LEA R2, P0, R19.reuse, R176.reuse, 0x1 ;  /* 0x000000b013027211 */ /* 0x0c2fe200078008ff */
[----:B------:R1:W4:Y:S02]  /*2040*/  LDG.E.U16 R226, desc[UR4][R6.64] ;  /* 0x0000000406e27981 */ /* 0x000324000c1e1500 */
[C---:B------:R-:W-:Y:S01]  /*2050*/  IMAD R123, R180.reuse, 0x2, R17 ;  /* 0x00000002b47b7824 */ /* 0x040fe200078e0211 */
[----:B------:R-:W-:Y:S02]  /*2060*/  LEA.HI.X.SX32 R3, R19, R177, 0x1, P0 ;  /* 0x000000b113037211 */ /* 0x000fe400000f0eff */
[----:B0-----:R-:W-:Y:S01]  /*2070*/  LEA R4, P1, R21, R176, 0x1 ;  /* 0x000000b015047211 */ /* 0x001fe200078208ff */
[----:B------:R-:W-:-:S02]  /*2080*/  IMAD R19, R180, 0x2, R123 ;  /* 0x00000002b4137824 */ /* 0x000fc400078e027b */
[----:B------:R0:W4:Y:S01]  /*2090*/  LDG.E.U16 R52, desc[UR4][R2.64] ;  /* 0x0000000402347981 */ /* 0x000122000c1e1500 */
[----:B------:R-:W-:Y:S02]  /*20a0*/  LEA.HI.X.SX32 R5, R21, R177, 0x1, P1 ;  /* 0x000000b115057211 */ /* 0x000fe400008f0eff */
[C---:B-1----:R-:W-:Y:S02]  /*20b0*/  LEA R6, P0, R23.reuse, R176, 0x1 ;  /* 0x000000b017067211 */ /* 0x042fe400078008ff */
[----:B------:R-:W-:Y:S01]  /*20c0*/  LEA R21, R180, R19, 0x1 ;  /* 0x00000013b4157211 */ /* 0x000fe200078e08ff */
[----:B------:R1:W2:Y:S01]  /*20d0*/  LDG.E.U16 R96, desc[UR4][R4.64] ;  /* 0x0000000404607981 */ /* 0x0002a2000c1e1500 */
[----:B------:R-:W-:-:S03]  /*20e0*/  LEA.HI.X.SX32 R7, R23, R177, 0x1, P0 ;  /* 0x000000b117077211 */ /* 0x000fc600000f0eff */
[C---:B------:R-:W-:Y:S01]  /*20f0*/  IMAD R23, R180.reuse, 0x2, R21 ;  /* 0x00000002b4177824 */ /* 0x040fe200078e0215 */
[CC--:B0-----:R-:W-:Y:S01]  /*2100*/  LEA R2, P0, R13.reuse, R176.reuse, 0x1 ;  /* 0x000000b00d027211 */ /* 0x0c1fe200078008ff */
[----:B------:R-:W4:Y:S02]  /*2110*/  LDG.E.U16 R225, desc[UR4][R6.64] ;  /* 0x0000000406e17981 */ /* 0x000f24000c1e1500 */
[C---:B------:R-:W-:Y:S01]  /*2120*/  IMAD R125, R180.reuse, 0x2, R23 ;  /* 0x00000002b47d7824 */ /* 0x040fe200078e0217 */
[----:B------:R-:W-:Y:S02]  /*2130*/  LEA.HI.X.SX32 R3, R13, R177, 0x1, P0 ;  /* 0x000000b10d037211 */ /* 0x000fe400000f0eff */
[-C--:B------:R-:W-:Y:S02]  /*2140*/  LEA R156, P1, R15, R176.reuse, 0x1 ;  /* 0x000000b00f9c7211 */ /* 0x080fe400078208ff */
[----:B------:R-:W-:Y:S01]  /*2150*/  LEA R13, R180, R125, 0x1 ;  /* 0x0000007db40d7211 */ /* 0x000fe200078e08ff */
[----:B------:R0:W4:Y:S01]  /*2160*/  LDG.E.U16 R51, desc[UR4][R2.64] ;  /* 0x0000000402337981 */ /* 0x000122000c1e1500 */
[----:B-1----:R-:W-:-:S02]  /*2170*/  LEA R4, P0, R25, R176, 0x1 ;  /* 0x000000b019047211 */ /* 0x002fc400078008ff */
[-C--:B------:R-:W-:Y:S01]  /*2180*/  LEA.HI.X.SX32 R157, R15, R177.reuse, 0x1, P1 ;  /* 0x000000b10f9d7211 */ /* 0x080fe200008f0eff */
[----:B------:R-:W-:Y:S01]  /*2190*/  IMAD R15, R180, 0x2, R13 ;  /* 0x00000002b40f7824 */ /* 0x000fe200078e020d */
[----:B------:R-:W-:-:S03]  /*21a0*/  LEA.HI.X.SX32 R5, R25, R177, 0x1, P0 ;  /* 0x000000b119057211 */ /* 0x000fc600000f0eff */
[----:B------:R-:W-:Y:S01]  /*21b0*/  IMAD R25, R180, 0x2, R15 ;  /* 0x00000002b4197824 */ /* 0x000fe200078e020f */
[----:B------:R-:W4:Y:S01]  /*21c0*/  LDG.E.U16 R156, desc[UR4][R156.64] ;  /* 0x000000049c9c7981 */ /* 0x000f22000c1e1500 */
[----:B0-----:R-:W-:-:S03]  /*21d0*/  LEA R2, P0, R9, R176, 0x1 ;  /* 0x000000b009027211 */ /* 0x001fc600078008ff */
[C---:B------:R-:W-:Y:S01]  /*21e0*/  LEA R127, R180.reuse, R25, 0x1 ;  /* 0x00000019b47f7211 */ /* 0x040fe200078e08ff */
[----:B------:R0:W4:Y:S01]  /*21f0*/  LDG.E.U16 R224, desc[UR4][R4.64] ;  /* 0x0000000404e07981 */ /* 0x000122000c1e1500 */
[-C--:B------:R-:W-:Y:S02]  /*2200*/  LEA.HI.X.SX32 R3, R9, R177.reuse, 0x1, P0 ;  /* 0x000000b109037211 */ /* 0x080fe400000f0eff */
[CC--:B------:R-:W-:Y:S01]  /*2210*/  LEA R6, P0, R17.reuse, R176.reuse, 0x1 ;  /* 0x000000b011067211 */ /* 0x0c0fe200078008ff */
[C---:B------:R-:W-:Y:S02]  /*2220*/  IMAD R9, R180.reuse, 0x2, R127 ;  /* 0x00000002b4097824 */ /* 0x040fe400078e027f */
[----:B------:R1:W4:Y:S01]  /*2230*/  LDG.E.U16 R50, desc[UR4][R2.64] ;  /* 0x0000000402327981 */ /* 0x000322000c1e1500 */
[----:B------:R-:W-:Y:S01]  /*2240*/  LEA.HI.X.SX32 R7, R17, R177, 0x1, P0 ;  /* 0x000000b111077211 */ /* 0x000fe200000f0eff */
[----:B------:R-:W-:Y:S01]  /*2250*/  IMAD R17, R180, 0x2, R9 ;  /* 0x00000002b4117824 */ /* 0x000fe200078e0209 */
[----:B0-----:R-:W-:-:S03]  /*2260*/  LEA R4, P1, R19, R176, 0x1 ;  /* 0x000000b013047211 */ /* 0x001fc600078208ff */
[----:B------:R-:W4:Y:S01]  /*2270*/  LDG.E.U16 R223, desc[UR4][R6.64] ;  /* 0x0000000406df7981 */ /* 0x000f22000c1e1500 */
[----:B------:R-:W-:Y:S02]  /*2280*/  LEA.HI.X.SX32 R5, R19, R177, 0x1, P1 ;  /* 0x000000b113057211 */ /* 0x000fe400008f0eff */
[C---:B------:R-:W-:Y:S02]  /*2290*/  LEA R19, R180.reuse, R17, 0x1 ;  /* 0x00000011b4137211 */ /* 0x040fe400078e08ff */
[C---:B-1----:R-:W-:Y:S01]  /*22a0*/  LEA R2, P0, R21.reuse, R176, 0x1 ;  /* 0x000000b015027211 */ /* 0x042fe200078008ff */
[----:B------:R0:W4:Y:S02]  /*22b0*/  LDG.E.U16 R108, desc[UR4][R4.64] ;  /* 0x00000004046c7981 */ /* 0x000124000c1e1500 */
[----:B------:R-:W-:Y:S01]  /*22c0*/  IMAD R129, R180, 0x2, R19 ;  /* 0x00000002b4817824 */ /* 0x000fe200078e0213 */
[----:B------:R-:W-:-:S03]  /*22d0*/  LEA.HI.X.SX32 R3, R21, R177, 0x1, P0 ;  /* 0x000000b115037211 */ /* 0x000fc600000f0eff */
[C---:B------:R-:W-:Y:S01]  /*22e0*/  IMAD R21, R180.reuse, 0x2, R129 ;  /* 0x00000002b4157824 */ /* 0x040fe200078e0281 */
[-C--:B0-----:R-:W-:Y:S01]  /*22f0*/  LEA R4, P1, R13, R176.reuse, 0x1 ;  /* 0x000000b00d047211 */ /* 0x081fe200078208ff */
[----:B------:R0:W4:Y:S01]  /*2300*/  LDG.E.U16 R49, desc[UR4][R2.64] ;  /* 0x0000000402317981 */ /* 0x000122000c1e1500 */
[-C--:B------:R-:W-:Y:S02]  /*2310*/  LEA R6, P0, R23, R176.reuse, 0x1 ;  /* 0x000000b017067211 */ /* 0x080fe400078008ff */
[----:B------:R-:W-:Y:S02]  /*2320*/  LEA.HI.X.SX32 R5, R13, R177, 0x1, P1 ;  /* 0x000000b10d057211 */ /* 0x000fe400008f0eff */
[C---:B------:R-:W-:Y:S02]  /*2330*/  LEA R13, R180.reuse, R21, 0x1 ;  /* 0x00000015b40d7211 */ /* 0x040fe400078e08ff */
[-C--:B------:R-:W-:Y:S01]  /*2340*/  LEA.HI.X.SX32 R7, R23, R177.reuse, 0x1, P0 ;  /* 0x000000b117077211 */ /* 0x080fe200000f0eff */
[----:B------:R1:W4:Y:S02]  /*2350*/  LDG.E.U16 R122, desc[UR4][R4.64] ;  /* 0x00000004047a7981 */ /* 0x000324000c1e1500 */
[C---:B------:R-:W-:Y:S01]  /*2360*/  IMAD R23, R180.reuse, 0x2, R13 ;  /* 0x00000002b4177824 */ /* 0x040fe200078e020d */
[C---:B0-----:R-:W-:Y:S01]  /*2370*/  LEA R2, P0, R15.reuse, R176, 0x1 ;  /* 0x000000b00f027211 */ /* 0x041fe200078008ff */
[----:B------:R0:W4:Y:S02]  /*2380*/  LDG.E.U16 R222, desc[UR4][R6.64] ;  /* 0x0000000406de7981 */ /* 0x000124000c1e1500 */
[----:B------:R-:W-:Y:S01]  /*2390*/  IMAD R131, R180, 0x2, R23 ;  /* 0x00000002b4837824 */ /* 0x000fe200078e0217 */
[----:B------:R-:W-:-:S02]  /*23a0*/  LEA.HI.X.SX32 R3, R15, R177, 0x1, P0 ;  /* 0x000000b10f037211 */ /* 0x000fc400000f0eff */
[-C--:B-1----:R-:W-:Y:S02]  /*23b0*/  LEA R4, P1, R9, R176.reuse, 0x1 ;  /* 0x000000b009047211 */ /* 0x082fe400078208ff */
[C---:B------:R-:W-:Y:S01]  /*23c0*/  LEA R15, R180.reuse, R131, 0x1 ;  /* 0x00000083b40f7211 */ /* 0x040fe200078e08ff */
[----:B------:R1:W4:Y:S01]  /*23d0*/  LDG.E.U16 R48, desc[UR4][R2.64] ;  /* 0x0000000402307981 */ /* 0x000322000c1e1500 */
[----:B0-----:R-:W-:Y:S02]  /*23e0*/  LEA R6, P0, R25, R176, 0x1 ;  /* 0x000000b019067211 */ /* 0x001fe400078008ff */
[-C--:B------:R-:W-:Y:S01]  /*23f0*/  LEA.HI.X.SX32 R5, R9, R177.reuse, 0x1, P1 ;  /* 0x000000b109057211 */ /* 0x080fe200008f0eff */
[----:B------:R-:W-:Y:S01]  /*2400*/  IMAD R9, R180, 0x2, R15 ;  /* 0x00000002b4097824 */ /* 0x000fe200078e020f */
[----:B------:R-:W-:-:S03]  /*2410*/  LEA.HI.X.SX32 R7, R25, R177, 0x1, P0 ;  /* 0x000000b119077211 */ /* 0x000fc600000f0eff */
[----:B------:R-:W-:Y:S01]  /*2420*/  IMAD R25, R180, 0x2, R9 ;  /* 0x00000002b4197824 */ /* 0x000fe200078e0209 */
[----:B------:R0:W2:Y:S01]  /*2430*/  LDG.E.U16 R94, desc[UR4][R4.64] ;  /* 0x00000004045e7981 */ /* 0x0000a2000c1e1500 */
[----:B-1----:R-:W-:-:S03]  /*2440*/  LEA R2, P0, R17, R176, 0x1 ;  /* 0x000000b011027211 */ /* 0x002fc600078008ff */
[----:B------:R-:W-:Y:S01]  /*2450*/  LEA R133, R180, R25, 0x1 ;  /* 0x00000019b4857211 */ /* 0x000fe200078e08ff */
[----:B------:R-:W4:Y:S01]  /*2460*/  LDG.E.U16 R221, desc[UR4][R6.64] ;  /* 0x0000000406dd7981 */ /* 0x000f22000c1e1500 */
[----:B------:R-:W-:-:S03]  /*2470*/  LEA.HI.X.SX32 R3, R17, R177, 0x1, P0 ;  /* 0x000000b111037211 */ /* 0x000fc600000f0eff */
[C---:B------:R-:W-:Y:S01]  /*2480*/  IMAD R17, R180.reuse, 0x2, R133 ;  /* 0x00000002b4117824 */ /* 0x040fe200078e0285 */
[-C--:B0-----:R-:W-:Y:S01]  /*2490*/  LEA R4, P0, R19, R176.reuse, 0x1 ;  /* 0x000000b013047211 */ /* 0x081fe200078008ff */
[----:B------:R0:W4:Y:S01]  /*24a0*/  LDG.E.U16 R47, desc[UR4][R2.64] ;  /* 0x00000004022f7981 */ /* 0x000122000c1e1500 */
[----:B------:R-:W-:Y:S02]  /*24b0*/  LEA R158, P1, R21, R176, 0x1 ;  /* 0x000000b0159e7211 */ /* 0x000fe400078208ff */
[-C--:B------:R-:W-:Y:S01]  /*24c0*/  LEA.HI.X.SX32 R5, R19, R177.reuse, 0x1, P0 ;  /* 0x000000b113057211 */ /* 0x080fe200000f0eff */
[----:B------:R-:W-:Y:S01]  /*24d0*/  IMAD R19, R180, 0x2, R17 ;  /* 0x00000002b4137824 */ /* 0x000fe200078e0211 */
[----:B------:R-:W-:-:S03]  /*24e0*/  LEA.HI.X.SX32 R159, R21, R177, 0x1, P1 ;  /* 0x000000b1159f7211 */ /* 0x000fc600008f0eff */
[----:B------:R1:W4:Y:S01]  /*24f0*/  LDG.E.U16 R220, desc[UR4][R4.64] ;  /* 0x0000000404dc7981 */ /* 0x000322000c1e1500 */
[C---:B------:R-:W-:Y:S02]  /*2500*/  LEA R21, R180.reuse, R19, 0x1 ;  /* 0x00000013b4157211 */ /* 0x040fe400078e08ff */
[CC--:B0-----:R-:W-:Y:S01]  /*2510*/  LEA R2, P0, R13.reuse, R176.reuse, 0x1 ;  /* 0x000000b00d027211 */ /* 0x0c1fe200078008ff */
[----:B------:R-:W4:Y:S02]  /*2520*/  LDG.E.U16 R158, desc[UR4][R158.64] ;  /* 0x000000049e9e7981 */ /* 0x000f24000c1e1500 */
[C---:B------:R-:W-:Y:S01]  /*2530*/  IMAD R135, R180.reuse, 0x2, R21 ;  /* 0x00000002b4877824 */ /* 0x040fe200078e0215 */
[-C--:B------:R-:W-:Y:S02]  /*2540*/  LEA.HI.X.SX32 R3, R13, R177.reuse, 0x1, P0 ;  /* 0x000000b10d037211 */ /* 0x080fe400000f0eff */
[-C--:B-1----:R-:W-:Y:S01]  /*2550*/  LEA R4, P1, R15, R176.reuse, 0x1 ;  /* 0x000000b00f047211 */ /* 0x082fe200078208ff */
[----:B------:R-:W-:Y:S01]  /*2560*/  IMAD R13, R180, 0x2, R135 ;  /* 0x00000002b40d7824 */ /* 0x000fe200078e0287 */
[----:B------:R-:W-:Y:S01]  /*2570*/  LEA R6, P0, R23, R176, 0x1 ;  /* 0x000000b017067211 */ /* 0x000fe200078008ff */
[----:B------:R0:W4:Y:S01]  /*2580*/  LDG.E.U16 R46, desc[UR4][R2.64] ;  /* 0x00000004022e7981 */ /* 0x000122000c1e1500 */
[----:B------:R-:W-:-:S02]  /*2590*/  LEA.HI.X.SX32 R5, R15, R177, 0x1, P1 ;  /* 0x000000b10f057211 */ /* 0x000fc400008f0eff */
        /* <DEDUP_REMOVED lines=8> */
[CC--:B-1----:R-:W-:Y:S02]  /*2620*/  LEA R4, P1, R17.reuse, R176.reuse, 0x1 ;  /* 0x000000b011047211 */ /* 0x0c2fe400078208ff */
[C---:B------:R-:W-:Y:S01]  /*2630*/  LEA R9, R180.reuse, R137, 0x1 ;  /* 0x00000089b4097211 */ /* 0x040fe200078e08ff */
[----:B------:R1:W4:Y:S01]  /*2640*/  LDG.E.U16 R45, desc[UR4][R2.64] ;  /* 0x00000004022d7981 */ /* 0x000322000c1e1500 */
[-C--:B------:R-:W-:Y:S02]  /*2650*/  LEA.HI.X.SX32 R5, R17, R177.reuse, 0x1, P1 ;  /* 0x000000b111057211 */ /* 0x080fe400008f0eff */
[CC--:B0-----:R-:W-:Y:S01]  /*2660*/  LEA R6, P0, R25.reuse, R176.reuse, 0x1 ;  /* 0x000000b019067211 */ /* 0x0c1fe200078008ff */
[C---:B------:R-:W-:Y:S02]  /*2670*/  IMAD R17, R180.reuse, 0x2, R9 ;  /* 0x00000002b4117824 */ /* 0x040fe400078e0209 */
[----:B------:R0:W4:Y:S01]  /*2680*/  LDG.E.U16 R124, desc[UR4][R4.64] ;  /* 0x00000004047c7981 */ /* 0x000122000c1e1500 */
[----:B------:R-:W-:Y:S01]  /*2690*/  LEA.HI.X.SX32 R7, R25, R177, 0x1, P0 ;  /* 0x000000b119077211 */ /* 0x000fe200000f0eff */
[----:B------:R-:W-:Y:S01]  /*26a0*/  IMAD R25, R180, 0x2, R17 ;  /* 0x00000002b4197824 */ /* 0x000fe200078e0211 */
[----:B-1----:R-:W-:-:S03]  /*26b0*/  LEA R2, P0, R19, R176, 0x1 ;  /* 0x000000b013027211 */ /* 0x002fc600078008ff */
[----:B------:R1:W4:Y:S01]  /*26c0*/  LDG.E.U16 R217, desc[UR4][R6.64] ;  /* 0x0000000406d97981 */ /* 0x000322000c1e1500 */
[C---:B------:R-:W-:Y:S02]  /*26d0*/  LEA R139, R180.reuse, R25, 0x1 ;  /* 0x00000019b48b7211 */ /* 0x040fe400078e08ff */
[-C--:B------:R-:W-:Y:S02]  /*26e0*/  LEA.HI.X.SX32 R3, R19, R177.reuse, 0x1, P0 ;  /* 0x000000b113037211 */ /* 0x080fe400000f0eff */
[CC--:B0-----:R-:W-:Y:S01]  /*26f0*/  LEA R4, P1, R13.reuse, R176.reuse, 0x1 ;  /* 0x000000b00d047211 */ /* 0x0c1fe200078208ff */
[C---:B------:R-:W-:Y:S02]  /*2700*/  IMAD R19, R180.reuse, 0x2, R139 ;  /* 0x00000002b4137824 */ /* 0x040fe400078e028b */
[----:B------:R0:W4:Y:S01]  /*2710*/  LDG.E.U16 R44, desc[UR4][R2.64] ;  /* 0x00000004022c7981 */ /* 0x000122000c1e1500 */
[----:B------:R-:W-:Y:S01]  /*2720*/  LEA.HI.X.SX32 R5, R13, R177, 0x1, P1 ;  /* 0x000000b10d057211 */ /* 0x000fe200008f0eff */
[----:B------:R-:W-:Y:S01]  /*2730*/  IMAD R13, R180, 0x2, R19 ;  /* 0x00000002b40d7824 */ /* 0x000fe200078e0213 */
[----:B-1----:R-:W-:-:S02]  /*2740*/  LEA R6, P0, R21, R176, 0x1 ;  /* 0x000000b015067211 */ /* 0x002fc400078008ff */
[-C--:B------:R-:W-:Y:S01]  /*2750*/  LEA R162, P1, R9, R176.reuse, 0x1 ;  /* 0x000000b009a27211 */ /* 0x080fe200078208ff */
[----:B------:R1:W4:Y:S01]  /*2760*/  LDG.E.U16 R100, desc[UR4][R4.64] ;  /* 0x0000000404647981 */ /* 0x000322000c1e1500 */
[----:B------:R-:W-:Y:S02]  /*2770*/  LEA.HI.X.SX32 R7, R21, R177, 0x1, P0 ;  /* 0x000000b115077211 */ /* 0x000fe400000f0eff */
[C---:B------:R-:W-:Y:S02]  /*2780*/  LEA R21, R180.reuse, R13, 0x1 ;  /* 0x0000000db4157211 */ /* 0x040fe400078e08ff */
[C---:B0-----:R-:W-:Y:S01]  /*2790*/  LEA R2, P0, R15.reuse, R176, 0x1 ;  /* 0x000000b00f027211 */ /* 0x041fe200078008ff */
[----:B------:R-:W4:Y:S02]  /*27a0*/  LDG.E.U16 R213, desc[UR4][R6.64] ;  /* 0x0000000406d57981 */ /* 0x000f24000c1e1500 */
[----:B------:R-:W-:Y:S01]  /*27b0*/  IMAD R141, R180, 0x2, R21 ;  /* 0x00000002b48d7824 */ /* 0x000fe200078e0215 */
[----:B------:R-:W-:-:S03]  /*27c0*/  LEA.HI.X.SX32 R3, R15, R177, 0x1, P0 ;  /* 0x000000b10f037211 */ /* 0x000fc600000f0eff */
[C---:B------:R-:W-:Y:S01]  /*27d0*/  IMAD R15, R180.reuse, 0x2, R141 ;  /* 0x00000002b40f7824 */ /* 0x040fe200078e028d */
[----:B------:R-:W-:Y:S01]  /*27e0*/  LEA.HI.X.SX32 R163, R9, R177, 0x1, P1 ;  /* 0x000000b109a37211 */ /* 0x000fe200008f0eff */
[----:B------:R0:W4:Y:S01]  /*27f0*/  LDG.E.U16 R43, desc[UR4][R2.64] ;  /* 0x00000004022b7981 */ /* 0x000122000c1e1500 */
[C---:B-1----:R-:W-:Y:S02]  /*2800*/  LEA R4, P0, R23.reuse, R176, 0x1 ;  /* 0x000000b017047211 */ /* 0x042fe400078008ff */
[----:B------:R-:W-:Y:S01]  /*2810*/  LEA R9, R180, R15, 0x1 ;  /* 0x0000000fb4097211 */ /* 0x000fe200078e08ff */
[----:B------:R-:W4:Y:S01]  /*2820*/  LDG.E.U16 R162, desc[UR4][R162.64] ;  /* 0x00000004a2a27981 */ /* 0x000f22000c1e1500 */
[----:B------:R-:W-:-:S03]  /*2830*/  LEA.HI.X.SX32 R5, R23, R177, 0x1, P0 ;  /* 0x000000b117057211 */ /* 0x000fc600000f0eff */
[C---:B------:R-:W-:Y:S01]  /*2840*/  IMAD R23, R180.reuse, 0x2, R9 ;  /* 0x00000002b4177824 */ /* 0x040fe200078e0209 */
[C---:B0-----:R-:W-:Y:S01]  /*2850*/  LEA R2, P0, R17.reuse, R176, 0x1 ;  /* 0x000000b011027211 */ /* 0x041fe200078008ff */
[----:B------:R0:W4:Y:S02]  /*2860*/  LDG.E.U16 R209, desc[UR4][R4.64] ;  /* 0x0000000404d17981 */ /* 0x000124000c1e1500 */
[----:B------:R-:W-:Y:S01]  /*2870*/  IMAD R143, R180, 0x2, R23 ;  /* 0x00000002b48f7824 */ /* 0x000fe200078e0217 */
[----:B------:R-:W-:-:S04]  /*2880*/  LEA.HI.X.SX32 R3, R17, R177, 0x1, P0 ;  /* 0x000000b111037211 */ /* 0x000fc800000f0eff */
[C---:B------:R-:W-:Y:S02]  /*2890*/  LEA R17, R180.reuse, R143, 0x1 ;  /* 0x0000008fb4117211 */ /* 0x040fe400078e08ff */
[-C--:B0-----:R-:W-:Y:S01]  /*28a0*/  LEA R4, P1, R19, R176.reuse, 0x1 ;  /* 0x000000b013047211 */ /* 0x081fe200078208ff */
[----:B------:R0:W4:Y:S01]  /*28b0*/  LDG.E.U16 R42, desc[UR4][R2.64] ;  /* 0x00000004022a7981 */ /* 0x000122000c1e1500 */
[----:B------:R-:W-:Y:S02]  /*28c0*/  LEA R6, P0, R25, R176, 0x1 ;  /* 0x000000b019067211 */ /* 0x000fe400078008ff */
[-C--:B------:R-:W-:Y:S01]  /*28d0*/  LEA.HI.X.SX32 R5, R19, R177.reuse, 0x1, P1 ;  /* 0x000000b113057211 */ /* 0x080fe200008f0eff */
[----:B------:R-:W-:Y:S01]  /*28e0*/  IMAD R19, R180, 0x2, R17 ;  /* 0x00000002b4137824 */ /* 0x000fe200078e0211 */
[----:B------:R-:W-:-:S03]  /*28f0*/  LEA.HI.X.SX32 R7, R25, R177, 0x1, P0 ;  /* 0x000000b119077211 */ /* 0x000fc600000f0eff */
[C---:B------:R-:W-:Y:S01]  /*2900*/  IMAD R25, R180.reuse, 0x2, R19 ;  /* 0x00000002b4197824 */ /* 0x040fe200078e0213 */
[-C--:B------:R-:W-:Y:S01]  /*2910*/  LEA R168, P1, R15, R176.reuse, 0x1 ;  /* 0x000000b00fa87211 */ /* 0x080fe200078208ff */
[----:B------:R1:W4:Y:S01]  /*2920*/  LDG.E.U16 R205, desc[UR4][R6.64] ;  /* 0x0000000406cd7981 */ /* 0x000322000c1e1500 */
[C---:B0-----:R-:W-:Y:S02]  /*2930*/  LEA R2, P0, R13.reuse, R176, 0x1 ;  /* 0x000000b00d027211 */ /* 0x041fe400078008ff */
[----:B------:R-:W-:Y:S01]  /*2940*/  LEA R145, R180, R25, 0x1 ;  /* 0x00000019b4917211 */ /* 0x000fe200078e08ff */
[----:B------:R0:W4:Y:S01]  /*2950*/  LDG.E.U16 R104, desc[UR4][R4.64] ;  /* 0x0000000404687981 */ /* 0x000122000c1e1500 */
[----:B------:R-:W-:-:S03]  /*2960*/  LEA.HI.X.SX32 R3, R13, R177, 0x1, P0 ;  /* 0x000000b10d037211 */ /* 0x000fc600000f0eff */
[C---:B------:R-:W-:Y:S01]  /*2970*/  IMAD R13, R180.reuse, 0x2, R145 ;  /* 0x00000002b40d7824 */ /* 0x040fe200078e0291 */
[----:B------:R-:W-:Y:S01]  /*2980*/  LEA.HI.X.SX32 R169, R15, R177, 0x1, P1 ;  /* 0x000000b10fa97211 */ /* 0x000fe200008f0eff */
[----:B------:R5:W4:Y:S02]  /*2990*/  LDG.E.U16 R41, desc[UR4][R2.64] ;  /* 0x0000000402297981 */ /* 0x000b24000c1e1500 */
[C---:B-1----:R-:W-:Y:S01]  /*29a0*/  IMAD R7, R180.reuse, 0x2, R13 ;  /* 0x00000002b4077824 */ /* 0x042fe200078e020d */
[C---:B0-----:R-:W-:Y:S01]  /*29b0*/  LEA R4, P0, R21.reuse, R176, 0x1 ;  /* 0x000000b015047211 */ /* 0x041fe200078008ff */
[----:B------:R-:W4:Y:S03]  /*29c0*/  LDG.E.U16 R168, desc[UR4][R168.64] ;  /* 0x00000004a8a87981 */ /* 0x000f26000c1e1500 */
[----:B------:R-:W-:Y:S02]  /*29d0*/  LEA R15, R180, R7, 0x1 ;  /* 0x00000007b40f7211 */ /* 0x000fe400078e08ff */
[----:B------:R-:W-:-:S02]  /*29e0*/  LEA.HI.X.SX32 R5, R21, R177, 0x1, P0 ;  /* 0x000000b115057211 */ /* 0x000fc400000f0eff */
[-C--:B-----5:R-:W-:Y:S01]  /*29f0*/  LEA R2, P0, R9, R176.reuse, 0x1 ;  /* 0x000000b009027211 */ /* 0x0a0fe200078008ff */
[C---:B------:R-:W-:Y:S01]  /*2a00*/  IMAD R147, R180.reuse, 0x2, R15 ;  /* 0x00000002b4937824 */ /* 0x040fe200078e020f */
[----:B------:R-:W-:Y:S01]  /*2a10*/  LEA R166, P1, R17, R176, 0x1 ;  /* 0x000000b011a67211 */ /* 0x000fe200078208ff */
[----:B------:R0:W5:Y:S01]  /*2a20*/  LDG.E.U16 R201, desc[UR4][R4.64] ;  /* 0x0000000404c97981 */ /* 0x000162000c1e1500 */
[-C--:B------:R-:W-:Y:S01]  /*2a30*/  LEA.HI.X.SX32 R3, R9, R177.reuse, 0x1, P0 ;  /* 0x000000b109037211 */ /* 0x080fe200000f0eff */
[----:B------:R-:W-:Y:S01]  /*2a40*/  IMAD R9, R180, 0x2, R147 ;  /* 0x00000002b4097824 */ /* 0x000fe200078e0293 */
[----:B------:R-:W-:-:S03]  /*2a50*/  LEA.HI.X.SX32 R167, R17, R177, 0x1, P1 ;  /* 0x000000b111a77211 */ /* 0x000fc600008f0eff */
[----:B------:R1:W5:Y:S01]  /*2a60*/  LDG.E.U16 R40, desc[UR4][R2.64] ;  /* 0x0000000402287981 */ /* 0x000362000c1e1500 */
[C---:B------:R-:W-:Y:S02]  /*2a70*/  LEA R17, R180.reuse, R9, 0x1 ;  /* 0x00000009b4117211 */ /* 0x040fe400078e08ff */
[CC--:B0-----:R-:W-:Y:S01]  /*2a80*/  LEA R4, P0, R23.reuse, R176.reuse, 0x1 ;  /* 0x000000b017047211 */ /* 0x0c1fe200078008ff */
[----:B------:R-:W5:Y:S02]  /*2a90*/  LDG.E.U16 R166, desc[UR4][R166.64] ;  /* 0x00000004a6a67981 */ /* 0x000f64000c1e1500 */
[C---:B------:R-:W-:Y:S01]  /*2aa0*/  IMAD R21, R180.reuse, 0x2, R17 ;  /* 0x00000002b4157824 */ /* 0x040fe200078e0211 */
[-C--:B------:R-:W-:Y:S02]  /*2ab0*/  LEA.HI.X.SX32 R5, R23, R177.reuse, 0x1, P0 ;  /* 0x000000b117057211 */ /* 0x080fe400000f0eff */
[-C--:B-1----:R-:W-:Y:S01]  /*2ac0*/  LEA R2, P0, R19, R176.reuse, 0x1 ;  /* 0x000000b013027211 */ /* 0x082fe200078008ff */
[----:B------:R-:W-:Y:S01]  /*2ad0*/  IMAD R149, R180, 0x2, R21 ;  /* 0x00000002b4957824 */ /* 0x000fe200078e0215 */
[----:B------:R-:W-:Y:S01]  /*2ae0*/  LEA R164, P1, R13, R176, 0x1 ;  /* 0x000000b00da47211 */ /* 0x000fe200078208ff */
[----:B------:R0:W5:Y:S01]  /*2af0*/  LDG.E.U16 R197, desc[UR4][R4.64] ;  /* 0x0000000404c57981 */ /* 0x000162000c1e1500 */
[----:B------:R-:W-:-:S02]  /*2b00*/  LEA.HI.X.SX32 R3, R19, R177, 0x1, P0 ;  /* 0x000000b113037211 */ /* 0x000fc400000f0eff */
[C---:B------:R-:W-:Y:S02]  /*2b10*/  LEA R19, R180.reuse, R149, 0x1 ;  /* 0x00000095b4137211 */ /* 0x040fe400078e08ff */
[-C--:B------:R-:W-:Y:S01]  /*2b20*/  LEA.HI.X.SX32 R165, R13, R177.reuse, 0x1, P1 ;  /* 0x000000b10da57211 */ /* 0x080fe200008f0eff */
[----:B------:R1:W5:Y:S02]  /*2b30*/  LDG.E.U16 R39, desc[UR4][R2.64] ;  /* 0x0000000402277981 */ /* 0x000364000c1e1500 */
[C---:B------:R-:W-:Y:S01]  /*2b40*/  IMAD R13, R180.reuse, 0x2, R19 ;  /* 0x00000002b40d7824 */ /* 0x040fe200078e0213 */
[C---:B0-----:R-:W-:Y:S01]  /*2b50*/  LEA R4, P0, R25.reuse, R176, 0x1 ;  /* 0x000000b019047211 */ /* 0x041fe200078008ff */
[----:B------:R-:W5:Y:S02]  /*2b60*/  LDG.E.U16 R164, desc[UR4][R164.64] ;  /* 0x00000004a4a47981 */ /* 0x000f64000c1e1500 */
[----:B------:R-:W-:Y:S01]  /*2b70*/  IMAD R23, R180, 0x2, R13 ;  /* 0x00000002b4177824 */ /* 0x000fe200078e020d */
[----:B------:R-:W-:-:S04]  /*2b80*/  LEA.HI.X.SX32 R5, R25, R177, 0x1, P0 ;  /* 0x000000b119057211 */ /* 0x000fc800000f0eff */
[----:B------:R-:W-:Y:S01]  /*2b90*/  LEA R151, R180, R23, 0x1 ;  /* 0x00000017b4977211 */ /* 0x000fe200078e08ff */
[----:B------:R0:W5:Y:S01]  /*2ba0*/  LDG.E.U16 R193, desc[UR4][R4.64] ;  /* 0x0000000404c17981 */ /* 0x000162000c1e1500 */
[----:B-1----:R-:W-:-:S03]  /*2bb0*/  LEA R2, P0, R7, R176, 0x1 ;  /* 0x000000b007027211 */ /* 0x002fc600078008ff */
[----:B------:R-:W-:Y:S01]  /*2bc0*/  IMAD R25, R180, 0x2, R151 ;  /* 0x00000002b4197824 */ /* 0x000fe200078e0297 */
[----:B------:R-:W-:Y:S02]  /*2bd0*/  LEA.HI.X.SX32 R3, R7, R177, 0x1, P0 ;  /* 0x000000b107037211 */ /* 0x000fe400000f0eff */
[----:B0-----:R-:W-:-:S03]  /*2be0*/  LEA R4, P1, R9, R176, 0x1 ;  /* 0x000000b009047211 */ /* 0x001fc600078208ff */
[----:B------:R0:W5:Y:S01]  /*2bf0*/  LDG.E.U16 R38, desc[UR4][R2.64] ;  /* 0x0000000402267981 */ /* 0x000162000c1e1500 */
[----:B------:R-:W-:Y:S02]  /*2c00*/  LEA R6, P0, R15, R176, 0x1 ;  /* 0x000000b00f067211 */ /* 0x000fe400078008ff */
[-C--:B------:R-:W-:Y:S01]  /*2c10*/  LEA.HI.X.SX32 R5, R9, R177.reuse, 0x1, P1 ;  /* 0x000000b109057211 */ /* 0x080fe200008f0eff */
[----:B------:R-:W-:Y:S01]  /*2c20*/  IMAD R9, R180, 0x2, R25 ;  /* 0x00000002b4097824 */ /* 0x000fe200078e0219 */
[----:B------:R-:W-:-:S03]  /*2c30*/  LEA.HI.X.SX32 R7, R15, R177, 0x1, P0 ;  /* 0x000000b10f077211 */ /* 0x000fc600000f0eff */
[----:B------:R1:W3:Y:S01]  /*2c40*/  LDG.E.U16 R26, desc[UR4][R4.64] ;  /* 0x00000004041a7981 */ /* 0x0002e2000c1e1500 */
[C---:B------:R-:W-:Y:S02]  /*2c50*/  LEA R15, R180.reuse, R9, 0x1 ;  /* 0x00000009b40f7211 */ /* 0x040fe400078e08ff */
[----:B0-----:R-:W-:Y:S01]  /*2c60*/  LEA R2, P0, R17, R176, 0x1 ;  /* 0x000000b011027211 */ /* 0x001fe200078008ff */
[----:B------:R-:W5:Y:S02]  /*2c70*/  LDG.E.U16 R189, desc[UR4][R6.64] ;  /* 0x0000000406bd7981 */ /* 0x000f64000c1e1500 */
[----:B------:R-:W-:-:S04]  /*2c80*/  IMAD R153, R180, 0x2, R15 ;  /* 0x00000002b4997824 */ /* 0x000fc800078e020f */
[----:B------:R-:W-:Y:S01]  /*2c90*/  IMAD R31, R180, 0x2, R153 ;  /* 0x00000002b41f7824 */ /* 0x000fe200078e0299 */
[----:B-1----:R-:W-:-:S04]  /*2ca0*/  LEA R4, P1, R19, R176, 0x1 ;  /* 0x000000b013047211 */ /* 0x002fc800078208ff */
[----:B------:R-:W-:Y:S02]  /*2cb0*/  LEA.HI.X.SX32 R5, R19, R177, 0x1, P1 ;  /* 0x000000b113057211 */ /* 0x000fe400008f0eff */
[C---:B------:R-:W-:Y:S02]  /*2cc0*/  LEA R33, R180.reuse, R31, 0x1 ;  /* 0x0000001fb4217211 */ /* 0x040fe400078e08ff */
[----:B------:R-:W-:Y:S01]  /*2cd0*/  LEA.HI.X.SX32 R3, R17, R177, 0x1, P0 ;  /* 0x000000b111037211 */ /* 0x000fe200000f0eff */
[----:B------:R0:W2:Y:S02]  /*2ce0*/  LDG.E.U16 R60, desc[UR4][R4.64] ;  /* 0x00000004043c7981 */ /* 0x0000a4000c1e1500 */
[C---:B------:R-:W-:Y:S01]  /*2cf0*/  IMAD R17, R180.reuse, 0x2, R33 ;  /* 0x00000002b4117824 */ /* 0x040fe200078e0221 */
[-C--:B------:R-:W-:Y:S01]  /*2d00*/  LEA R184, P0, R21, R176.reuse, 0x1 ;  /* 0x000000b015b87211 */ /* 0x080fe200078008ff */
[----:B------:R1:W5:Y:S02]  /*2d10*/  LDG.E.U16 R37, desc[UR4][R2.64] ;  /* 0x0000000402257981 */ /* 0x000364000c1e1500 */
[----:B------:R-:W-:Y:S01]  /*2d20*/  IMAD R155, R180, 0x2, R17 ;  /* 0x00000002b49b7824 */ /* 0x000fe200078e0211 */
[----:B0-----:R-:W-:-:S04]  /*2d30*/  LEA R4, P1, R25, R176, 0x1 ;  /* 0x000000b019047211 */ /* 0x001fc800078208ff */
[----:B------:R-:W-:Y:S02]  /*2d40*/  LEA.HI.X.SX32 R5, R25, R177, 0x1, P1 ;  /* 0x000000b119057211 */ /* 0x000fe400008f0eff */
[----:B------:R-:W-:-:S03]  /*2d50*/  LEA R29, R180, R155, 0x1 ;  /* 0x0000009bb41d7211 */ /* 0x000fc600078e08ff */
[----:B------:R-:W4:Y:S02]  /*2d60*/  LDG.E.U16 R72, desc[UR4][R4.64] ;  /* 0x0000000404487981 */ /* 0x000f24000c1e1500 */
[C---:B------:R-:W-:Y:S01]  /*2d70*/  IMAD R25, R180.reuse, 0x2, R29 ;  /* 0x00000002b4197824 */ /* 0x040fe200078e021d */
[-C--:B------:R-:W-:Y:S02]  /*2d80*/  LEA.HI.X.SX32 R185, R21, R177.reuse, 0x1, P0 ;  /* 0x000000b115b97211 */ /* 0x080fe400000f0eff */
[CC--:B-1----:R-:W-:Y:S01]  /*2d90*/  LEA R2, P0, R13.reuse, R176.reuse, 0x1 ;  /* 0x000000b00d027211 */ /* 0x0c2fe200078008ff */
[----:B------:R-:W-:Y:S02]  /*2da0*/  IMAD R21, R180, 0x2, R25 ;  /* 0x00000002b4157824 */ /* 0x000fe400078e0219 */
[----:B------:R-:W5:Y:S01]  /*2db0*/  LDG.E.U16 R184, desc[UR4][R184.64] ;  /* 0x00000004b8b87981 */ /* 0x000f62000c1e1500 */
[----:B------:R-:W-:Y:S02]  /*2dc0*/  LEA.HI.X.SX32 R3, R13, R177, 0x1, P0 ;  /* 0x000000b10d037211 */ /* 0x000fe400000f0eff */
[----:B------:R-:W-:-:S02]  /*2dd0*/  LEA R6, P0, R23, R176, 0x1 ;  /* 0x000000b017067211 */ /* 0x000fc400078008ff */
[----:B------:R-:W-:Y:S01]  /*2de0*/  LEA R157, R180, R21, 0x1 ;  /* 0x00000015b49d7211 */ /* 0x000fe200078e08ff */
[----:B------:R0:W5:Y:S01]  /*2df0*/  LDG.E.U16 R36, desc[UR4][R2.64] ;  /* 0x0000000402247981 */ /* 0x000162000c1e1500 */
[----:B------:R-:W-:-:S03]  /*2e00*/  LEA.HI.X.SX32 R7, R23, R177, 0x1, P0 ;  /* 0x000000b117077211 */ /* 0x000fc600000f0eff */
[C---:B------:R-:W-:Y:S02]  /*2e10*/  IMAD R23, R180.reuse, 0x2, R157 ;  /* 0x00000002b4177824 */ /* 0x040fe400078e029d */
[----:B------:R1:W5:Y:S02]  /*2e20*/  LDG.E.U16 R19, desc[UR4][R6.64] ;  /* 0x0000000406137981 */ /* 0x000364000c1e1500 */
[----:B------:R-:W-:Y:S01]  /*2e30*/  IMAD R13, R180, 0x2, R23 ;  /* 0x00000002b40d7824 */ /* 0x000fe200078e0217 */
[----:B0-----:R-:W-:-:S04]  /*2e40*/  LEA R2, P0, R9, R176, 0x1 ;  /* 0x000000b009027211 */ /* 0x001fc800078008ff */
[----:B------:R-:W-:Y:S02]  /*2e50*/  LEA.HI.X.SX32 R3, R9, R177, 0x1, P0 ;  /* 0x000000b109037211 */ /* 0x000fe400000f0eff */
[C---:B------:R-:W-:Y:S02]  /*2e60*/  LEA R9, R180.reuse, R13, 0x1 ;  /* 0x0000000db4097211 */ /* 0x040fe400078e08ff */
[-C--:B-1----:R-:W-:Y:S01]  /*2e70*/  LEA R6, P0, R15, R176.reuse, 0x1 ;  /* 0x000000b00f067211 */ /* 0x082fe200078008ff */
[----:B------:R0:W5:Y:S02]  /*2e80*/  LDG.E.U16 R35, desc[UR4][R2.64] ;  /* 0x0000000402237981 */ /* 0x000164000c1e1500 */
[C---:B------:R-:W-:Y:S01]  /*2e90*/  IMAD R159, R180.reuse, 0x2, R9 ;  /* 0x00000002b49f7824 */ /* 0x040fe200078e0209 */
[----:B------:R-:W-:Y:S02]  /*2ea0*/  LEA R4, P1, R31, R176, 0x1 ;  /* 0x000000b01f047211 */ /* 0x000fe400078208ff */
[-C--:B------:R-:W-:Y:S01]  /*2eb0*/  LEA.HI.X.SX32 R7, R15, R177.reuse, 0x1, P0 ;  /* 0x000000b10f077211 */ /* 0x080fe200000f0eff */
[----:B------:R-:W-:Y:S01]  /*2ec0*/  IMAD R15, R180, 0x2, R159 ;  /* 0x00000002b40f7824 */ /* 0x000fe200078e029f */
[----:B------:R-:W-:-:S02]  /*2ed0*/  LEA.HI.X.SX32 R5, R31, R177, 0x1, P1 ;  /* 0x000000b11f057211 */ /* 0x000fc400008f0eff */
[CC--:B0-----:R-:W-:Y:S01]  /*2ee0*/  LEA R2, P0, R33.reuse, R176.reuse, 0x1 ;  /* 0x000000b021027211 */ /* 0x0c1fe200078008ff */
[----:B------:R0:W5:Y:S01]  /*2ef0*/  LDG.E.U16 R18, desc[UR4][R6.64] ;  /* 0x0000000406127981 */ /* 0x000162000c1e1500 */
[C---:B------:R-:W-:Y:S02]  /*2f00*/  LEA R8, R180.reuse, R15, 0x1 ;  /* 0x0000000fb4087211 */ /* 0x040fe400078e08ff */
[----:B------:R-:W-:Y:S01]  /*2f10*/  LEA.HI.X.SX32 R3, R33, R177, 0x1, P0 ;  /* 0x000000b121037211 */ /* 0x000fe200000f0eff */
[----:B------:R1:W5:Y:S02]  /*2f20*/  LDG.E.U16 R179, desc[UR4][R4.64] ;  /* 0x0000000404b37981 */ /* 0x000364000c1e1500 */
[----:B------:R-:W-:Y:S02]  /*2f30*/  IMAD R12, R180, 0x2, R8 ;  /* 0x00000002b40c7824 */ /* 0x000fe400078e0208 */
[----:B------:R1:W5:Y:S01]  /*2f40*/  LDG.E.U16 R34, desc[UR4][R2.64] ;  /* 0x0000000402227981 */ /* 0x000362000c1e1500 */
[----:B0-----:R-:W-:-:S02]  /*2f50*/  LEA R6, P0, R17, R176, 0x1 ;  /* 0x000000b011067211 */ /* 0x001fc400078008ff */
[-C--:B-1----:R-:W-:Y:S01]  /*2f60*/  LEA R4, P1, R29, R176.reuse, 0x1 ;  /* 0x000000b01d047211 */ /* 0x082fe200078208ff */
[C---:B------:R-:W-:Y:S01]  /*2f70*/  IMAD R161, R180.reuse, 0x2, R12 ;  /* 0x00000002b4a17824 */ /* 0x040fe200078e020c */
[-C--:B------:R-:W-:Y:S02]  /*2f80*/  LEA.HI.X.SX32 R7, R17, R177.reuse, 0x1, P0 ;  /* 0x000000b111077211 */ /* 0x080fe400000f0eff */
[----:B------:R-:W-:Y:S02]  /*2f90*/  LEA.HI.X.SX32 R5, R29, R177, 0x1, P1 ;  /* 0x000000b11d057211 */ /* 0x000fe400008f0eff */
[CC--:B------:R-:W-:Y:S01]  /*2fa0*/  LEA R2, P0, R25.reuse, R176.reuse, 0x1 ;  /* 0x000000b019027211 */ /* 0x0c0fe200078008ff */
[----:B------:R0:W5:Y:S01]  /*2fb0*/  LDG.E.U16 R17, desc[UR4][R6.64] ;  /* 0x0000000406117981 */ /* 0x000162000c1e1500 */
[----:B------:R-:W-:Y:S02]  /*2fc0*/  LEA R14, R180, R161, 0x1 ;  /* 0x000000a1b40e7211 */ /* 0x000fe400078e08ff */
[----:B------:R-:W-:Y:S01]  /*2fd0*/  LEA.HI.X.SX32 R3, R25, R177, 0x1, P0 ;  /* 0x000000b119037211 */ /* 0x000fe200000f0eff */
[----:B------:R1:W5:Y:S04]  /*2fe0*/  LDG.E.U16 R178, desc[UR4][R4.64] ;  /* 0x0000000404b27981 */ /* 0x000368000c1e1500 */
[----:B------:R1:W5:Y:S01]  /*2ff0*/  LDG.E.U16 R33, desc[UR4][R2.64] ;  /* 0x0000000402217981 */ /* 0x000362000c1e1500 */
[----:B0-----:R-:W-:-:S02]  /*3000*/  LEA R6, P0, R21, R176, 0x1 ;  /* 0x000000b015067211 */ /* 0x001fc400078008ff */
[-C--:B-1----:R-:W-:Y:S02]  /*3010*/  LEA R4, P1, R23, R176.reuse, 0x1 ;  /* 0x000000b017047211 */ /* 0x082fe400078208ff */
[-C--:B------:R-:W-:Y:S02]  /*3020*/  LEA.HI.X.SX32 R7, R21, R177.reuse, 0x1, P0 ;  /* 0x000000b115077211 */ /* 0x080fe400000f0eff */
[----:B------:R-:W-:Y:S01]  /*3030*/  LEA.HI.X.SX32 R5, R23, R177, 0x1, P1 ;  /* 0x000000b117057211 */ /* 0x000fe200008f0eff */
[C---:B------:R-:W-:Y:S01]  /*3040*/  IMAD R21, R180.reuse, 0x2, R14 ;  /* 0x00000002b4157824 */ /* 0x040fe200078e020e */
[----:B------:R-:W-:Y:S01]  /*3050*/  LEA R2, P0, R13, R176, 0x1 ;  /* 0x000000b00d027211 */ /* 0x000fe200078008ff */
[----:B------:R-:W5:Y:S02]  /*3060*/  LDG.E.U16 R16, desc[UR4][R6.64] ;  /* 0x0000000406107981 */ /* 0x000f64000c1e1500 */
[C---:B------:R-:W-:Y:S02]  /*3070*/  IMAD R0, R180.reuse, 0x2, R21 ;  /* 0x00000002b4007824 */ /* 0x040fe400078e0215 */
[----:B------:R0:W5:Y:S03]  /*3080*/  LDG.E.U16 R71, desc[UR4][R4.64] ;  /* 0x0000000404477981 */ /* 0x000166000c1e1500 */
[----:B------:R-:W-:-:S02]  /*3090*/  LEA R163, R180, R0, 0x1 ;  /* 0x00000000b4a37211 */ /* 0x000fc400078e08ff */
[----:B0-----:R-:W-:-:S04]  /*30a0*/  LEA R4, P1, R15, R176, 0x1 ;  /* 0x000000b00f047211 */ /* 0x001fc800078208ff */
[-C--:B------:R-:W-:Y:S02]  /*30b0*/  LEA.HI.X.SX32 R5, R15, R177.reuse, 0x1, P1 ;  /* 0x000000b10f057211 */ /* 0x080fe400008f0eff */
[----:B------:R-:W-:Y:S01]  /*30c0*/  LEA.HI.X.SX32 R3, R13, R177, 0x1, P0 ;  /* 0x000000b10d037211 */ /* 0x000fe200000f0eff */
[C---:B------:R-:W-:Y:S02]  /*30d0*/  IMAD R13, R180.reuse, 0x2, R163 ;  /* 0x00000002b40d7824 */ /* 0x040fe400078e02a3 */
[----:B------:R0:W5:Y:S01]  /*30e0*/  LDG.E.U16 R70, desc[UR4][R4.64] ;  /* 0x0000000404467981 */ /* 0x000162000c1e1500 */
[-C--:B------:R-:W-:Y:S01]  /*30f0*/  LEA R6, P0, R9, R176.reuse, 0x1 ;  /* 0x000000b009067211 */ /* 0x080fe200078008ff */
[----:B------:R-:W-:Y:S02]  /*3100*/  IMAD R22, R180, 0x2, R13 ;  /* 0x00000002b4167824 */ /* 0x000fe400078e020d */
[----:B------:R1:W5:Y:S01]  /*3110*/  LDG.E.U16 R32, desc[UR4][R2.64] ;  /* 0x0000000402207981 */ /* 0x000362000c1e1500 */
[----:B0-----:R-:W-:-:S04]  /*3120*/  LEA R4, P1, R14, R176, 0x1 ;  /* 0x000000b00e047211 */ /* 0x001fc800078208ff */
[-C--:B------:R-:W-:Y:S02]  /*3130*/  LEA.HI.X.SX32 R5, R14, R177.reuse, 0x1, P1 ;  /* 0x000000b10e057211 */ /* 0x080fe400008f0eff */
[----:B------:R-:W-:Y:S02]  /*3140*/  LEA.HI.X.SX32 R7, R9, R177, 0x1, P0 ;  /* 0x000000b109077211 */ /* 0x000fe400000f0eff */
[----:B------:R-:W-:Y:S01]  /*3150*/  LEA R9, R180, R22, 0x1 ;  /* 0x00000016b4097211 */ /* 0x000fe200078e08ff */
[----:B------:R-:W5:Y:S01]  /*3160*/  LDG.E.U16 R69, desc[UR4][R4.64] ;  /* 0x0000000404457981 */ /* 0x000f62000c1e1500 */
[----:B-1----:R-:W-:-:S03]  /*3170*/  LEA R2, P0, R8, R176, 0x1 ;  /* 0x000000b008027211 */ /* 0x002fc600078008ff */
[----:B------:R-:W-:Y:S01]  /*3180*/  IMAD R165, R180, 0x2, R9 ;  /* 0x00000002b4a57824 */ /* 0x000fe200078e0209 */
[----:B------:R-:W-:Y:S01]  /*3190*/  LEA.HI.X.SX32 R3, R8, R177, 0x1, P0 ;  /* 0x000000b108037211 */ /* 0x000fe200000f0eff */
[----:B------:R0:W5:Y:S02]  /*31a0*/  LDG.E.U16 R15, desc[UR4][R6.64] ;  /* 0x00000004060f7981 */ /* 0x000164000c1e1500 */
[C---:B------:R-:W-:Y:S02]  /*31b0*/  IMAD R8, R180.reuse, 0x2, R165 ;  /* 0x00000002b4087824 */ /* 0x040fe400078e02a5 */
[----:B------:R1:W5:Y:S03]  /*31c0*/  LDG.E.U16 R31, desc[UR4][R2.64] ;  /* 0x00000004021f7981 */ /* 0x000366000c1e1500 */
[----:B------:R-:W-:Y:S02]  /*31d0*/  LEA R20, R180, R8, 0x1 ;  /* 0x00000008b4147211 */ /* 0x000fe400078e08ff */
[----:B0-----:R-:W-:-:S04]  /*31e0*/  LEA R6, P0, R12, R176, 0x1 ;  /* 0x000000b00c067211 */ /* 0x001fc800078008ff */
[----:B------:R-:W-:Y:S01]  /*31f0*/  LEA.HI.X.SX32 R7, R12, R177, 0x1, P0 ;  /* 0x000000b10c077211 */ /* 0x000fe200000f0eff */
[----:B------:R-:W-:-:S04]  /*3200*/  IMAD R12, R180, 0x2, R20 ;  /* 0x00000002b40c7824 */ /* 0x000fc800078e0214 */
[C---:B------:R-:W-:Y:S01]  /*3210*/  IMAD R167, R180.reuse, 0x2, R12 ;  /* 0x00000002b4a77824 */ /* 0x040fe200078e020c */
[C---:B-1----:R-:W-:Y:S01]  /*3220*/  LEA R2, P0, R21.reuse, R176, 0x1 ;  /* 0x000000b015027211 */ /* 0x042fe200078008ff */
[----:B------:R0:W5:Y:S03]  /*3230*/  LDG.E.U16 R14, desc[UR4][R6.64] ;  /* 0x00000004060e7981 */ /* 0x000166000c1e1500 */
[----:B------:R-:W-:Y:S02]  /*3240*/  LEA R23, R180, R167, 0x1 ;  /* 0x000000a7b4177211 */ /* 0x000fe400078e08ff */
[----:B------:R-:W-:-:S03]  /*3250*/  LEA.HI.X.SX32 R3, R21, R177, 0x1, P0 ;  /* 0x000000b115037211 */ /* 0x000fc600000f0eff */
[----:B------:R-:W-:Y:S01]  /*3260*/  IMAD R21, R180, 0x2, R23 ;  /* 0x00000002b4157824 */ /* 0x000fe200078e0217 */
[CC--:B0-----:R-:W-:Y:S01]  /*3270*/  LEA R6, P0, R0.reuse, R176.reuse, 0x1 ;  /* 0x000000b000067211 */ /* 0x0c1fe200078008ff */
[----:B------:R0:W5:Y:S01]  /*3280*/  LDG.E.U16 R30, desc[UR4][R2.64] ;  /* 0x00000004021e7981 */ /* 0x000162000c1e1500 */
[C---:B------:R-:W-:Y:S02]  /*3290*/  LEA R4, P1, R13.reuse, R176, 0x1 ;  /* 0x000000b00d047211 */ /* 0x040fe400078208ff */
[-C--:B------:R-:W-:Y:S01]  /*32a0*/  LEA.HI.X.SX32 R7, R0, R177.reuse, 0x1, P0 ;  /* 0x000000b100077211 */ /* 0x080fe200000f0eff */
[----:B------:R-:W-:Y:S01]  /*32b0*/  IMAD R0, R180, 0x2, R21 ;  /* 0x00000002b4007824 */ /* 0x000fe200078e0215 */
[----:B------:R-:W-:-:S03]  /*32c0*/  LEA.HI.X.SX32 R5, R13, R177, 0x1, P1 ;  /* 0x000000b10d057211 */ /* 0x000fc600008f0eff */
[----:B------:R-:W5:Y:S01]  /*32d0*/  LDG.E.U16 R13, desc[UR4][R6.64] ;  /* 0x00000004060d7981 */ /* 0x000f62000c1e1500 */
[----:B------:R-:W-:Y:S02]  /*32e0*/  LEA R169, R180, R0, 0x1 ;  /* 0x00000000b4a97211 */ /* 0x000fe400078e08ff */
[CC--:B0-----:R-:W-:Y:S01]  /*32f0*/  LEA R2, P0, R22.reuse, R176.reuse, 0x1 ;  /* 0x000000b016027211 */ /* 0x0c1fe200078008ff */
[----:B------:R0:W5:Y:S03]  /*3300*/  LDG.E.U16 R68, desc[UR4][R4.64] ;  /* 0x0000000404447981 */ /* 0x000166000c1e1500 */
[----:B------:R-:W-:Y:S01]  /*3310*/  LEA.HI.X.SX32 R3, R22, R177, 0x1, P0 ;  /* 0x000000b116037211 */ /* 0x000fe200000f0eff */
[----:B------:R-:W-:Y:S01]  /*3320*/  IMAD R22, R180, 0x2, R169 ;  /* 0x00000002b4167824 */ /* 0x000fe200078e02a9 */
[----:B0-----:R-:W-:-:S03]  /*3330*/  LEA R4, P1, R23, R176, 0x1 ;  /* 0x000000b017047211 */ /* 0x001fc600078208ff */
[----:B------:R0:W5:Y:S01]  /*3340*/  LDG.E.U16 R25, desc[UR4][R2.64] ;  /* 0x0000000402197981 */ /* 0x000162000c1e1500 */
[----:B------:R-:W-:Y:S02]  /*3350*/  LEA R6, P0, R8, R176, 0x1 ;  /* 0x000000b008067211 */ /* 0x000fe400078008ff */
[-C--:B------:R-:W-:Y:S01]  /*3360*/  LEA.HI.X.SX32 R5, R23, R177.reuse, 0x1, P1 ;  /* 0x000000b117057211 */ /* 0x080fe200008f0eff */
[----:B------:R-:W-:Y:S01]  /*3370*/  IMAD R23, R180, 0x2, R22 ;  /* 0x00000002b4177824 */ /* 0x000fe200078e0216 */
[----:B------:R-:W-:-:S03]  /*3380*/  LEA.HI.X.SX32 R7, R8, R177, 0x1, P0 ;  /* 0x000000b108077211 */ /* 0x000fc600000f0eff */
[----:B------:R-:W5:Y:S01]  /*3390*/  LDG.E.U16 R66, desc[UR4][R4.64] ;  /* 0x0000000404427981 */ /* 0x000f62000c1e1500 */
[----:B------:R-:W-:Y:S02]  /*33a0*/  LEA R8, R180, R23, 0x1 ;  /* 0x00000017b4087211 */ /* 0x000fe400078e08ff */
[C---:B0-----:R-:W-:Y:S01]  /*33b0*/  LEA R2, P0, R22.reuse, R176, 0x1 ;  /* 0x000000b016027211 */ /* 0x041fe200078008ff */
[----:B------:R0:W5:Y:S03]  /*33c0*/  LDG.E.U16 R67, desc[UR4][R6.64] ;  /* 0x0000000406437981 */ /* 0x000166000c1e1500 */
[----:B------:R-:W-:-:S05]  /*33d0*/  LEA.HI.X.SX32 R3, R22, R177, 0x1, P0 ;  /* 0x000000b116037211 */ /* 0x000fca00000f0eff */
[----:B------:R1:W5:Y:S01]  /*33e0*/  LDG.E.U16 R65, desc[UR4][R2.64] ;  /* 0x0000000402417981 */ /* 0x000362000c1e1500 */
[----:B0-----:R-:W-:-:S04]  /*33f0*/  IMAD R7, R180, 0x2, R8 ;  /* 0x00000002b4077824 */ /* 0x001fc800078e0208 */
[----:B------:R-:W-:-:S05]  /*3400*/  IMAD R171, R180, 0x2, R7 ;  /* 0x00000002b4ab7824 */ /* 0x000fca00078e0207 */
[----:B-1----:R-:W-:-:S04]  /*3410*/  LEA R2, P0, R171, R176, 0x1 ;  /* 0x000000b0ab027211 */ /* 0x002fc800078008ff */
[----:B------:R-:W-:Y:S02]  /*3420*/  LEA.HI.X.SX32 R3, R171, R177, 0x1, P0 ;  /* 0x000000b1ab037211 */ /* 0x000fe400000f0eff */
[----:B------:R-:W-:-:S03]  /*3430*/  LEA R171, R180, R171, 0x1 ;  /* 0x000000abb4ab7211 */ /* 0x000fc600078e08ff */
[----:B------:R0:W5:Y:S02]  /*3440*/  LDG.E.U16 R64, desc[UR4][R2.64] ;  /* 0x0000000402407981 */ /* 0x000164000c1e1500 */
[----:B------:R-:W-:-:S04]  /*3450*/  IMAD R24, R180, 0x2, R171 ;  /* 0x00000002b4187824 */ /* 0x000fc800078e02ab */
[----:B------:R-:W-:-:S05]  /*3460*/  IMAD R62, R180, 0x2, R24 ;  /* 0x00000002b43e7824 */ /* 0x000fca00078e0218 */
[----:B------:R-:W-:-:S04]  /*3470*/  LEA R170, R180, R62, 0x1 ;  /* 0x0000003eb4aa7211 */ /* 0x000fc800078e08ff */
[----:B0-----:R-:W-:-:S04]  /*3480*/  LEA R2, P0, R170, R176, 0x1 ;  /* 0x000000b0aa027211 */ /* 0x001fc800078008ff */
[----:B------:R-:W-:Y:S01]  /*3490*/  LEA.HI.X.SX32 R3, R170, R177, 0x1, P0 ;  /* 0x000000b1aa037211 */ /* 0x000fe200000f0eff */
[----:B------:R-:W-:-:S04]  /*34a0*/  IMAD R170, R180, 0x2, R170 ;  /* 0x00000002b4aa7824 */ /* 0x000fc800078e02aa */
[C---:B------:R-:W-:Y:S01]  /*34b0*/  IMAD R172, R180.reuse, 0x2, R170 ;  /* 0x00000002b4ac7824 */ /* 0x040fe200078e02aa */
[----:B------:R0:W5:Y:S04]  /*34c0*/  LDG.E.U16 R6, desc[UR4][R2.64] ;  /* 0x0000000402067981 */ /* 0x000168000c1e1500 */
[----:B------:R-:W-:-:S05]  /*34d0*/  LEA R63, R180, R172, 0x1 ;  /* 0x000000acb43f7211 */ /* 0x000fca00078e08ff */
[----:B------:R-:W-:-:S05]  /*34e0*/  IMAD R173, R180, 0x2, R63 ;  /* 0x00000002b4ad7824 */ /* 0x000fca00078e023f */
[----:B0-----:R-:W-:-:S04]  /*34f0*/  LEA R2, P0, R173, R176, 0x1 ;  /* 0x000000b0ad027211 */ /* 0x001fc800078008ff */
[----:B------:R-:W-:-:S05]  /*3500*/  LEA.HI.X.SX32 R3, R173, R177, 0x1, P0 ;  /* 0x000000b1ad037211 */ /* 0x000fca00000f0eff */
[----:B------:R0:W5:Y:S01]  /*3510*/  LDG.E.U16 R59, desc[UR4][R2.64] ;  /* 0x00000004023b7981 */ /* 0x000162000c1e1500 */
[-C--:B------:R-:W-:Y:S02]  /*3520*/  LEA R4, P0, R9, R176.reuse, 0x1 ;  /* 0x000000b009047211 */ /* 0x080fe400078008ff */
[----:B0-----:R-:W-:-:S04]  /*3530*/  LEA R2, P1, R20, R176, 0x1 ;  /* 0x000000b014027211 */ /* 0x001fc800078208ff */
[-C--:B------:R-:W-:Y:S02]  /*3540*/  LEA.HI.X.SX32 R3, R20, R177.reuse, 0x1, P1 ;  /* 0x000000b114037211 */ /* 0x080fe400008f0eff */
[----:B------:R-:W-:-:S03]  /*3550*/  LEA.HI.X.SX32 R5, R9, R177, 0x1, P0 ;  /* 0x000000b109057211 */ /* 0x000fc600000f0eff */
[----:B------:R0:W5:Y:S04]  /*3560*/  LDG.E.U16 R29, desc[UR4][R2.64] ;  /* 0x00000004021d7981 */ /* 0x000168000c1e1500 */
[----:B------:R1:W5:Y:S01]  /*3570*/  LDG.E.U16 R9, desc[UR4][R4.64] ;  /* 0x0000000404097981 */ /* 0x000362000c1e1500 */
[----:B0-----:R-:W-:-:S04]  /*3580*/  LEA R2, P1, R21, R176, 0x1 ;  /* 0x000000b015027211 */ /* 0x001fc800078208ff */
[----:B------:R-:W-:Y:S02]  /*3590*/  LEA.HI.X.SX32 R3, R21, R177, 0x1, P1 ;  /* 0x000000b115037211 */ /* 0x000fe400008f0eff */
[----:B-1----:R-:W-:-:S03]  /*35a0*/  LEA R4, P0, R12, R176, 0x1 ;  /* 0x000000b00c047211 */ /* 0x002fc600078008ff */
[----:B------:R0:W5:Y:S01]  /*35b0*/  LDG.E.U16 R28, desc[UR4][R2.64] ;  /* 0x00000004021c7981 */ /* 0x000162000c1e1500 */
[----:B------:R-:W-:-:S05]  /*35c0*/  LEA.HI.X.SX32 R5, R12, R177, 0x1, P0 ;  /* 0x000000b10c057211 */ /* 0x000fca00000f0eff */
[----:B------:R-:W5:Y:S01]  /*35d0*/  LDG.E.U16 R12, desc[UR4][R4.64] ;  /* 0x00000004040c7981 */ /* 0x000f62000c1e1500 */
[----:B0-----:R-:W-:-:S04]  /*35e0*/  LEA R2, P0, R23, R176, 0x1 ;  /* 0x000000b017027211 */ /* 0x001fc800078008ff */
[----:B------:R-:W-:Y:S01]  /*35f0*/  LEA.HI.X.SX32 R3, R23, R177, 0x1, P0 ;  /* 0x000000b117037211 */ /* 0x000fe200000f0eff */
[----:B------:R-:W0:Y:S04]  /*3600*/  S2R R185, SR_TID.X ;  /* 0x0000000000b97919 */ /* 0x000e280000002100 */
[----:B------:R1:W5:Y:S01]  /*3610*/  LDG.E.U16 R5, desc[UR4][R2.64] ;  /* 0x0000000402057981 */ /* 0x000362000c1e1500 */
[----:B------:R-:W-:Y:S01]  /*3620*/  IMAD R173, R180, 0x2, R173 ;  /* 0x00000002b4ad7824 */ /* 0x000fe200078e02ad */
[----:B-1----:R-:W-:-:S04]  /*3630*/  LEA R2, P0, R170, R176, 0x1 ;  /* 0x000000b0aa027211 */ /* 0x002fc800078008ff */
[----:B------:R-:W-:-:S05]  /*3640*/  LEA.HI.X.SX32 R3, R170, R177, 0x1, P0 ;  /* 0x000000b1aa037211 */ /* 0x000fca00000f0eff */
[----:B------:R1:W5:Y:S01]  /*3650*/  LDG.E.U16 R21, desc[UR4][R2.64] ;  /* 0x0000000402157981 */ /* 0x000362000c1e1500 */
[-C--:B------:R-:W-:Y:S01]  /*3660*/  LEA R22, P1, R171, R176.reuse, 0x1 ;  /* 0x000000b0ab167211 */ /* 0x080fe200078208ff */
[----:B------:R-:W3:Y:S01]  /*3670*/  S2R R174, SR_CgaCtaId ;  /* 0x0000000000ae7919 */ /* 0x000ee20000008800 */
[----:B-1----:R-:W-:-:S04]  /*3680*/  LEA R2, P0, R173, R176, 0x1 ;  /* 0x000000b0ad027211 */ /* 0x002fc800078008ff */
[-C--:B------:R-:W-:Y:S02]  /*3690*/  LEA.HI.X.SX32 R3, R173, R177.reuse, 0x1, P0 ;  /* 0x000000b1ad037211 */ /* 0x080fe400000f0eff */
[----:B------:R-:W-:-:S03]  /*36a0*/  LEA.HI.X.SX32 R23, R171, R177, 0x1, P1 ;  /* 0x000000b1ab177211 */ /* 0x000fc600008f0eff */
[----:B------:R1:W5:Y:S01]  /*36b0*/  LDG.E.U16 R20, desc[UR4][R2.64] ;  /* 0x0000000402147981 */ /* 0x000362000c1e1500 */
[----:B------:R-:W-:-:S03]  /*36c0*/  LEA R170, P0, R0, R176, 0x1 ;  /* 0x000000b000aa7211 */ /* 0x000fc600078008ff */
[----:B------:R-:W5:Y:S01]  /*36d0*/  LDG.E.U16 R22, desc[UR4][R22.64] ;  /* 0x0000000416167981 */ /* 0x000f62000c1e1500 */
[----:B-1----:R-:W-:-:S04]  /*36e0*/  LEA R2, P1, R8, R176, 0x1 ;  /* 0x000000b008027211 */ /* 0x002fc800078208ff */
[-C--:B------:R-:W-:Y:S02]  /*36f0*/  LEA.HI.X.SX32 R3, R8, R177.reuse, 0x1, P1 ;  /* 0x000000b108037211 */ /* 0x080fe400008f0eff */
[----:B------:R-:W-:-:S03]  /*3700*/  LEA.HI.X.SX32 R171, R0, R177, 0x1, P0 ;  /* 0x000000b100ab7211 */ /* 0x000fc600000f0eff */
[----:B------:R1:W5:Y:S01]  /*3710*/  LDG.E.U16 R0, desc[UR4][R2.64] ;  /* 0x0000000402007981 */ /* 0x000362000c1e1500 */
[----:B------:R-:W-:-:S03]  /*3720*/  MOV R4, 0x400 ;  /* 0x0000040000047802 */ /* 0x000fc60000000f00 */
[----:B------:R2:W5:Y:S01]  /*3730*/  LDG.E.U16 R23, desc[UR4][R170.64] ;  /* 0x00000004aa177981 */ /* 0x000562000c1e1500 */
[----:B-1----:R-:W-:-:S04]  /*3740*/  LEA R2, P0, R24, R176, 0x1 ;  /* 0x000000b018027211 */ /* 0x002fc800078008ff */
[-C--:B------:R-:W-:Y:S02]  /*3750*/  LEA.HI.X.SX32 R3, R24, R177.reuse, 0x1, P0 ;  /* 0x000000b118037211 */ /* 0x080fe400000f0eff */
[----:B0-----:R-:W-:Y:S02]  /*3760*/  SHF.R.S32.HI R24, RZ, 0x6, R185 ;  /* 0x00000006ff187819 */ /* 0x001fe400000114b9 */
[----:B------:R-:W-:Y:S01]  /*3770*/  LOP3.LUT R185, R185, 0x3f, RZ, 0xc0, !PT ;  /* 0x0000003fb9b97812 */ /* 0x000fe200078ec0ff */
[----:B------:R-:W5:Y:S01]  /*3780*/  LDG.E.U16 R2, desc[UR4][R2.64] ;  /* 0x0000000402027981 */ /* 0x000f62000c1e1500 */
[----:B--2---:R-:W-:Y:S02]  /*3790*/  LEA R170, P1, R172, R176, 0x1 ;  /* 0x000000b0acaa7211 */ /* 0x004fe400078208ff */
[----:B------:R-:W-:Y:S01]  /*37a0*/  SGXT R24, R24, 0x1 ;  /* 0x000000011818781a */ /* 0x000fe20000000200 */
[----:B------:R-:W-:Y:S01]  /*37b0*/  IMAD.SHL.U32 R185, R185, 0x2, RZ ;  /* 0x00000002b9b97824 */ /* 0x000fe200078e00ff */
[----:B------:R-:W-:-:S02]  /*37c0*/  LEA.HI.X.SX32 R171, R172, R177, 0x1, P1 ;  /* 0x000000b1acab7211 */ /* 0x000fc400008f0eff */
[----:B---3--:R-:W-:Y:S02]  /*37d0*/  LEA R175, R174, R4, 0x18 ;  /* 0x00000004aeaf7211 */ /* 0x008fe400078ec0ff */
[----:B------:R-:W-:Y:S01]  /*37e0*/  LOP3.LUT R24, R185, 0x90, R24, 0x78, !PT ;  /* 0x00000090b9187812 */ /* 0x000fe200078e7818 */
[----:B------:R0:W2:Y:S01]  /*37f0*/  LDG.E.U16 R3, desc[UR4][R170.64] ;  /* 0x00000004aa037981 */ /* 0x0000a2000c1e1500 */
[----:B------:R-:W-:Y:S02]  /*3800*/  LEA R173, R180, R173, 0x1 ;  /* 0x000000adb4ad7211 */ /* 0x000fe400078e08ff */
[----:B------:R-:W-:Y:S02]  /*3810*/  IADD3 R8, R24, R175, RZ ;  /* 0x000000af18087210 */ /* 0x000fe40007ffe0ff */
[----:B0-----:R-:W-:-:S03]  /*3820*/  LEA R170, P0, R173, R176, 0x1 ;  /* 0x000000b0adaa7211 */ /* 0x001fc600078008ff */
[----:B------:R0:W-:Y:S01]  /*3830*/  STS.U16 [R8+0x2800], R10 ;  /* 0x0028000a08007388 */ /* 0x0001e20000000400 */
[----:B------:R-:W-:-:S03]  /*3840*/  LEA.HI.X.SX32 R171, R173, R177, 0x1, P0 ;  /* 0x000000b1adab7211 */ /* 0x000fc600000f0eff */
[----:B------:R1:W-:Y:S04]  /*3850*/  STS.U16 [R8+0xc800], R60 ;  /* 0x00c8003c08007388 */ /* 0x0003e80000000400 */
[----:B------:R3:W-:Y:S01]  /*3860*/  STS.U16 [R8+0xc400], R26 ;  /* 0x00c4001a08007388 */ /* 0x0007e20000000400 */
[----:B0-----:R-:W-:-:S03]  /*3870*/  LEA R10, P0, R11, R176, 0x1 ;  /* 0x000000b00b0a7211 */ /* 0x001fc600078008ff */
[----:B----4-:R0:W-:Y:S01]  /*3880*/  STS.U16 [R8+0xcc00], R72 ;  /* 0x00cc004808007388 */ /* 0x0101e20000000400 */
[----:B------:R-:W-:Y:S02]  /*3890*/  LEA.HI.X.SX32 R11, R11, R177, 0x1, P0 ;  /* 0x000000b10b0b7211 */ /* 0x000fe400000f0eff */
[-C--:B-1----:R-:W-:Y:S01]  /*38a0*/  LEA R60, P1, R61, R176.reuse, 0x1 ;  /* 0x000000b03d3c7211 */ /* 0x082fe200078208ff */
[----:B------:R1:W-:Y:S01]  /*38b0*/  STS.U16 [R8+0x4400], R78 ;  /* 0x0044004e08007388 */ /* 0x0003e20000000400 */
[----:B---3--:R-:W-:-:S03]  /*38c0*/  LEA R26, P0, R27, R176, 0x1 ;  /* 0x000000b01b1a7211 */ /* 0x008fc600078008ff */
[----:B------:R3:W-:Y:S01]  /*38d0*/  STS.U16 [R8+0x2000], R80 ;  /* 0x0020005008007388 */ /* 0x0007e20000000400 */
[-C--:B0-----:R-:W-:Y:S02]  /*38e0*/  LEA R72, P2, R73, R176.reuse, 0x1 ;  /* 0x000000b049487211 */ /* 0x081fe400078408ff */
[-C--:B------:R-:W-:Y:S01]  /*38f0*/  LEA.HI.X.SX32 R61, R61, R177.reuse, 0x1, P1 ;  /* 0x000000b13d3d7211 */ /* 0x080fe200008f0eff */
[----:B------:R0:W-:Y:S01]  /*3900*/  STS.U16 [R8+0x2400], R76 ;  /* 0x0024004c08007388 */ /* 0x0001e20000000400 */
[-C--:B------:R-:W-:Y:S02]  /*3910*/  LEA.HI.X.SX32 R27, R27, R177.reuse, 0x1, P0 ;  /* 0x000000b11b1b7211 */ /* 0x080fe400000f0eff */
[----:B------:R-:W-:Y:S01]  /*3920*/  LEA.HI.X.SX32 R73, R73, R177, 0x1, P2 ;  /* 0x000000b149497211 */ /* 0x000fe200010f0eff */
[----:B------:R4:W-:Y:S01]  /*3930*/  STS.U16 [R8+0x1c00], R86 ;  /* 0x001c005608007388 */ /* 0x0009e20000000400 */
[-C--:B-1----:R-:W-:Y:S02]  /*3940*/  LEA R78, P1, R79, R176.reuse, 0x1 ;  /* 0x000000b04f4e7211 */ /* 0x082fe400078208ff */
[-C--:B---3--:R-:W-:Y:S01]  /*3950*/  LEA R80, P2, R81, R176.reuse, 0x1 ;  /* 0x000000b051507211 */ /* 0x088fe200078408ff */
[----:B------:R1:W-:Y:S01]  /*3960*/  STS.U16 [R8+0x2c00], R84 ;  /* 0x002c005408007388 */ /* 0x0003e20000000400 */
[----:B0-----:R-:W-:-:S02]  /*3970*/  LEA R76, P0, R77, R176, 0x1 ;  /* 0x000000b04d4c7211 */ /* 0x001fc400078008ff */
[-C--:B------:R-:W-:Y:S01]  /*3980*/  LEA.HI.X.SX32 R79, R79, R177.reuse, 0x1, P1 ;  /* 0x000000b14f4f7211 */ /* 0x080fe200008f0eff */
[----:B------:R0:W-:Y:S01]  /*3990*/  STS.U16 [R8+0x6c00], R88 ;  /* 0x006c005808007388 */ /* 0x0001e20000000400 */
[-C--:B------:R-:W-:Y:S02]  /*39a0*/  LEA.HI.X.SX32 R77, R77, R177.reuse, 0x1, P0 ;  /* 0x000000b14d4d7211 */ /* 0x080fe400000f0eff */
[----:B------:R-:W-:Y:S01]  /*39b0*/  LEA.HI.X.SX32 R81, R81, R177, 0x1, P2 ;  /* 0x000000b151517211 */ /* 0x000fe200010f0eff */
[----:B------:R3:W-:Y:S01]  /*39c0*/  STS.U16 [R8+0x9c00], R94 ;  /* 0x009c005e08007388 */ /* 0x0007e20000000400 */
[-C--:B----4-:R-:W-:Y:S02]  /*39d0*/  LEA R86, P1, R87, R176.reuse, 0x1 ;  /* 0x000000b057567211 */ /* 0x090fe400078208ff */
[-C--:B-1----:R-:W-:Y:S01]  /*39e0*/  LEA R84, P0, R85, R176.reuse, 0x1 ;  /* 0x000000b055547211 */ /* 0x082fe200078008ff */
[----:B------:R1:W-:Y:S01]  /*39f0*/  STS.U16 [R8+0x4c00], R92 ;  /* 0x004c005c08007388 */ /* 0x0003e20000000400 */
[----:B0-----:R-:W-:-:S02]  /*3a00*/  LEA R88, P2, R89, R176, 0x1 ;  /* 0x000000b059587211 */ /* 0x001fc400078408ff */
[-C--:B------:R-:W-:Y:S01]  /*3a10*/  LEA.HI.X.SX32 R87, R87, R177.reuse, 0x1, P1 ;  /* 0x000000b157577211 */ /* 0x080fe200008f0eff */
[----:B------:R0:W-:Y:S01]  /*3a20*/  STS.U16 [R8+0x8c00], R96 ;  /* 0x008c006008007388 */ /* 0x0001e20000000400 */
[-C--:B------:R-:W-:Y:S02]  /*3a30*/  LEA.HI.X.SX32 R85, R85, R177.reuse, 0x1, P0 ;  /* 0x000000b155557211 */ /* 0x080fe400000f0eff */
[----:B------:R-:W-:Y:S01]  /*3a40*/  LEA.HI.X.SX32 R89, R89, R177, 0x1, P2 ;  /* 0x000000b159597211 */ /* 0x000fe200010f0eff */
[----:B------:R4:W-:Y:S01]  /*3a50*/  STS.U16 [R8+0x400], R102 ;  /* 0x0004006608007388 */ /* 0x0009e20000000400 */
[-C--:B---3--:R-:W-:Y:S02]  /*3a60*/  LEA R94, P1, R95, R176.reuse, 0x1 ;  /* 0x000000b05f5e7211 */ /* 0x088fe400078208ff */
        /* <DEDUP_REMOVED lines=16> */
[----:B------:R4:W-:Y:S01]  /*3b70*/  STS.U16 [R8], R74 ;  /* 0x0000004a08007388 */ /* 0x0009e20000000400 */
[-C--:B---3--:R-:W-:Y:S02]  /*3b80*/  LEA R110, P1, R111, R176.reuse, 0x1 ;  /* 0x000000b06f6e7211 */ /* 0x088fe400078208ff */
[-C--:B-1----:R-:W-:Y:S01]  /*3b90*/  LEA R112, P2, R113, R176.reuse, 0x1 ;  /* 0x000000b071707211 */ /* 0x082fe200078408ff */
[----:B------:R1:W-:Y:S01]  /*3ba0*/  STS.U16 [R8+0x7800], R118 ;  /* 0x0078007608007388 */ /* 0x0003e20000000400 */
[----:B0-----:R-:W-:-:S02]  /*3bb0*/  LEA R108, P0, R109, R176, 0x1 ;  /* 0x000000b06d6c7211 */ /* 0x001fc400078008ff */
[-C--:B------:R-:W-:Y:S01]  /*3bc0*/  LEA.HI.X.SX32 R111, R111, R177.reuse, 0x1, P1 ;  /* 0x000000b16f6f7211 */ /* 0x080fe200008f0eff */
[----:B------:R0:W-:Y:S01]  /*3bd0*/  STS.U16 [R8+0x6800], R116 ;  /* 0x0068007408007388 */ /* 0x0001e20000000400 */
[-C--:B----4-:R-:W-:Y:S02]  /*3be0*/  LEA R74, P3, R75, R176.reuse, 0x1 ;  /* 0x000000b04b4a7211 */ /* 0x090fe400078608ff */
[-C--:B------:R-:W-:Y:S01]  /*3bf0*/  LEA.HI.X.SX32 R109, R109, R177.reuse, 0x1, P0 ;  /* 0x000000b16d6d7211 */ /* 0x080fe200000f0eff */
[----:B------:R3:W-:Y:S01]  /*3c00*/  STS.U16 [R8+0x8800], R120 ;  /* 0x0088007808007388 */ /* 0x0007e20000000400 */
[-C--:B------:R-:W-:Y:S02]  /*3c10*/  LEA.HI.X.SX32 R113, R113, R177.reuse, 0x1, P2 ;  /* 0x000000b171717211 */ /* 0x080fe400010f0eff */
[----:B-1----:R-:W-:Y:S01]  /*3c20*/  LEA R118, P1, R119, R176, 0x1 ;  /* 0x000000b077767211 */ /* 0x002fe200078208ff */
[----:B------:R1:W-:Y:S01]  /*3c30*/  STS.U16 [R8+0x4800], R82 ;  /* 0x0048005208007388 */ /* 0x0003e20000000400 */
[----:B------:R-:W-:-:S02]  /*3c40*/  LEA.HI.X.SX32 R75, R75, R177, 0x1, P3 ;  /* 0x000000b14b4b7211 */ /* 0x000fc400018f0eff */
[-C--:B0-----:R-:W-:Y:S01]  /*3c50*/  LEA R116, P0, R117, R176.reuse, 0x1 ;  /* 0x000000b075747211 */ /* 0x081fe200078008ff */
[----:B------:R0:W-:Y:S01]  /*3c60*/  STS.U16 [R8+0x1000], R126 ;  /* 0x0010007e08007388 */ /* 0x0001e20000000400 */
[-C--:B---3--:R-:W-:Y:S02]  /*3c70*/  LEA R120, P2, R121, R176.reuse, 0x1 ;  /* 0x000000b079787211 */ /* 0x088fe400078408ff */
[-C--:B------:R-:W-:Y:S01]  /*3c80*/  LEA.HI.X.SX32 R119, R119, R177.reuse, 0x1, P1 ;  /* 0x000000b177777211 */ /* 0x080fe200008f0eff */
[----:B------:R3:W-:Y:S01]  /*3c90*/  STS.U16 [R8+0x1400], R128 ;  /* 0x0014008008007388 */ /* 0x0007e20000000400 */
[----:B-1----:R-:W-:Y:S02]  /*3ca0*/  LEA R82, P3, R83, R176, 0x1 ;  /* 0x000000b053527211 */ /* 0x002fe400078608ff */
[-C--:B------:R-:W-:Y:S01]  /*3cb0*/  LEA.HI.X.SX32 R117, R117, R177.reuse, 0x1, P0 ;  /* 0x000000b175757211 */ /* 0x080fe200000f0eff */
[----:B------:R1:W-:Y:S01]  /*3cc0*/  STS.U16 [R8+0xa800], R124 ;  /* 0x00a8007c08007388 */ /* 0x0003e20000000400 */
[----:B------:R-:W-:-:S02]  /*3cd0*/  LEA.HI.X.SX32 R121, R121, R177, 0x1, P2 ;  /* 0x000000b179797211 */ /* 0x000fc400010f0eff */
[-C--:B0-----:R-:W-:Y:S01]  /*3ce0*/  LEA R126, P1, R127, R176.reuse, 0x1 ;  /* 0x000000b07f7e7211 */ /* 0x081fe200078208ff */
[----:B------:R0:W-:Y:S01]  /*3cf0*/  STS.U16 [R8+0x5c00], R90 ;  /* 0x005c005a08007388 */ /* 0x0001e20000000400 */
[-C--:B------:R-:W-:Y:S02]  /*3d00*/  LEA.HI.X.SX32 R83, R83, R177.reuse, 0x1, P3 ;  /* 0x000000b153537211 */ /* 0x080fe400018f0eff */
[-C--:B---3--:R-:W-:Y:S01]  /*3d10*/  LEA R128, P2, R129, R176.reuse, 0x1 ;  /* 0x000000b081807211 */ /* 0x088fe200078408ff */
[----:B------:R3:W-:Y:S01]  /*3d20*/  STS.U16 [R8+0x3800], R134 ;  /* 0x0038008608007388 */ /* 0x0007e20000000400 */
[-C--:B-1----:R-:W-:Y:S02]  /*3d30*/  LEA R124, P0, R125, R176.reuse, 0x1 ;  /* 0x000000b07d7c7211 */ /* 0x082fe400078008ff */
[----:B------:R-:W-:Y:S01]  /*3d40*/  LEA.HI.X.SX32 R127, R127, R177, 0x1, P1 ;  /* 0x000000b17f7f7211 */ /* 0x000fe200008f0eff */
[----:B------:R1:W-:Y:S01]  /*3d50*/  STS.U16 [R8+0x5400], R136 ;  /* 0x0054008808007388 */ /* 0x0003e20000000400 */
[----:B0-----:R-:W-:-:S02]  /*3d60*/  LEA R90, P3, R91, R176, 0x1 ;  /* 0x000000b05b5a7211 */ /* 0x001fc400078608ff */
[-C--:B------:R-:W-:Y:S01]  /*3d70*/  LEA.HI.X.SX32 R125, R125, R177.reuse, 0x1, P0 ;  /* 0x000000b17d7d7211 */ /* 0x080fe200000f0eff */
[----:B------:R0:W-:Y:S01]  /*3d80*/  STS.U16 [R8+0xa400], R132 ;  /* 0x00a4008408007388 */ /* 0x0001e20000000400 */
[-C--:B------:R-:W-:Y:S02]  /*3d90*/  LEA.HI.X.SX32 R129, R129, R177.reuse, 0x1, P2 ;  /* 0x000000b181817211 */ /* 0x080fe400010f0eff */
[-C--:B---3--:R-:W-:Y:S01]  /*3da0*/  LEA R134, P1, R135, R176.reuse, 0x1 ;  /* 0x000000b087867211 */ /* 0x088fe200078208ff */
[----:B------:R3:W-:Y:S01]  /*3db0*/  STS.U16 [R8+0x7c00], R98 ;  /* 0x007c006208007388 */ /* 0x0007e20000000400 */
[----:B------:R-:W-:Y:S02]  /*3dc0*/  LEA.HI.X.SX32 R91, R91, R177, 0x1, P3 ;  /* 0x000000b15b5b7211 */ /* 0x000fe400018f0eff */
[-C--:B-1----:R-:W-:Y:S01]  /*3dd0*/  LEA R136, P2, R137, R176.reuse, 0x1 ;  /* 0x000000b089887211 */ /* 0x082fe200078408ff */
[----:B------:R1:W-:Y:S01]  /*3de0*/  STS.U16 [R8+0x3c00], R142 ;  /* 0x003c008e08007388 */ /* 0x0003e20000000400 */
[----:B0-----:R-:W-:-:S02]  /*3df0*/  LEA R132, P0, R133, R176, 0x1 ;  /* 0x000000b085847211 */ /* 0x001fc400078008ff */
[-C--:B------:R-:W-:Y:S01]  /*3e00*/  LEA.HI.X.SX32 R135, R135, R177.reuse, 0x1, P1 ;  /* 0x000000b187877211 */ /* 0x080fe200008f0eff */
[----:B------:R0:W-:Y:S01]  /*3e10*/  STS.U16 [R8+0x3400], R140 ;  /* 0x0034008c08007388 */ /* 0x0001e20000000400 */
[-C--:B---3--:R-:W-:Y:S02]  /*3e20*/  LEA R98, P3, R99, R176.reuse, 0x1 ;  /* 0x000000b063627211 */ /* 0x088fe400078608ff */
        /* <DEDUP_REMOVED lines=43> */
[----:B-----5:R0:W-:Y:S01]  /*40e0*/  STS.U16 [R8+0xbc00], R166 ;  /* 0x00bc00a608007388 */ /* 0x0201e20000000400 */
        /* <DEDUP_REMOVED lines=9> */
[-C--:B------:R-:W-:Y:S01]  /*4180*/  LEA.HI.X.SX32 R131, R131, R177.reuse, 0x1, P3 ;  /* 0x000000b183837211 */ /* 0x080fe200018f0eff */
[----:B------:R-:W-:Y:S01]  /*4190*/  IMAD R180, R180, 0x2, R173 ;  /* 0x00000002b4b47824 */ /* 0x000fe200078e02ad */
[-C--:B---3--:R-:W-:Y:S01]  /*41a0*/  LEA R168, P2, R169, R176.reuse, 0x1 ;  /* 0x000000b0a9a87211 */ /* 0x088fe200078408ff */
[----:B------:R3:W4:Y:S01]  /*41b0*/  LDG.E.U16 R4, desc[UR4][R170.64] ;  /* 0x00000004aa047981 */ /* 0x000722000c1e1500 */
[-C--:B-1----:R-:W-:Y:S02]  /*41c0*/  LEA R164, P0, R165, R176.reuse, 0x1 ;  /* 0x000000b0a5a47211 */ /* 0x082fe400078008ff */
[----:B------:R-:W-:Y:S02]  /*41d0*/  LEA.HI.X.SX32 R167, R167, R177, 0x1, P1 ;  /* 0x000000b1a7a77211 */ /* 0x000fe400008f0eff */
[----:B0-----:R-:W-:-:S02]  /*41e0*/  LEA R138, P3, R139, R176, 0x1 ;  /* 0x000000b08b8a7211 */ /* 0x001fc400078608ff */
[-C--:B------:R-:W-:Y:S02]  /*41f0*/  LEA.HI.X.SX32 R165, R165, R177.reuse, 0x1, P0 ;  /* 0x000000b1a5a57211 */ /* 0x080fe400000f0eff */
[-C--:B------:R-:W-:Y:S02]  /*4200*/  LEA.HI.X.SX32 R169, R169, R177.reuse, 0x1, P2 ;  /* 0x000000b1a9a97211 */ /* 0x080fe400010f0eff */
[-C--:B------:R-:W-:Y:S02]  /*4210*/  LEA R172, P1, R62, R176.reuse, 0x1 ;  /* 0x000000b03eac7211 */ /* 0x080fe400078208ff */
[----:B------:R-:W-:Y:S02]  /*4220*/  LEA.HI.X.SX32 R139, R139, R177, 0x1, P3 ;  /* 0x000000b18b8b7211 */ /* 0x000fe400018f0eff */
[-C--:B---3--:R-:W-:Y:S02]  /*4230*/  LEA R170, P0, R7, R176.reuse, 0x1 ;  /* 0x000000b007aa7211 */ /* 0x088fe400078008ff */
[----:B------:R-:W-:-:S02]  /*4240*/  LEA R174, P2, R63, R176, 0x1 ;  /* 0x000000b03fae7211 */ /* 0x000fc400078408ff */
[----:B------:R-:W-:Y:S01]  /*4250*/  LEA R176, P3, R180, R176, 0x1 ;  /* 0x000000b0b4b07211 */ /* 0x000fe200078608ff */
[----:B------:R0:W-:Y:S01]  /*4260*/  STL [R1+0x308], R175 ;  /* 0x000308af01007387 */ /* 0x0001e20000100800 */
[-C--:B------:R-:W-:Y:S02]  /*4270*/  LEA.HI.X.SX32 R173, R62, R177.reuse, 0x1, P1 ;  /* 0x000000b13ead7211 */ /* 0x080fe400008f0eff */
[-C--:B------:R-:W-:Y:S01]  /*4280*/  LEA.HI.X.SX32 R171, R7, R177.reuse, 0x1, P0 ;  /* 0x000000b107ab7211 */ /* 0x080fe200000f0eff */
[----:B------:R-:W3:Y:S04]  /*4290*/  LDL.LU R62, [R1] ;  /* 0x00000000013e7983 */ /* 0x000ee80000300800 */
[----:B------:R1:W-:Y:S01]  /*42a0*/  STS.U16 [R8+0xd000], R179 ;  /* 0x00d000b308007388 */ /* 0x0003e20000000400 */
[----:B0-----:R-:W-:-:S03]  /*42b0*/  LEA.HI.X.SX32 R175, R63, R177, 0x1, P2 ;  /* 0x000000b13faf7211 */ /* 0x001fc600010f0eff */
[----:B------:R-:W5:Y:S01]  /*42c0*/  LDL.LU R63, [R1+0x4] ;  /* 0x00000400013f7983 */ /* 0x000f620000300800 */
[----:B------:R-:W-:-:S03]  /*42d0*/  LEA.HI.X.SX32 R177, R180, R177, 0x1, P3 ;  /* 0x000000b1b4b17211 */ /* 0x000fc600018f0eff */
[----:B------:R-:W2:Y:S04]  /*42e0*/  LDL.LU R180, [R1+0x8] ;  /* 0x0000080001b47983 */ /* 0x000ea80000300800 */
[----:B-1----:R-:W4:Y:S04]  /*42f0*/  LDL R179, [R1+0x308] ;  /* 0x0003080001b37983 */ /* 0x002f280000100800 */
[----:B------:R0:W-:Y:S04]  /*4300*/  STS.U16 [R8+0xd400], R178 ;  /* 0x00d400b208007388 */ /* 0x0001e80000000400 */
[----:B------:R1:W-:Y:S04]  /*4310*/  STS.U16 [R8+0xd800], R71 ;  /* 0x00d8004708007388 */ /* 0x0003e80000000400 */
[----:B------:R1:W-:Y:S04]  /*4320*/  STS.U16 [R8+0xdc00], R70 ;  /* 0x00dc004608007388 */ /* 0x0003e80000000400 */
[----:B0-----:R-:W3:Y:S04]  /*4330*/  LDL.LU R178, [R1+0xc] ;  /* 0x00000c0001b27983 */ /* 0x001ee80000300800 */
[----:B-1----:R-:W5:Y:S04]  /*4340*/  LDL.LU R71, [R1+0x10] ;  /* 0x0000100001477983 */ /* 0x002f680000300800 */
[----:B------:R-:W2:Y:S04]  /*4350*/  LDL.LU R70, [R1+0x14] ;  /* 0x0000140001467983 */ /* 0x000ea80000300800 */
[----:B------:R0:W-:Y:S04]  /*4360*/  STS.U16 [R8+0xe000], R69 ;  /* 0x00e0004508007388 */ /* 0x0001e80000000400 */
[----:B0-----:R-:W3:Y:S01]  /*4370*/  LDL.LU R69, [R1+0x18] ;  /* 0x0000180001457983 */ /* 0x001ee20000300800 */
[----:B------:R-:W-:-:S03]  /*4380*/  LOP3.LUT R7, R24, 0x20, RZ, 0x3c, !PT ;  /* 0x0000002018077812 */ /* 0x000fc600078e3cff */
[----:B------:R0:W-:Y:S02]  /*4390*/  STS.U16 [R8+0xf800], R6 ;  /* 0x00f8000608007388 */ /* 0x0001e40000000400 */
[----:B0-----:R-:W-:Y:S02]  /*43a0*/  LOP3.LUT R6, R24, 0x40, RZ, 0x3c, !PT ;  /* 0x0000004018067812 */ /* 0x001fe400078e3cff */
[----:B------:R0:W-:Y:S04]  /*43b0*/  STS.U16 [R8+0xe400], R68 ;  /* 0x00e4004408007388 */ /* 0x0001e80000000400 */
[----:B------:R-:W-:Y:S04]  /*43c0*/  STS.U16 [R8+0xe800], R67 ;  /* 0x00e8004308007388 */ /* 0x000fe80000000400 */
[----:B------:R-:W-:Y:S04]  /*43d0*/  STS.U16 [R8+0xec00], R66 ;  /* 0x00ec004208007388 */ /* 0x000fe80000000400 */
[----:B------:R-:W-:Y:S04]  /*43e0*/  STS.U16 [R8+0xf000], R65 ;  /* 0x00f0004108007388 */ /* 0x000fe80000000400 */
[----:B------:R-:W-:Y:S04]  /*43f0*/  STS.U16 [R8+0xf400], R64 ;  /* 0x00f4004008007388 */ /* 0x000fe80000000400 */
[----:B------:R-:W-:Y:S04]  /*4400*/  STS.U16 [R8+0xfc00], R59 ;  /* 0x00fc003b08007388 */ /* 0x000fe80000000400 */
[----:B0-----:R-:W5:Y:S01]  /*4410*/  LDL.LU R68, [R1+0x38] ;  /* 0x0000380001447983 */ /* 0x001f620000300800 */
[----:B----4-:R-:W-:-:S02]  /*4420*/  IMAD.IADD R7, R179, 0x1, R7 ;  /* 0x00000001b3077824 */ /* 0x010fc400078e0207 */
[----:B------:R-:W-:-:S03]  /*4430*/  IMAD.IADD R6, R179, 0x1, R6 ;  /* 0x00000001b3067824 */ /* 0x000fc600078e0206 */
[----:B------:R-:W-:Y:S04]  /*4440*/  STS.U16 [R7+0x100], R218 ;  /* 0x000100da07007388 */ /* 0x000fe80000000400 */
        /* <DEDUP_REMOVED lines=63> */
[----:B---3--:R0:W-:Y:S04]  /*4840*/  STS.U16 [R6+0x200], R69 ;  /* 0x0002004506007388 */ /* 0x0081e80000000400 */
[----:B--2---:R1:W-:Y:S04]  /*4850*/  STS.U16 [R6+0x600], R70 ;  /* 0x0006004606007388 */ /* 0x0043e80000000400 */
[----:B-----5:R2:W-:Y:S04]  /*4860*/  STS.U16 [R6+0xa00], R71 ;  /* 0x000a004706007388 */ /* 0x0205e80000000400 */
[----:B0-----:R-:W3:Y:S04]  /*4870*/  LDL.LU R69, [R1+0x34] ;  /* 0x0000340001457983 */ /* 0x001ee80000300800 */
[----:B-1----:R-:W4:Y:S04]  /*4880*/  LDL.LU R70, [R1+0x30] ;  /* 0x0000300001467983 */ /* 0x002f280000300800 */
[----:B------:R0:W-:Y:S04]  /*4890*/  STS.U16 [R6+0xe00], R178 ;  /* 0x000e00b206007388 */ /* 0x0001e80000000400 */
[----:B--2---:R-:W2:Y:S04]  /*48a0*/  LDL.LU R71, [R1+0x2c] ;  /* 0x00002c0001477983 */ /* 0x004ea80000300800 */
[----:B------:R1:W-:Y:S04]  /*48b0*/  STS.U16 [R6+0x1200], R180 ;  /* 0x001200b406007388 */ /* 0x0003e80000000400 */
[----:B0-----:R-:W5:Y:S04]  /*48c0*/  LDL.LU R178, [R1+0x28] ;  /* 0x0000280001b27983 */ /* 0x001f680000300800 */
[----:B------:R0:W-:Y:S04]  /*48d0*/  STS.U16 [R6+0x1600], R63 ;  /* 0x0016003f06007388 */ /* 0x0001e80000000400 */
[----:B-1----:R-:W5:Y:S04]  /*48e0*/  LDL.LU R180, [R1+0x24] ;  /* 0x0000240001b47983 */ /* 0x002f680000300800 */
[----:B------:R1:W-:Y:S04]  /*48f0*/  STS.U16 [R6+0x1a00], R62 ;  /* 0x001a003e06007388 */ /* 0x0003e80000000400 */
[----:B0-----:R-:W5:Y:S04]  /*4900*/  LDL.LU R63, [R1+0x20] ;  /* 0x00002000013f7983 */ /* 0x001f680000300800 */
[----:B-1----:R-:W5:Y:S01]  /*4910*/  LDL.LU R62, [R1+0x1c] ;  /* 0x00001c00013e7983 */ /* 0x002f620000300800 */
[----:B------:R-:W-:-:S04]  /*4920*/  LOP3.LUT R5, R24, 0x60, RZ, 0x3c, !PT ;  /* 0x0000006018057812 */ /* 0x000fc800078e3cff */
[----:B------:R-:W-:Y:S01]  /*4930*/  IADD3 R5, R179, R5, RZ ;  /* 0x00000005b3057210 */ /* 0x000fe20007ffe0ff */
        /* <DEDUP_REMOVED lines=53> */
[----:B------:R0:W-:Y:S04]  /*4c90*/  STS.U16 [R6+0xf200], R0 ;  /* 0x00f2000006007388 */ /* 0x0001e80000000400 */
[----:B------:R1:W-:Y:S04]  /*4ca0*/  STS.U16 [R6+0xf600], R2 ;  /* 0x00f6000206007388 */ /* 0x0003e80000000400 */
[----:B------:R5:W-:Y:S04]  /*4cb0*/  STS.U16 [R6+0xfa00], R3 ;  /* 0x00fa000306007388 */ /* 0x000be80000000400 */
[----:B------:R-:W-:Y:S01]  /*4cc0*/  STS.U16 [R6+0xfe00], R4 ;  /* 0x00fe000406007388 */ /* 0x000fe20000000400 */
[----:B0-----:R-:W-:Y:S01]  /*4cd0*/  MOV R0, 0x3f800000 ;  /* 0x3f80000000007802 */ /* 0x001fe20000000f00 */
[----:B-1----:R-:W0:Y:S02]  /*4ce0*/  LDC R2, c[0x0][0x280] ;  /* 0x0000a000ff027b82 */ /* 0x002e240000000800 */
[----:B------:R-:W-:Y:S04]  /*4cf0*/  STS.U16 [R5+0x300], R68 ;  /* 0x0003004405007388 */ /* 0x000fe80000000400 */
[----:B---3--:R-:W-:Y:S04]  /*4d00*/  STS.U16 [R5+0x700], R69 ;  /* 0x0007004505007388 */ /* 0x008fe80000000400 */
[----:B----4-:R-:W-:Y:S04]  /*4d10*/  STS.U16 [R5+0xb00], R70 ;  /* 0x000b004605007388 */ /* 0x010fe80000000400 */
[----:B--2---:R-:W-:Y:S04]  /*4d20*/  STS.U16 [R5+0xf00], R71 ;  /* 0x000f004705007388 */ /* 0x004fe80000000400 */
[----:B-----5:R-:W-:Y:S04]  /*4d30*/  STS.U16 [R5+0x1300], R178 ;  /* 0x001300b205007388 */ /* 0x020fe80000000400 */
[----:B------:R1:W-:Y:S04]  /*4d40*/  STS.U16 [R5+0x1700], R180 ;  /* 0x001700b405007388 */ /* 0x0003e80000000400 */
[----:B------:R-:W-:Y:S04]  /*4d50*/  STS.U16 [R5+0x1b00], R63 ;  /* 0x001b003f05007388 */ /* 0x000fe80000000400 */
[----:B------:R-:W-:Y:S04]  /*4d60*/  STS.U16 [R5+0x1f00], R62 ;  /* 0x001f003e05007388 */ /* 0x000fe80000000400 */
[----:B------:R-:W2:Y:S04]  /*4d70*/  LDG.E.U16 R10, desc[UR4][R10.64] ;  /* 0x000000040a0a7981 */ /* 0x000ea8000c1e1500 */
[----:B------:R-:W3:Y:S04]  /*4d80*/  LDG.E.U16 R152, desc[UR4][R152.64] ;  /* 0x0000000498987981 */ /* 0x000ee8000c1e1500 */
[----:B------:R-:W4:Y:S04]  /*4d90*/  LDG.E.U16 R154, desc[UR4][R154.64] ;  /* 0x000000049a9a7981 */ /* 0x000f28000c1e1500 */
[----:B------:R-:W5:Y:S04]  /*4da0*/  LDG.E.U16 R156, desc[UR4][R156.64] ;  /* 0x000000049c9c7981 */ /* 0x000f68000c1e1500 */
        /* <DEDUP_REMOVED lines=51> */
[----:B------:R-:W5:Y:S01]  /*50e0*/  LDG.E.U16 R150, desc[UR4][R150.64] ;  /* 0x0000000496967981 */ /* 0x000f62000c1e1500 */
[----:B------:R-:W-:-:S05]  /*50f0*/  IMAD.MOV.U32 R3, RZ, RZ, 0x3f800000 ;  /* 0x3f800000ff037424 */ /* 0x000fca00078e00ff */
[----:B------:R-:W-:Y:S04]  /*5100*/  STL [R1+0x300], R3 ;  /* 0x0003000301007387 */ /* 0x000fe80000100800 */
[----:B------:R-:W-:Y:S04]  /*5110*/  STL [R1+0x304], R0 ;  /* 0x0003040001007387 */ /* 0x000fe80000100800 */
[----:B------:R-:W-:Y:S04]  /*5120*/  STL [R1], RZ ;  /* 0x000000ff01007387 */ /* 0x000fe80000100800 */
[----:B------:R-:W-:Y:S04]  /*5130*/  STL [R1+0x4], RZ ;  /* 0x000004ff01007387 */ /* 0x000fe80000100800 */
        /* <DEDUP_REMOVED lines=113> */
[----:B------:R-:W-:Y:S01]  /*5850*/  STL [R1+0x1cc], RZ ;  /* 0x0001ccff01007387 */ /* 0x000fe20000100800 */
[----:B-1----:R-:W1:Y:S03]  /*5860*/  S2R R180, SR_TID.X ;  /* 0x0000000000b47919 */ /* 0x002e660000002100 */
        /* <DEDUP_REMOVED lines=10> */
[----:B--2---:R-:W-:Y:S04]  /*5910*/  STS.U16 [R5+0x2300], R10 ;  /* 0x0023000a05007388 */ /* 0x004fe80000000400 */
[----:B------:R-:W-:Y:S04]  /*5920*/  STL [R1+0x1f8], RZ ;  /* 0x0001f8ff01007387 */ /* 0x000fe80000100800 */
[----:B---3--:R-:W-:Y:S04]  /*5930*/  STS.U16 [R5+0xcf00], R152 ;  /* 0x00cf009805007388 */ /* 0x008fe80000000400 */
[----:B----4-:R-:W-:Y:S04]  /*5940*/  STS.U16 [R5+0xd300], R154 ;  /* 0x00d3009a05007388 */ /* 0x010fe80000000400 */
[----:B-----5:R-:W-:Y:S04]  /*5950*/  STS.U16 [R5+0xd700], R156 ;  /* 0x00d7009c05007388 */ /* 0x020fe80000000400 */
        /* <DEDUP_REMOVED lines=10> */
[----:B------:R-:W-:Y:S01]  /*5a00*/  STL [R1+0x1fc], RZ ;  /* 0x0001fcff01007387 */ /* 0x000fe20000100800 */
[----:B0-----:R-:W-:Y:S01]  /*5a10*/  ISETP.GE.AND P0, PT, R2, 0x1, PT ;  /* 0x000000010200780c */ /* 0x001fe20003f06270 */
[----:B------:R-:W-:Y:S01]  /*5a20*/  IMAD.MOV.U32 R18, RZ, RZ, -0x800000 ;  /* 0xff800000ff127424 */ /* 0x000fe200078e00ff */
[----:B------:R-:W-:Y:S01]  /*5a30*/  CS2R R24, SRZ ;  /* 0x0000000000187805 */ /* 0x000fe2000001ff00 */
[----:B------:R0:W-:Y:S01]  /*5a40*/  STS.U16 [R5+0x2700], R26 ;  /* 0x0027001a05007388 */ /* 0x0001e20000000400 */
[----:B------:R-:W-:Y:S01]  /*5a50*/  IMAD.MOV.U32 R17, RZ, RZ, -0x800000 ;  /* 0xff800000ff117424 */ /* 0x000fe200078e00ff */
[----:B------:R-:W-:-:S02]  /*5a60*/  CS2R R28, SRZ ;  /* 0x00000000001c7805 */ /* 0x000fc4000001ff00 */
[----:B------:R-:W-:Y:S01]  /*5a70*/  CS2R R30, SRZ ;  /* 0x00000000001e7805 */ /* 0x000fe2000001ff00 */
[----:B------:R2:W-:Y:S01]  /*5a80*/  STS.U16 [R5+0x2b00], R60 ;  /* 0x002b003c05007388 */ /* 0x0005e20000000400 */
[----:B------:R-:W-:Y:S02]  /*5a90*/  CS2R R32, SRZ ;  /* 0x0000000000207805 */ /* 0x000fe4000001ff00 */
[----:B------:R-:W-:Y:S02]  /*5aa0*/  CS2R R34, SRZ ;  /* 0x0000000000227805 */ /* 0x000fe4000001ff00 */
[----:B------:R-:W-:Y:S01]  /*5ab0*/  CS2R R36, SRZ ;  /* 0x0000000000247805 */ /* 0x000fe2000001ff00 */
[----:B------:R3:W-:Y:S01]  /*5ac0*/  STS.U16 [R5+0x2f00], R72 ;  /* 0x002f004805007388 */ /* 0x0007e20000000400 */
[----:B------:R-:W-:Y:S02]  /*5ad0*/  CS2R R38, SRZ ;  /* 0x0000000000267805 */ /* 0x000fe4000001ff00 */
[----:B0-----:R-:W-:-:S02]  /*5ae0*/  CS2R R26, SRZ ;  /* 0x00000000001a7805 */ /* 0x001fc4000001ff00 */
[----:B------:R-:W-:Y:S01]  /*5af0*/  CS2R R40, SRZ ;  /* 0x0000000000287805 */ /* 0x000fe2000001ff00 */
[----:B------:R0:W-:Y:S01]  /*5b00*/  STS.U16 [R5+0x3300], R74 ;  /* 0x0033004a05007388 */ /* 0x0001e20000000400 */
[----:B------:R-:W-:Y:S02]  /*5b10*/  CS2R R42, SRZ ;  /* 0x00000000002a7805 */ /* 0x000fe4000001ff00 */
[----:B------:R-:W-:Y:S02]  /*5b20*/  CS2R R44, SRZ ;  /* 0x00000000002c7805 */ /* 0x000fe4000001ff00 */
[----:B------:R-:W-:Y:S01]  /*5b30*/  CS2R R46, SRZ ;  /* 0x00000000002e7805 */ /* 0x000fe2000001ff00 */
[----:B------:R4:W-:Y:S01]  /*5b40*/  STS.U16 [R5+0x3700], R76 ;  /* 0x0037004c05007388 */ /* 0x0009e20000000400 */
[----:B------:R-:W-:Y:S02]  /*5b50*/  CS2R R48, SRZ ;  /* 0x0000000000307805 */ /* 0x000fe4000001ff00 */
[----:B------:R-:W-:-:S02]  /*5b60*/  CS2R R50, SRZ ;  /* 0x0000000000327805 */ /* 0x000fc4000001ff00 */
[----:B------:R-:W-:Y:S01]  /*5b70*/  CS2R R52, SRZ ;  /* 0x0000000000347805 */ /* 0x000fe2000001ff00 */
[----:B------:R5:W-:Y:S01]  /*5b80*/  STS.U16 [R5+0x3b00], R78 ;  /* 0x003b004e05007388 */ /* 0x000be20000000400 */
[----:B------:R-:W-:Y:S02]  /*5b90*/  CS2R R54, SRZ ;  /* 0x0000000000367805 */ /* 0x000fe4000001ff00 */
[----:B------:R-:W-:Y:S02]  /*5ba0*/  CS2R R56, SRZ ;  /* 0x0000000000387805 */ /* 0x000fe4000001ff00 */
[----:B------:R-:W-:Y:S01]  /*5bb0*/  CS2R R58, SRZ ;  /* 0x00000000003a7805 */ /* 0x000fe2000001ff00 */
[----:B------:R1:W-:Y:S01]  /*5bc0*/  STS.U16 [R5+0x3f00], R80 ;  /* 0x003f005005007388 */ /* 0x0003e20000000400 */
[----:B--2---:R-:W-:Y:S02]  /*5bd0*/  CS2R R60, SRZ ;  /* 0x00000000003c7805 */ /* 0x004fe4000001ff00 */
[----:B------:R-:W-:-:S02]  /*5be0*/  CS2R R62, SRZ ;  /* 0x00000000003e7805 */ /* 0x000fc4000001ff00 */
[----:B------:R-:W-:Y:S01]  /*5bf0*/  CS2R R64, SRZ ;  /* 0x0000000000407805 */ /* 0x000fe2000001ff00 */
[----:B------:R2:W-:Y:S01]  /*5c00*/  STS.U16 [R5+0x4300], R82 ;  /* 0x0043005205007388 */ /* 0x0005e20000000400 */
[----:B------:R-:W-:Y:S02]  /*5c10*/  CS2R R66, SRZ ;  /* 0x0000000000427805 */ /* 0x000fe4000001ff00 */
[----:B------:R-:W-:Y:S02]  /*5c20*/  CS2R R68, SRZ ;  /* 0x0000000000447805 */ /* 0x000fe4000001ff00 */
[----:B------:R-:W-:Y:S01]  /*5c30*/  CS2R R70, SRZ ;  /* 0x0000000000467805 */ /* 0x000fe2000001ff00 */
[----:B------:R2:W-:Y:S01]  /*5c40*/  STS.U16 [R5+0x4700], R84 ;  /* 0x0047005405007388 */ /* 0x0005e20000000400 */
[----:B---3--:R-:W-:Y:S02]  /*5c50*/  CS2R R72, SRZ ;  /* 0x0000000000487805 */ /* 0x008fe4000001ff00 */
[----:B0-----:R-:W-:-:S02]  /*5c60*/  CS2R R74, SRZ ;  /* 0x00000000004a7805 */ /* 0x001fc4000001ff00 */
[----:B----4-:R-:W-:Y:S01]  /*5c70*/  CS2R R76, SRZ ;  /* 0x00000000004c7805 */ /* 0x010fe2000001ff00 */
[----:B------:R0:W-:Y:S01]  /*5c80*/  STS.U16 [R5+0x4b00], R86 ;  /* 0x004b005605007388 */ /* 0x0001e20000000400 */
[----:B-----5:R-:W-:Y:S02]  /*5c90*/  CS2R R78, SRZ ;  /* 0x00000000004e7805 */ /* 0x020fe4000001ff00 */
[----:B-1----:R-:W-:Y:S02]  /*5ca0*/  CS2R R80, SRZ ;  /* 0x0000000000507805 */ /* 0x002fe4000001ff00 */
[----:B--2---:R-:W-:Y:S01]  /*5cb0*/  CS2R R82, SRZ ;  /* 0x0000000000527805 */ /* 0x004fe2000001ff00 */
[----:B------:R1:W-:Y:S01]  /*5cc0*/  STS.U16 [R5+0x4f00], R88 ;  /* 0x004f005805007388 */ /* 0x0003e20000000400 */
[----:B------:R-:W-:Y:S02]  /*5cd0*/  LOP3.LUT R9, R180, 0x7f, RZ, 0xc0, !PT ;  /* 0x0000007fb4097812 */ /* 0x000fe400078ec0ff */
[----:B------:R-:W-:-:S02]  /*5ce0*/  CS2R R84, SRZ ;  /* 0x0000000000547805 */ /* 0x000fc4000001ff00 */
[----:B------:R-:W-:Y:S01]  /*5cf0*/  LOP3.LUT R0, R180, 0x40, RZ, 0xc0, !PT ;  /* 0x00000040b4007812 */ /* 0x000fe200078ec0ff */
[----:B------:R2:W-:Y:S01]  /*5d00*/  STS.U16 [R5+0x5300], R90 ;  /* 0x0053005a05007388 */ /* 0x0005e20000000400 */
[----:B0-----:R-:W-:-:S03]  /*5d10*/  CS2R R86, SRZ ;  /* 0x0000000000567805 */ /* 0x001fc6000001ff00 */
[----:B------:R0:W-:Y:S01]  /*5d20*/  STS.U16 [R5+0x5700], R92 ;  /* 0x0057005c05007388 */ /* 0x0001e20000000400 */
[----:B-1----:R-:W-:-:S03]  /*5d30*/  CS2R R88, SRZ ;  /* 0x0000000000587805 */ /* 0x002fc6000001ff00 */
[----:B------:R1:W-:Y:S01]  /*5d40*/  STS.U16 [R5+0x5b00], R94 ;  /* 0x005b005e05007388 */ /* 0x0003e20000000400 */
[----:B--2---:R-:W-:-:S03]  /*5d50*/  CS2R R90, SRZ ;  /* 0x00000000005a7805 */ /* 0x004fc6000001ff00 */
        /* <DEDUP_REMOVED lines=55> */
[----:B0-----:R-:W-:Y:S02]  /*60d0*/  CS2R R146, SRZ ;  /* 0x0000000000927805 */ /* 0x001fe4000001ff00 */
[----:B-1----:R-:W-:Y:S02]  /*60e0*/  CS2R R148, SRZ ;  /* 0x0000000000947805 */ /* 0x002fe4000001ff00 */
[----:B--2---:R-:W-:Y:S01]  /*60f0*/  CS2R R150, SRZ ;  /* 0x0000000000967805 */ /* 0x004fe2000001ff00 */
[----:B------:R-:W-:Y:S06]  /*6100*/  @!P0 BRA `(.L_x_0) ;  /* 0x0000015000d48947 */ /* 0x000fec0003800000 */
[----:B------:R-:W0:Y:S01]  /*6110*/  LDC.64 R2, c[0x0][0x260] ;  /* 0x00009800ff027b82 */ /* 0x000e220000000a00 */
[----:B------:R-:W1:Y:S01]  /*6120*/  S2R R178, SR_TID.X ;  /* 0x0000000000b27919 */ /* 0x000e620000002100 */
[----:B------:R-:W-:Y:S01]  /*6130*/  LEA R185, R0, R185, 0x7 ;  /* 0x000000b900b97211 */ /* 0x000fe200078e38ff */
[----:B------:R-:W-:Y:S01]  /*6140*/  IMAD.MOV.U32 R13, RZ, RZ, RZ ;  /* 0x000000ffff0d7224 */ /* 0x000fe200078e00ff */
[----:B------:R-:W-:Y:S01]  /*6150*/  SHF.R.U32.HI R180, RZ, 0x6, R180 ;  /* 0x00000006ffb47819 */ /* 0x000fe200000116b4 */
[----:B------:R0:W-:Y:S03]  /*6160*/  STL.64 [R1+0x1308], R6 ;  /* 0x0013080601007387 */ /* 0x0001e60000100a00 */
[----:B------:R-:W2:Y:S01]  /*6170*/  LDC R16, c[0x0][0x258] ;  /* 0x00009600ff107b82 */ /* 0x000ea20000000800 */
[----:B------:R-:W-:-:S07]  /*6180*/  SGXT.U32 R180, R180, 0x1 ;  /* 0x00000001b4b4781a */ /* 0x000fce0000000000 */
[----:B------:R-:W3:Y:S01]  /*6190*/  LDC.64 R72, c[0x0][0x250] ;  /* 0x00009400ff487b82 */ /* 0x000ee20000000a00 */
[----:B0-----:R-:W-:Y:S01]  /*61a0*/  IMAD.MOV.U32 R7, RZ, RZ, R2 ;  /* 0x000000ffff077224 */ /* 0x001fe200078e0002 */
[----:B------:R0:W-:Y:S01]  /*61b0*/  STL [R1+0x12f4], R3 ;  /* 0x0012f40301007387 */ /* 0x0001e20000100800 */
[----:B------:R-:W-:Y:S01]  /*61c0*/  MOV R6, R3 ;  /* 0x0000000300067202 */ /* 0x000fe20000000f00 */
[----:B------:R-:W-:-:S04]  /*61d0*/  VIADD R2, R179, 0x10000 ;  /* 0x00010000b3027836 */ /* 0x000fc80000000000 */
[----:B------:R-:W4:Y:S01]  /*61e0*/  LDC.64 R18, c[0x0][0x220] ;  /* 0x00008800ff127b82 */ /* 0x000f220000000a00 */
[----:B------:R-:W-:Y:S02]  /*61f0*/  SHF.R.U32.HI R2, RZ, 0x4, R2 ;  /* 0x00000004ff027819 */ /* 0x000fe40000011602 */
[----:B-1----:R-:W-:Y:S02]  /*6200*/  LOP3.LUT R178, R178, 0x3f, RZ, 0xc0, !PT ;  /* 0x0000003fb2b27812 */ /* 0x002fe400078ec0ff */
[----:B0-----:R-:W-:-:S03]  /*6210*/  SHF.R.U32.HI R3, RZ, 0x4, R179 ;  /* 0x00000004ff037819 */ /* 0x001fc600000116b3 */
[----:B------:R-:W0:Y:S01]  /*6220*/  LDC.64 R14, c[0x0][0x218] ;  /* 0x00008600ff0e7b82 */ /* 0x000e220000000a00 */
[----:B------:R-:W1:Y:S01]  /*6230*/  S2R R179, SR_CTAID.Y ;  /* 0x0000000000b37919 */ /* 0x000e620000002600 */
[----:B------:R-:W-:Y:S01]  /*6240*/  SGXT.U32 R2, R2, 0xe ;  /* 0x0000000e0202781a */ /* 0x000fe20000000000 */
[----:B---3--:R-:W-:Y:S01]  /*6250*/  IMAD R71, R73, 0x3, RZ ;  /* 0x0000000349477824 */ /* 0x008fe200078e02ff */
[----:B------:R-:W-:Y:S01]  /*6260*/  SGXT.U32 R4, R3, 0xe ;  /* 0x0000000e0304781a */ /* 0x000fe20000000000 */
[----:B------:R-:W-:Y:S01]  /*6270*/  IMAD.MOV.U32 R3, RZ, RZ, RZ ;  /* 0x000000ffff037224 */ /* 0x000fe200078e00ff */
[----:B------:R-:W-:Y:S01]  /*6280*/  R2UR UR58, R2 ;  /* 0x00000000023a72ca */ /* 0x000fe200000e0000 */
[C---:B------:R-:W-:Y:S01]  /*6290*/  IMAD.SHL.U32 R70, R73.reuse, 0x4, RZ ;  /* 0x0000000449467824 */ /* 0x040fe200078e00ff */
[----:B------:R-:W-:Y:S01]  /*62a0*/  IADD3 R4, P0, R4, 0x80, RZ ;  /* 0x0000008004047810 */ /* 0x000fe20007f1e0ff */
[C---:B------:R-:W-:Y:S01]  /*62b0*/  IMAD R69, R73.reuse, 0x5, RZ ;  /* 0x0000000549457824 */ /* 0x040fe200078e02ff */
[C---:B------:R-:W-:Y:S01]  /*62c0*/  SHF.L.U32 R66, R73.reuse, 0x3, RZ ;  /* 0x0000000349427819 */ /* 0x040fe200000006ff */
[----:B------:R-:W-:Y:S01]  /*62d0*/  IMAD R68, R73, 0x6, RZ ;  /* 0x0000000649447824 */ /* 0x000fe200078e02ff */
[----:B------:R-:W-:Y:S01]  /*62e0*/  IADD3.X R3, R3, 0x40000040, RZ, P0, !PT ;  /* 0x4000004003037810 */ /* 0x000fe200007fe4ff */
[----:B------:R-:W-:Y:S01]  /*62f0*/  IMAD R67, R73, 0x7, RZ ;  /* 0x0000000749437824 */ /* 0x000fe200078e02ff */
[----:B------:R-:W-:Y:S01]  /*6300*/  IADD3 R0, P0, R2, 0x2, RZ ;  /* 0x0000000202007810 */ /* 0x000fe20007f1e0ff */
[----:B------:R-:W-:Y:S01]  /*6310*/  IMAD R2, R178, R6, RZ ;  /* 0x00000006b2027224 */ /* 0x000fe200078e02ff */
[----:B------:R-:W-:Y:S01]  /*6320*/  R2UR UR8, R4 ;  /* 0x00000000040872ca */ /* 0x000fe200000e0000 */
[----:B--2---:R-:W-:Y:S01]  /*6330*/  IMAD R4, R9, R16, RZ ;  /* 0x0000001009047224 */ /* 0x004fe200078e02ff */
[----:B------:R-:W-:Y:S01]  /*6340*/  R2UR UR10, R0 ;  /* 0x00000000000a72ca */ /* 0x000fe200000e0000 */
[C---:B------:R-:W-:Y:S01]  /*6350*/  IMAD.HI R12, R2.reuse, 0x2, RZ ;  /* 0x00000002020c7827 */ /* 0x040fe200078e02ff */
[----:B------:R-:W-:Y:S01]  /*6360*/  R2UR UR9, R3 ;  /* 0x00000000030972ca */ /* 0x000fe200000e0000 */
[----:B------:R-:W2:Y:S01]  /*6370*/  LDC R79, c[0x0][0x268] ;  /* 0x00009a00ff4f7b82 */ /* 0x000ea20000000800 */
[----:B------:R-:W-:Y:S01]  /*6380*/  SHF.L.U32 R10, R2, 0x1, RZ ;  /* 0x00000001020a7819 */ /* 0x000fe200000006ff */
[----:B------:R-:W-:Y:S01]  /*6390*/  IMAD R9, R16, 0x80, R4 ;  /* 0x0000008010097824 */ /* 0x000fe200078e0204 */
[----:B------:R-:W-:Y:S01]  /*63a0*/  IADD3.X R13, R13, 0x40000040, RZ, P0, !PT ;  /* 0x400000400d0d7810 */ /* 0x000fe200007fe4ff */
[----:B------:R-:W-:-:S02]  /*63b0*/  IMAD R65, R73, 0x9, RZ ;  /* 0x0000000949417824 */ /* 0x000fc400078e02ff */
[----:B------:R-:W-:Y:S01]  /*63c0*/  IMAD R64, R73, 0xa, RZ ;  /* 0x0000000a49407824 */ /* 0x000fe200078e02ff */
[----:B------:R-:W-:Y:S01]  /*63d0*/  R2UR UR11, R13 ;  /* 0x000000000d0b72ca */ /* 0x000fe200000e0000 */
[C---:B------:R-:W-:Y:S01]  /*63e0*/  IMAD R63, R73.reuse, 0xb, RZ ;  /* 0x0000000b493f7824 */ /* 0x040fe200078e02ff */
[----:B------:R-:W3:Y:S01]  /*63f0*/  LDC R86, c[0x0][0x268] ;  /* 0x00009a00ff567b82 */ /* 0x000ee20000000800 */
[----:B------:R-:W-:Y:S02]  /*6400*/  IMAD R62, R73, 0xc, RZ ;  /* 0x0000000c493e7824 */ /* 0x000fe400078e02ff */
[C---:B-1----:R-:W-:Y:S02]  /*6410*/  IMAD R0, R179.reuse, R7, RZ ;  /* 0x00000007b3007224 */ /* 0x042fe400078e02ff */
[----:B------:R-:W-:Y:S02]  /*6420*/  IMAD R3, R179, R72, RZ ;  /* 0x00000048b3037224 */ /* 0x000fe400078e02ff */
[C---:B------:R-:W-:Y:S01]  /*6430*/  IMAD.SHL.U32 R11, R0.reuse, 0x2, RZ ;  /* 0x00000002000b7824 */ /* 0x040fe200078e00ff */
[----:B------:R-:W1:Y:S01]  /*6440*/  LDC R85, c[0x0][0x268] ;  /* 0x00009a00ff557b82 */ /* 0x000e620000000800 */
[----:B------:R-:W-:-:S03]  /*6450*/  IMAD.HI R0, R0, 0x2, RZ ;  /* 0x0000000200007827 */ /* 0x000fc600078e02ff */
[----:B----4-:R-:W-:Y:S01]  /*6460*/  IADD3 R2, P1, P2, R10, R18, R11 ;  /* 0x000000120a027210 */ /* 0x010fe20007a3e00b */
[----:B------:R-:W-:Y:S01]  /*6470*/  IMAD R11, R16, 0x80, R9 ;  /* 0x00000080100b7824 */ /* 0x000fe200078e0209 */
[----:B0-----:R-:W-:Y:S01]  /*6480*/  LEA R10, P0, R3, R14, 0x1 ;  /* 0x0000000e030a7211 */ /* 0x001fe200078008ff */
[C---:B------:R-:W-:Y:S01]  /*6490*/  IMAD.SHL.U32 R72, R73.reuse, 0x2, RZ ;  /* 0x0000000249487824 */ /* 0x040fe200078e00ff */
[----:B------:R-:W-:Y:S01]  /*64a0*/  IADD3.X R0, R12, R19, R0, P1, P2 ;  /* 0x000000130c007210 */ /* 0x000fe20000fe4400 */
[----:B------:R-:W-:Y:S01]  /*64b0*/  IMAD R61, R73, 0xd, RZ ;  /* 0x0000000d493d7824 */ /* 0x000fe200078e02ff */
[----:B------:R-:W-:Y:S01]  /*64c0*/  LEA.HI.X.SX32 R12, R3, R15, 0x1, P0 ;  /* 0x0000000f030c7211 */ /* 0x000fe200000f0eff */
[C---:B------:R-:W-:Y:S01]  /*64d0*/  IMAD R60, R73.reuse, 0xe, RZ ;  /* 0x0000000e493c7824 */ /* 0x040fe200078e02ff */
[-C--:B------:R-:W-:Y:S01]  /*64e0*/  LEA R76, P0, R4, R10.reuse, 0x1 ;  /* 0x0000000a044c7211 */ /* 0x080fe200078008ff */
[----:B------:R-:W-:Y:S01]  /*64f0*/  IMAD R59, R73, 0xf, RZ ;  /* 0x0000000f493b7824 */ /* 0x000fe200078e02ff */
[-C--:B------:R-:W-:Y:S01]  /*6500*/  LEA R74, P1, R9, R10.reuse, 0x1 ;  /* 0x0000000a094a7211 */ /* 0x080fe200078208ff */
[C---:B------:R-:W-:Y:S01]  /*6510*/  IMAD.SHL.U32 R58, R73.reuse, 0x10, RZ ;  /* 0x00000010493a7824 */ /* 0x040fe200078e00ff */
[----:B------:R-:W-:Y:S01]  /*6520*/  LEA R3, R16, R11, 0x7 ;  /* 0x0000000b10037211 */ /* 0x000fe200078e38ff */
[----:B------:R-:W-:Y:S01]  /*6530*/  IMAD R57, R73, 0x11, RZ ;  /* 0x0000001149397824 */ /* 0x000fe200078e02ff */
[----:B------:R-:W-:Y:S01]  /*6540*/  LEA R48, P2, R11, R10, 0x1 ;  /* 0x0000000a0b307211 */ /* 0x000fe200078408ff */
[C---:B------:R-:W-:Y:S01]  /*6550*/  IMAD R56, R73.reuse, 0x12, RZ ;  /* 0x0000001249387824 */ /* 0x040fe200078e02ff */
[-C--:B------:R-:W-:Y:S01]  /*6560*/  LEA.HI.X.SX32 R77, R4, R12.reuse, 0x1, P0 ;  /* 0x0000000c044d7211 */ /* 0x080fe200000f0eff */
[----:B------:R-:W-:Y:S01]  /*6570*/  IMAD R55, R73, 0x13, RZ ;  /* 0x0000001349377824 */ /* 0x000fe200078e02ff */
[----:B------:R-:W-:Y:S01]  /*6580*/  LEA.HI.X.SX32 R75, R9, R12, 0x1, P1 ;  /* 0x0000000c094b7211 */ /* 0x000fe200008f0eff */
[----:B------:R-:W-:Y:S01]  /*6590*/  IMAD R54, R73, 0x14, RZ ;  /* 0x0000001449367824 */ /* 0x000fe200078e02ff */
[----:B------:R-:W-:Y:S01]  /*65a0*/  LEA R10, P3, R3, R10, 0x1 ;  /* 0x0000000a030a7211 */ /* 0x000fe200078608ff */
[----:B------:R-:W-:Y:S01]  /*65b0*/  IMAD.WIDE R80, R73, 0x2, R76 ;  /* 0x0000000249507825 */ /* 0x000fe200078e024c */
[-C--:B------:R-:W-:Y:S01]  /*65c0*/  LEA.HI.X.SX32 R49, R11, R12.reuse, 0x1, P2 ;  /* 0x0000000c0b317211 */ /* 0x080fe200010f0eff */
[----:B------:R-:W0:Y:S01]  /*65d0*/  LDC R84, c[0x0][0x268] ;  /* 0x00009a00ff547b82 */ /* 0x000e220000000800 */
[----:B------:R-:W-:Y:S01]  /*65e0*/  LEA.HI.X.SX32 R11, R3, R12, 0x1, P3 ;  /* 0x0000000c030b7211 */ /* 0x000fe200018f0eff */
[C---:B------:R-:W-:Y:S01]  /*65f0*/  IMAD.WIDE R82, R73.reuse, 0x2, R74 ;  /* 0x0000000249527825 */ /* 0x040fe200078e024a */
[----:B------:R4:W-:Y:S03]  /*6600*/  STL.64 [R1+0x12e8], R80 ;  /* 0x0012e85001007387 */ /* 0x0009e60000100a00 */
[C---:B------:R-:W-:Y:S01]  /*6610*/  IMAD.WIDE R6, R73.reuse, 0x2, R48 ;  /* 0x0000000249067825 */ /* 0x040fe200078e0230 */
[----:B------:R2:W-:Y:S01]  /*6620*/  STL.64 [R1+0x12e0], R82 ;  /* 0x0012e05201007387 */ /* 0x0005e20000100a00 */
[----:B------:R-:W0:Y:S02]  /*6630*/  LDC R89, c[0x0][0x268] ;  /* 0x00009a00ff597b82 */ /* 0x000e240000000800 */
[C---:B------:R-:W-:Y:S01]  /*6640*/  IMAD R53, R73.reuse, 0x15, RZ ;  /* 0x0000001549357824 */ /* 0x040fe200078e02ff */
[----:B------:R3:W-:Y:S01]  /*6650*/  STL.64 [R1+0x12d8], R6 ;  /* 0x0012d80601007387 */ /* 0x0007e20000100a00 */
[----:B------:R-:W-:-:S02]  /*6660*/  IMAD R52, R73, 0x16, RZ ;  /* 0x0000001649347824 */ /* 0x000fc400078e02ff */
[C---:B------:R-:W-:Y:S02]  /*6670*/  IMAD R51, R73.reuse, 0x17, RZ ;  /* 0x0000001749337824 */ /* 0x040fe400078e02ff */
[C---:B----4-:R-:W-:Y:S01]  /*6680*/  IMAD.WIDE R80, R73.reuse, 0x2, R10 ;  /* 0x0000000249507825 */ /* 0x050fe200078e020a */
[----:B------:R-:W4:Y:S03]  /*6690*/  LDC R88, c[0x0][0x268] ;  /* 0x00009a00ff587b82 */ /* 0x000f260000000800 */
[--C-:B--2---:R-:W-:Y:S01]  /*66a0*/  IMAD.WIDE R82, R70, 0x2, R76.reuse ;  /* 0x0000000246527825 */ /* 0x104fe200078e024c */
[----:B------:R2:W-:Y:S03]  /*66b0*/  STL.64 [R1+0x12d0], R80 ;  /* 0x0012d05001007387 */ /* 0x0005e60000100a00 */
[----:B---3--:R-:W-:Y:S01]  /*66c0*/  IMAD.WIDE R6, R72, 0x2, R76 ;  /* 0x0000000248067825 */ /* 0x008fe200078e024c */
[----:B------:R-:W3:Y:S03]  /*66d0*/  LDC R87, c[0x0][0x268] ;  /* 0x00009a00ff577b82 */ /* 0x000ee60000000800 */
[C---:B------:R-:W-:Y:S01]  /*66e0*/  IMAD R50, R73.reuse, 0x18, RZ ;  /* 0x0000001849327824 */ /* 0x040fe200078e02ff */
[----:B------:R1:W-:Y:S01]  /*66f0*/  STL.64 [R1+0x12c8], R6 ;  /* 0x0012c80601007387 */ /* 0x0003e20000100a00 */
[----:B------:R-:W-:-:S02]  /*6700*/  IMAD R47, R73, 0x19, RZ ;  /* 0x00000019492f7824 */ /* 0x000fc400078e02ff */
[----:B------:R-:W-:Y:S01]  /*6710*/  IMAD R46, R73, 0x1a, RZ ;  /* 0x0000001a492e7824 */ /* 0x000fe200078e02ff */
[----:B------:R-:W3:Y:S01]  /*6720*/  LDC R92, c[0x0][0x268] ;  /* 0x00009a00ff5c7b82 */ /* 0x000ee20000000800 */
[----:B--2---:R-:W-:-:S04]  /*6730*/  IMAD.WIDE R80, R71, 0x2, R76 ;  /* 0x0000000247507825 */ /* 0x004fc800078e024c */
[C---:B------:R-:W-:Y:S01]  /*6740*/  IMAD R45, R73.reuse, 0x1b, RZ ;  /* 0x0000001b492d7824 */ /* 0x040fe200078e02ff */
[----:B------:R2:W-:Y:S01]  /*6750*/  STL.64 [R1+0x12c0], R80 ;  /* 0x0012c05001007387 */ /* 0x0005e20000100a00 */
[----:B------:R-:W-:Y:S01]  /*6760*/  IMAD R44, R73, 0x1c, RZ ;  /* 0x0000001c492c7824 */ /* 0x000fe200078e02ff */
[----:B------:R-:W3:Y:S01]  /*6770*/  LDC R91, c[0x0][0x268] ;  /* 0x00009a00ff5b7b82 */ /* 0x000ee20000000800 */
[----:B-1----:R-:W-:Y:S01]  /*6780*/  IMAD.WIDE R6, R69, 0x2, R76 ;  /* 0x0000000245067825 */ /* 0x002fe200078e024c */
[----:B------:R1:W-:Y:S03]  /*6790*/  STL.64 [R1+0x12b8], R82 ;  /* 0x0012b85201007387 */ /* 0x0003e60000100a00 */
[C---:B------:R-:W-:Y:S01]  /*67a0*/  IMAD R43, R73.reuse, 0x1d, RZ ;  /* 0x0000001d492b7824 */ /* 0x040fe200078e02ff */
[----:B------:R0:W-:Y:S01]  /*67b0*/  STL.64 [R1+0x12b0], R6 ;  /* 0x0012b00601007387 */ /* 0x0001e20000100a00 */
[C---:B------:R-:W-:Y:S01]  /*67c0*/  IMAD R42, R73.reuse, 0x1e, RZ ;  /* 0x0000001e492a7824 */ /* 0x040fe200078e02ff */
[----:B------:R-:W3:Y:S01]  /*67d0*/  LDC R96, c[0x0][0x268] ;  /* 0x00009a00ff607b82 */ /* 0x000ee20000000800 */
[----:B------:R-:W-:-:S02]  /*67e0*/  IMAD R41, R73, 0x1f, RZ ;  /* 0x0000001f49297824 */ /* 0x000fc400078e02ff */
[----:B--2---:R-:W-:-:S04]  /*67f0*/  IMAD.WIDE R80, R68, 0x2, R76 ;  /* 0x0000000244507825 */ /* 0x004fc800078e024c */
[--C-:B-1----:R-:W-:Y:S01]  /*6800*/  IMAD.WIDE R82, R67, 0x2, R76.reuse ;  /* 0x0000000243527825 */ /* 0x102fe200078e024c */
[----:B------:R1:W-:Y:S01]  /*6810*/  STL.64 [R1+0x12a8], R80 ;  /* 0x0012a85001007387 */ /* 0x0003e20000100a00 */
[----:B------:R-:W2:Y:S02]  /*6820*/  LDC R98, c[0x0][0x268] ;  /* 0x00009a00ff627b82 */ /* 0x000ea40000000800 */
[----:B0-----:R-:W-:Y:S01]  /*6830*/  IMAD.WIDE R6, R66, 0x2, R76 ;  /* 0x0000000242067825 */ /* 0x001fe200078e024c */
[----:B------:R0:W-:Y:S03]  /*6840*/  STL.64 [R1+0x12a0], R82 ;  /* 0x0012a05201007387 */ /* 0x0001e60000100a00 */
[C---:B------:R-:W-:Y:S01]  /*6850*/  IMAD.SHL.U32 R40, R73.reuse, 0x20, RZ ;  /* 0x0000002049287824 */ /* 0x040fe200078e00ff */
[----:B------:R4:W-:Y:S01]  /*6860*/  STL.64 [R1+0x1298], R6 ;  /* 0x0012980601007387 */ /* 0x0009e20000100a00 */
[C---:B------:R-:W-:Y:S01]  /*6870*/  IMAD R39, R73.reuse, 0x21, RZ ;  /* 0x0000002149277824 */ /* 0x040fe200078e02ff */
[----:B------:R-:W2:Y:S01]  /*6880*/  LDC R97, c[0x0][0x268] ;  /* 0x00009a00ff617b82 */ /* 0x000ea20000000800 */
[----:B------:R-:W-:-:S02]  /*6890*/  IMAD R38, R73, 0x22, RZ ;  /* 0x0000002249267824 */ /* 0x000fc400078e02ff */
[----:B-1----:R-:W-:-:S04]  /*68a0*/  IMAD.WIDE R80, R65, 0x2, R76 ;  /* 0x0000000241507825 */ /* 0x002fc800078e024c */
[--C-:B0-----:R-:W-:Y:S01]  /*68b0*/  IMAD.WIDE R82, R64, 0x2, R76.reuse ;  /* 0x0000000240527825 */ /* 0x101fe200078e024c */
[----:B------:R0:W-:Y:S01]  /*68c0*/  STL.64 [R1+0x1290], R80 ;  /* 0x0012905001007387 */ /* 0x0001e20000100a00 */
[----:B------:R-:W1:Y:S02]  /*68d0*/  LDC R99, c[0x0][0x268] ;  /* 0x00009a00ff637b82 */ /* 0x000e640000000800 */
[----:B----4-:R-:W-:Y:S01]  /*68e0*/  IMAD.WIDE R6, R63, 0x2, R76 ;  /* 0x000000023f067825 */ /* 0x010fe200078e024c */
[----:B------:R4:W-:Y:S03]  /*68f0*/  STL.64 [R1+0x1288], R82 ;  /* 0x0012885201007387 */ /* 0x0009e60000100a00 */
[C---:B------:R-:W-:Y:S01]  /*6900*/  IMAD R37, R73.reuse, 0x23, RZ ;  /* 0x0000002349257824 */ /* 0x040fe200078e02ff */
[----:B------:R3:W-:Y:S01]  /*6910*/  STL.64 [R1+0x1238], R6 ;  /* 0x0012380601007387 */ /* 0x0007e20000100a00 */
[C---:B------:R-:W-:Y:S01]  /*6920*/  IMAD R36, R73.reuse, 0x24, RZ ;  /* 0x0000002449247824 */ /* 0x040fe200078e02ff */
[----:B------:R-:W1:Y:S01]  /*6930*/  LDC R100, c[0x0][0x268] ;  /* 0x00009a00ff647b82 */ /* 0x000e620000000800 */
[----:B------:R-:W-:-:S02]  /*6940*/  IMAD R35, R73, 0x25, RZ ;  /* 0x0000002549237824 */ /* 0x000fc400078e02ff */
[----:B0-----:R-:W-:-:S04]  /*6950*/  IMAD.WIDE R80, R62, 0x2, R76 ;  /* 0x000000023e507825 */ /* 0x001fc800078e024c */
[--C-:B----4-:R-:W-:Y:S01]  /*6960*/  IMAD.WIDE R82, R61, 0x2, R76.reuse ;  /* 0x000000023d527825 */ /* 0x110fe200078e024c */
[----:B------:R0:W-:Y:S01]  /*6970*/  STL.64 [R1+0x1228], R80 ;  /* 0x0012285001007387 */ /* 0x0001e20000100a00 */
[----:B------:R-:W4:Y:S02]  /*6980*/  LDC R101, c[0x0][0x268] ;  /* 0x00009a00ff657b82 */ /* 0x000f240000000800 */
[----:B---3--:R-:W-:Y:S01]  /*6990*/  IMAD.WIDE R6, R60, 0x2, R76 ;  /* 0x000000023c067825 */ /* 0x008fe200078e024c */
[----:B------:R3:W-:Y:S03]  /*69a0*/  STL.64 [R1+0x1218], R82 ;  /* 0x0012185201007387 */ /* 0x0007e60000100a00 */
[C---:B------:R-:W-:Y:S01]  /*69b0*/  IMAD R34, R73.reuse, 0x26, RZ ;  /* 0x0000002649227824 */ /* 0x040fe200078e02ff */
[----:B------:R2:W-:Y:S01]  /*69c0*/  STL.64 [R1+0x1208], R6 ;  /* 0x0012080601007387 */ /* 0x0005e20000100a00 */
[C---:B------:R-:W-:Y:S01]  /*69d0*/  IMAD R33, R73.reuse, 0x27, RZ ;  /* 0x0000002749217824 */ /* 0x040fe200078e02ff */
[----:B------:R-:W4:Y:S01]  /*69e0*/  LDC R102, c[0x0][0x268] ;  /* 0x00009a00ff667b82 */ /* 0x000f220000000800 */
[----:B------:R-:W-:-:S02]  /*69f0*/  IMAD R32, R73, 0x28, RZ ;  /* 0x0000002849207824 */ /* 0x000fc400078e02ff */
[----:B0-----:R-:W-:-:S04]  /*6a00*/  IMAD.WIDE R80, R59, 0x2, R76 ;  /* 0x000000023b507825 */ /* 0x001fc800078e024c */
[--C-:B---3--:R-:W-:Y:S01]  /*6a10*/  IMAD.WIDE R82, R58, 0x2, R76.reuse ;  /* 0x000000023a527825 */ /* 0x108fe200078e024c */
[----:B------:R0:W-:Y:S01]  /*6a20*/  STL.64 [R1+0x11f8], R80 ;  /* 0x0011f85001007387 */ /* 0x0001e20000100a00 */
[----:B------:R-:W3:Y:S02]  /*6a30*/  LDC R104, c[0x0][0x268] ;  /* 0x00009a00ff687b82 */ /* 0x000ee40000000800 */
[----:B--2---:R-:W-:Y:S01]  /*6a40*/  IMAD.WIDE R6, R57, 0x2, R76 ;  /* 0x0000000239067825 */ /* 0x004fe200078e024c */
[----:B------:R2:W-:Y:S03]  /*6a50*/  STL.64 [R1+0x11e8], R82 ;  /* 0x0011e85201007387 */ /* 0x0005e60000100a00 */
[C---:B------:R-:W-:Y:S01]  /*6a60*/  IMAD R31, R73.reuse, 0x29, RZ ;  /* 0x00000029491f7824 */ /* 0x040fe200078e02ff */
[----:B------:R1:W-:Y:S01]  /*6a70*/  STL.64 [R1+0x11d8], R6 ;  /* 0x0011d80601007387 */ /* 0x0003e20000100a00 */
[C---:B------:R-:W-:Y:S01]  /*6a80*/  IMAD R30, R73.reuse, 0x2a, RZ ;  /* 0x0000002a491e7824 */ /* 0x040fe200078e02ff */
[----:B------:R-:W3:Y:S01]  /*6a90*/  LDC R103, c[0x0][0x268] ;  /* 0x00009a00ff677b82 */ /* 0x000ee20000000800 */
[----:B------:R-:W-:-:S02]  /*6aa0*/  IMAD R29, R73, 0x2b, RZ ;  /* 0x0000002b491d7824 */ /* 0x000fc400078e02ff */
[----:B0-----:R-:W-:-:S04]  /*6ab0*/  IMAD.WIDE R80, R56, 0x2, R76 ;  /* 0x0000000238507825 */ /* 0x001fc800078e024c */
[--C-:B--2---:R-:W-:Y:S01]  /*6ac0*/  IMAD.WIDE R82, R55, 0x2, R76.reuse ;  /* 0x0000000237527825 */ /* 0x104fe200078e024c */
[----:B------:R0:W-:Y:S01]  /*6ad0*/  STL.64 [R1+0x11c8], R80 ;  /* 0x0011c85001007387 */ /* 0x0001e20000100a00 */
[----:B------:R-:W2:Y:S02]  /*6ae0*/  LDC R105, c[0x0][0x268] ;  /* 0x00009a00ff697b82 */ /* 0x000ea40000000800 */
[----:B-1----:R-:W-:Y:S01]  /*6af0*/  IMAD.WIDE R6, R54, 0x2, R76 ;  /* 0x0000000236067825 */ /* 0x002fe200078e024c */
[----:B------:R1:W-:Y:S03]  /*6b00*/  STL.64 [R1+0x11b8], R82 ;  /* 0x0011b85201007387 */ /* 0x0003e60000100a00 */
[C---:B------:R-:W-:Y:S01]  /*6b10*/  IMAD R28, R73.reuse, 0x2c, RZ ;  /* 0x0000002c491c7824 */ /* 0x040fe200078e02ff */
[----:B------:R4:W-:Y:S01]  /*6b20*/  STL.64 [R1+0x11a8], R6 ;  /* 0x0011a80601007387 */ /* 0x0009e20000100a00 */
[C---:B------:R-:W-:Y:S01]  /*6b30*/  IMAD R27, R73.reuse, 0x2d, RZ ;  /* 0x0000002d491b7824 */ /* 0x040fe200078e02ff */
[----:B------:R-:W2:Y:S01]  /*6b40*/  LDC R106, c[0x0][0x268] ;  /* 0x00009a00ff6a7b82 */ /* 0x000ea20000000800 */
[----:B------:R-:W-:-:S02]  /*6b50*/  IMAD R26, R73, 0x2e, RZ ;  /* 0x0000002e491a7824 */ /* 0x000fc400078e02ff */
[----:B0-----:R-:W-:-:S04]  /*6b60*/  IMAD.WIDE R80, R53, 0x2, R76 ;  /* 0x0000000235507825 */ /* 0x001fc800078e024c */
[--C-:B-1----:R-:W-:Y:S01]  /*6b70*/  IMAD.WIDE R82, R52, 0x2, R76.reuse ;  /* 0x0000000234527825 */ /* 0x102fe200078e024c */
        /* <DEDUP_REMOVED lines=61> */
[----:B------:R-:W-:Y:S01]  /*6f50*/  IMAD R3, R73, 0x3f, RZ ;  /* 0x0000003f49037824 */ /* 0x000fe200078e02ff */
[----:B------:R-:W4:Y:S01]  /*6f60*/  LDC R118, c[0x0][0x268] ;  /* 0x00009a00ff767b82 */ /* 0x000f220000000800 */
[----:B------:R-:W-:-:S02]  /*6f70*/  IMAD R95, R180, R79, RZ ;  /* 0x0000004fb45f7224 */ /* 0x000fc400078e02ff */
[----:B0-----:R-:W-:-:S03]  /*6f80*/  IMAD.WIDE R80, R33, 0x2, R76 ;  /* 0x0000000221507825 */ /* 0x001fc600078e024c */
[----:B------:R-:W-:Y:S01]  /*6f90*/  LEA R90, R79, R95, 0x1 ;  /* 0x0000005f4f5a7211 */ /* 0x000fe200078e08ff */
[--C-:B---3--:R-:W-:Y:S01]  /*6fa0*/  IMAD.WIDE R82, R32, 0x2, R76.reuse ;  /* 0x0000000220527825 */ /* 0x108fe200078e024c */
[----:B------:R0:W-:Y:S01]  /*6fb0*/  STL.64 [R1+0xe28], R80 ;  /* 0x000e285001007387 */ /* 0x0001e20000100a00 */
[----:B------:R-:W3:Y:S02]  /*6fc0*/  LDC R119, c[0x0][0x268] ;  /* 0x00009a00ff777b82 */ /* 0x000ee40000000800 */
[----:B--2---:R-:W-:Y:S01]  /*6fd0*/  IMAD.WIDE R6, R31, 0x2, R76 ;  /* 0x000000021f067825 */ /* 0x004fe200078e024c */
[----:B------:R2:W-:Y:S03]  /*6fe0*/  STL.64 [R1+0xe08], R82 ;  /* 0x000e085201007387 */ /* 0x0005e60000100a00 */
[C---:B------:R-:W-:Y:S01]  /*6ff0*/  IMAD R93, R79.reuse, 0x2, R90 ;  /* 0x000000024f5d7824 */ /* 0x040fe200078e025a */
[----:B------:R1:W-:Y:S01]  /*7000*/  STL.64 [R1+0xde8], R6 ;  /* 0x000de80601007387 */ /* 0x0003e20000100a00 */
[----:B------:R-:W3:Y:S02]  /*7010*/  LDC R120, c[0x0][0x268] ;  /* 0x00009a00ff787b82 */ /* 0x000ee40000000800 */
[----:B------:R-:W-:-:S02]  /*7020*/  IMAD R78, R79, 0x2, R93 ;  /* 0x000000024f4e7824 */ /* 0x000fc400078e025d */
[----:B0-----:R-:W-:-:S03]  /*7030*/  IMAD.WIDE R80, R30, 0x2, R76 ;  /* 0x000000021e507825 */ /* 0x001fc600078e024c */
[----:B------:R-:W-:Y:S01]  /*7040*/  LEA R94, R79, R78, 0x1 ;  /* 0x0000004e4f5e7211 */ /* 0x000fe200078e08ff */
[--C-:B--2---:R-:W-:Y:S01]  /*7050*/  IMAD.WIDE R82, R29, 0x2, R76.reuse ;  /* 0x000000021d527825 */ /* 0x104fe200078e024c */
[----:B------:R0:W-:Y:S01]  /*7060*/  STL.64 [R1+0xdc8], R80 ;  /* 0x000dc85001007387 */ /* 0x0001e20000100a00 */
[----:B------:R-:W2:Y:S02]  /*7070*/  LDC R122, c[0x0][0x268] ;  /* 0x00009a00ff7a7b82 */ /* 0x000ea40000000800 */
[----:B-1----:R-:W-:Y:S01]  /*7080*/  IMAD.WIDE R6, R28, 0x2, R76 ;  /* 0x000000021c067825 */ /* 0x002fe200078e024c */
[----:B------:R1:W-:Y:S03]  /*7090*/  STL.64 [R1+0xda8], R82 ;  /* 0x000da85201007387 */ /* 0x0003e60000100a00 */
[----:B------:R-:W-:Y:S01]  /*70a0*/  IMAD R73, R79, 0x2, R94 ;  /* 0x000000024f497824 */ /* 0x000fe200078e025e */
[----:B------:R4:W-:Y:S01]  /*70b0*/  STL.64 [R1+0xd88], R6 ;  /* 0x000d880601007387 */ /* 0x0009e20000100a00 */
[----:B------:R-:W2:Y:S01]  /*70c0*/  LDC R121, c[0x0][0x268] ;  /* 0x00009a00ff797b82 */ /* 0x000ea20000000800 */
[----:B0-----:R-:W-:-:S04]  /*70d0*/  IMAD.WIDE R80, R27, 0x2, R76 ;  /* 0x000000021b507825 */ /* 0x001fc800078e024c */
[--C-:B-1----:R-:W-:Y:S01]  /*70e0*/  IMAD.WIDE R82, R26, 0x2, R76.reuse ;  /* 0x000000021a527825 */ /* 0x102fe200078e024c */
[----:B------:R0:W-:Y:S02]  /*70f0*/  STL.64 [R1+0xd68], R80 ;  /* 0x000d685001007387 */ /* 0x0001e40000100a00 */
[----:B------:R-:W1:Y:S01]  /*7100*/  LDC R123, c[0x0][0x268] ;  /* 0x00009a00ff7b7b82 */ /* 0x000e620000000800 */
[--C-:B----4-:R-:W-:Y:S01]  /*7110*/  IMAD.WIDE R6, R25, 0x2, R76.reuse ;  /* 0x0000000219067825 */ /* 0x110fe200078e024c */
[----:B------:R4:W-:Y:S04]  /*7120*/  STL.64 [R1+0xd48], R82 ;  /* 0x000d485201007387 */ /* 0x0009e80000100a00 */
[----:B------:R3:W-:Y:S02]  /*7130*/  STL.64 [R1+0xd28], R6 ;  /* 0x000d280601007387 */ /* 0x0007e40000100a00 */
[----:B------:R-:W1:Y:S01]  /*7140*/  LDC R124, c[0x0][0x268] ;  /* 0x00009a00ff7c7b82 */ /* 0x000e620000000800 */
[----:B0-----:R-:W-:-:S04]  /*7150*/  IMAD.WIDE R80, R24, 0x2, R76 ;  /* 0x0000000218507825 */ /* 0x001fc800078e024c */
[--C-:B----4-:R-:W-:Y:S01]  /*7160*/  IMAD.WIDE R82, R23, 0x2, R76.reuse ;  /* 0x0000000217527825 */ /* 0x110fe200078e024c */
[----:B------:R0:W-:Y:S02]  /*7170*/  STL.64 [R1+0xd08], R80 ;  /* 0x000d085001007387 */ /* 0x0001e40000100a00 */
[----:B------:R-:W4:Y:S01]  /*7180*/  LDC R125, c[0x0][0x268] ;  /* 0x00009a00ff7d7b82 */ /* 0x000f220000000800 */
[--C-:B---3--:R-:W-:Y:S01]  /*7190*/  IMAD.WIDE R6, R22, 0x2, R76.reuse ;  /* 0x0000000216067825 */ /* 0x108fe200078e024c */
[----:B------:R3:W-:Y:S04]  /*71a0*/  STL.64 [R1+0xce8], R82 ;  /* 0x000ce85201007387 */ /* 0x0007e80000100a00 */
[----:B------:R2:W-:Y:S02]  /*71b0*/  STL.64 [R1+0xcc8], R6 ;  /* 0x000cc80601007387 */ /* 0x0005e40000100a00 */
[----:B------:R-:W4:Y:S01]  /*71c0*/  LDC R126, c[0x0][0x268] ;  /* 0x00009a00ff7e7b82 */ /* 0x000f220000000800 */
[----:B0-----:R-:W-:-:S04]  /*71d0*/  IMAD.WIDE R80, R21, 0x2, R76 ;  /* 0x0000000215507825 */ /* 0x001fc800078e024c */
[--C-:B---3--:R-:W-:Y:S01]  /*71e0*/  IMAD.WIDE R82, R20, 0x2, R76.reuse ;  /* 0x0000000214527825 */ /* 0x108fe200078e024c */
[----:B------:R0:W-:Y:S02]  /*71f0*/  STL.64 [R1+0xca8], R80 ;  /* 0x000ca85001007387 */ /* 0x0001e40000100a00 */
[----:B------:R-:W3:Y:S01]  /*7200*/  LDC R128, c[0x0][0x268] ;  /* 0x00009a00ff807b82 */ /* 0x000ee20000000800 */
[--C-:B--2---:R-:W-:Y:S01]  /*7210*/  IMAD.WIDE R6, R19, 0x2, R76.reuse ;  /* 0x0000000213067825 */ /* 0x104fe200078e024c */
[----:B------:R2:W-:Y:S04]  /*7220*/  STL.64 [R1+0xc88], R82 ;  /* 0x000c885201007387 */ /* 0x0005e80000100a00 */
[----:B------:R1:W-:Y:S02]  /*7230*/  STL.64 [R1+0xc68], R6 ;  /* 0x000c680601007387 */ /* 0x0003e40000100a00 */
[----:B------:R-:W3:Y:S01]  /*7240*/  LDC R127, c[0x0][0x268] ;  /* 0x00009a00ff7f7b82 */ /* 0x000ee20000000800 */
[----:B0-----:R-:W-:-:S04]  /*7250*/  IMAD.WIDE R80, R18, 0x2, R76 ;  /* 0x0000000212507825 */ /* 0x001fc800078e024c */
[--C-:B--2---:R-:W-:Y:S01]  /*7260*/  IMAD.WIDE R82, R17, 0x2, R76.reuse ;  /* 0x0000000211527825 */ /* 0x104fe200078e024c */
[----:B------:R0:W-:Y:S02]  /*7270*/  STL.64 [R1+0xc48], R80 ;  /* 0x000c485001007387 */ /* 0x0001e40000100a00 */
[----:B------:R-:W2:Y:S01]  /*7280*/  LDC R129, c[0x0][0x268] ;  /* 0x00009a00ff817b82 */ /* 0x000ea20000000800 */
[--C-:B-1----:R-:W-:Y:S01]  /*7290*/  IMAD.WIDE R6, R16, 0x2, R76.reuse ;  /* 0x0000000210067825 */ /* 0x102fe200078e024c */
[----:B------:R1:W-:Y:S04]  /*72a0*/  STL.64 [R1+0xc28], R82 ;  /* 0x000c285201007387 */ /* 0x0003e80000100a00 */
[----:B------:R1:W-:Y:S02]  /*72b0*/  STL.64 [R1+0xc08], R6 ;  /* 0x000c080601007387 */ /* 0x0003e40000100a00 */
[----:B------:R-:W2:Y:S01]  /*72c0*/  LDC R130, c[0x0][0x268] ;  /* 0x00009a00ff827b82 */ /* 0x000ea20000000800 */
[----:B0-----:R-:W-:-:S04]  /*72d0*/  IMAD.WIDE R80, R15, 0x2, R76 ;  /* 0x000000020f507825 */ /* 0x001fc800078e024c */
[--C-:B-1----:R-:W-:Y:S01]  /*72e0*/  IMAD.WIDE R82, R14, 0x2, R76.reuse ;  /* 0x000000020e527825 */ /* 0x102fe200078e024c */
[----:B------:R0:W-:Y:S02]  /*72f0*/  STL.64 [R1+0xbe8], R80 ;  /* 0x000be85001007387 */ /* 0x0001e40000100a00 */
[----:B------:R-:W1:Y:S01]  /*7300*/  LDC R131, c[0x0][0x268] ;  /* 0x00009a00ff837b82 */ /* 0x000e620000000800 */
[--C-:B------:R-:W-:Y:S01]  /*7310*/  IMAD.WIDE R6, R13, 0x2, R76.reuse ;  /* 0x000000020d067825 */ /* 0x100fe200078e024c */
        /* <DEDUP_REMOVED lines=12> */
[--C-:B------:R-:W-:Y:S01]  /*73e0*/  IMAD.WIDE R76, R72, 0x2, R74.reuse ;  /* 0x00000002484c7825 */ /* 0x100fe200078e024a */
[----:B------:R0:W-:Y:S02]  /*73f0*/  STL.64 [R1+0xb28], R80 ;  /* 0x000b285001007387 */ /* 0x0001e40000100a00 */
[----:B---3--:R-:W3:Y:S01]  /*7400*/  LDC R83, c[0x0][0x268] ;  /* 0x00009a00ff537b82 */ /* 0x008ee20000000800 */
[--C-:B------:R-:W-:Y:S01]  /*7410*/  IMAD.WIDE R6, R71, 0x2, R74.reuse ;  /* 0x0000000247067825 */ /* 0x100fe200078e024a */
[----:B------:R2:W-:Y:S04]  /*7420*/  STL.64 [R1+0x1280], R76 ;  /* 0x0012804c01007387 */ /* 0x0005e80000100a00 */
[----:B------:R1:W-:Y:S02]  /*7430*/  STL.64 [R1+0x1278], R6 ;  /* 0x0012780601007387 */ /* 0x0003e40000100a00 */
[----:B------:R-:W4:Y:S01]  /*7440*/  LDC R82, c[0x0][0x268] ;  /* 0x00009a00ff527b82 */ /* 0x000f220000000800 */
        /* <DEDUP_REMOVED lines=17> */
[--C-:B---3--:R-:W-:Y:S01]  /*7560*/  IMAD.WIDE R76, R63, 0x2, R74.reuse ;  /* 0x000000023f4c7825 */ /* 0x108fe200078e024a */
[----:B------:R0:W-:Y:S02]  /*7570*/  STL.64 [R1+0x1240], R80 ;  /* 0x0012405001007387 */ /* 0x0001e40000100a00 */
[----:B------:R-:W3:Y:S01]  /*7580*/  LDC R140, c[0x0][0x268] ;  /* 0x00009a00ff8c7b82 */ /* 0x000ee20000000800 */
[--C-:B------:R-:W-:Y:S01]  /*7590*/  IMAD.WIDE R6, R62, 0x2, R74.reuse ;  /* 0x000000023e067825 */ /* 0x100fe200078e024a */
[----:B------:R4:W-:Y:S04]  /*75a0*/  STL.64 [R1+0x1230], R76 ;  /* 0x0012304c01007387 */ /* 0x0009e80000100a00 */
[----:B------:R2:W-:Y:S02]  /*75b0*/  STL.64 [R1+0x1220], R6 ;  /* 0x0012200601007387 */ /* 0x0005e40000100a00 */
[----:B------:R-:W3:Y:S01]  /*75c0*/  LDC R139, c[0x0][0x268] ;  /* 0x00009a00ff8b7b82 */ /* 0x000ee20000000800 */
[----:B0-----:R-:W-:-:S04]  /*75d0*/  IMAD.WIDE R80, R61, 0x2, R74 ;  /* 0x000000023d507825 */ /* 0x001fc800078e024a */
[--C-:B----4-:R-:W-:Y:S01]  /*75e0*/  IMAD.WIDE R76, R60, 0x2, R74.reuse ;  /* 0x000000023c4c7825 */ /* 0x110fe200078e024a */
[----:B------:R0:W-:Y:S02]  /*75f0*/  STL.64 [R1+0x1210], R80 ;  /* 0x0012105001007387 */ /* 0x0001e40000100a00 */
[----:B------:R-:W4:Y:S01]  /*7600*/  LDC R141, c[0x0][0x268] ;  /* 0x00009a00ff8d7b82 */ /* 0x000f220000000800 */
[--C-:B--2---:R-:W-:Y:S01]  /*7610*/  IMAD.WIDE R6, R59, 0x2, R74.reuse ;  /* 0x000000023b067825 */ /* 0x104fe200078e024a */
        /* <DEDUP_REMOVED lines=125> */
[----:B------:R-:W-:Y:S02]  /*7df0*/  STL.64 [R1+0xb60], R80 ;  /* 0x000b605001007387 */ /* 0x000fe40000100a00 */
[----:B------:R-:W0:Y:S01]  /*7e00*/  LDC R173, c[0x0][0x268] ;  /* 0x00009a00ffad7b82 */ /* 0x000e220000000800 */
[----:B--2---:R-:W-:Y:S01]  /*7e10*/  IMAD.WIDE R6, R3, 0x2, R74 ;  /* 0x0000000203067825 */ /* 0x004fe200078e024a */
[----:B------:R2:W-:Y:S03]  /*7e20*/  STL.64 [R1+0xb40], R76 ;  /* 0x000b404c01007387 */ /* 0x0005e60000100a00 */
[--C-:B------:R-:W-:Y:S01]  /*7e30*/  IMAD.WIDE R74, R72, 0x2, R48.reuse ;  /* 0x00000002484a7825 */ /* 0x100fe200078e0230 */
[----:B------:R4:W-:Y:S02]  /*7e40*/  STL.64 [R1+0xb20], R6 ;  /* 0x000b200601007387 */ /* 0x0009e40000100a00 */
[----:B------:R-:W0:Y:S02]  /*7e50*/  LDC R174, c[0x0][0x268] ;  /* 0x00009a00ffae7b82 */ /* 0x000e240000000800 */
[----:B------:R1:W-:Y:S01]  /*7e60*/  STL.64 [R1+0x1098], R74 ;  /* 0x0010984a01007387 */ /* 0x0003e20000100a00 */
[----:B--2---:R-:W-:-:S05]  /*7e70*/  IMAD.WIDE R76, R70, 0x2, R48 ;  /* 0x00000002464c7825 */ /* 0x004fca00078e0230 */
[----:B------:R-:W2:Y:S01]  /*7e80*/  LDC R80, c[0x0][0x268] ;  /* 0x00009a00ff507b82 */ /* 0x000ea20000000800 */
[----:B----4-:R-:W-:-:S04]  /*7e90*/  IMAD.WIDE R6, R71, 0x2, R48 ;  /* 0x0000000247067825 */ /* 0x010fc800078e0230 */
[--C-:B-1----:R-:W-:Y:S01]  /*7ea0*/  IMAD.WIDE R74, R69, 0x2, R48.reuse ;  /* 0x00000002454a7825 */ /* 0x102fe200078e0230 */
[----:B------:R1:W-:Y:S02]  /*7eb0*/  STL.64 [R1+0x1090], R6 ;  /* 0x0010900601007387 */ /* 0x0003e40000100a00 */
[----:B------:R-:W4:Y:S02]  /*7ec0*/  LDC R81, c[0x0][0x268] ;  /* 0x00009a00ff517b82 */ /* 0x000f240000000800 */
[----:B------:R3:W-:Y:S04]  /*7ed0*/  STL.64 [R1+0x1088], R76 ;  /* 0x0010884c01007387 */ /* 0x0007e80000100a00 */
[----:B------:R3:W-:Y:S02]  /*7ee0*/  STL.64 [R1+0x1080], R74 ;  /* 0x0010804a01007387 */ /* 0x0007e40000100a00 */
[----:B------:R-:W0:Y:S01]  /*7ef0*/  LDC R176, c[0x0][0x268] ;  /* 0x00009a00ffb07b82 */ /* 0x000e220000000800 */
[----:B-1----:R-:W-:-:S04]  /*7f00*/  IMAD.WIDE R6, R68, 0x2, R48 ;  /* 0x0000000244067825 */ /* 0x002fc800078e0230 */
[--C-:B---3--:R-:W-:Y:S01]  /*7f10*/  IMAD.WIDE R76, R67, 0x2, R48.reuse ;  /* 0x00000002434c7825 */ /* 0x108fe200078e0230 */
[----:B------:R1:W-:Y:S02]  /*7f20*/  STL.64 [R1+0x1078], R6 ;  /* 0x0010780601007387 */ /* 0x0003e40000100a00 */
[----:B------:R-:W3:Y:S01]  /*7f30*/  LDC R175, c[0x0][0x268] ;  /* 0x00009a00ffaf7b82 */ /* 0x000ee20000000800 */
[--C-:B------:R-:W-:Y:S01]  /*7f40*/  IMAD.WIDE R74, R66, 0x2, R48.reuse ;  /* 0x00000002424a7825 */ /* 0x100fe200078e0230 */
[----:B------:R1:W-:Y:S04]  /*7f50*/  STL.64 [R1+0x1070], R76 ;  /* 0x0010704c01007387 */ /* 0x0003e80000100a00 */
[----:B------:R2:W-:Y:S02]  /*7f60*/  STL.64 [R1+0x1068], R74 ;  /* 0x0010684a01007387 */ /* 0x0005e40000100a00 */
[----:B------:R-:W3:Y:S01]  /*7f70*/  LDC R177, c[0x0][0x268] ;  /* 0x00009a00ffb17b82 */ /* 0x000ee20000000800 */
[----:B-1----:R-:W-:-:S04]  /*7f80*/  IMAD.WIDE R6, R65, 0x2, R48 ;  /* 0x0000000241067825 */ /* 0x002fc800078e0230 */
[--C-:B------:R-:W-:Y:S01]  /*7f90*/  IMAD.WIDE R76, R64, 0x2, R48.reuse ;  /* 0x00000002404c7825 */ /* 0x100fe200078e0230 */
[----:B------:R1:W-:Y:S02]  /*7fa0*/  STL.64 [R1+0x1060], R6 ;  /* 0x0010600601007387 */ /* 0x0003e40000100a00 */
[----:B------:R-:W3:Y:S01]  /*7fb0*/  LDC R178, c[0x0][0x268] ;  /* 0x00009a00ffb27b82 */ /* 0x000ee20000000800 */
[--C-:B--2---:R-:W-:Y:S01]  /*7fc0*/  IMAD.WIDE R74, R63, 0x2, R48.reuse ;  /* 0x000000023f4a7825 */ /* 0x104fe200078e0230 */
[----:B------:R2:W-:Y:S04]  /*7fd0*/  STL.64 [R1+0x1058], R76 ;  /* 0x0010584c01007387 */ /* 0x0005e80000100a00 */
[----:B------:R4:W-:Y:S02]  /*7fe0*/  STL.64 [R1+0x1050], R74 ;  /* 0x0010504a01007387 */ /* 0x0009e40000100a00 */
[----:B------:R-:W3:Y:S01]  /*7ff0*/  LDC R179, c[0x0][0x268] ;  /* 0x00009a00ffb37b82 */ /* 0x000ee20000000800 */
[----:B-1----:R-:W-:-:S04]  /*8000*/  IMAD.WIDE R6, R62, 0x2, R48 ;  /* 0x000000023e067825 */ /* 0x002fc800078e0230 */
[--C-:B--2---:R-:W-:Y:S01]  /*8010*/  IMAD.WIDE R76, R61, 0x2, R48.reuse ;  /* 0x000000023d4c7825 */ /* 0x104fe200078e0230 */
[----:B------:R1:W-:Y:S02]  /*8020*/  STL.64 [R1+0x1048], R6 ;  /* 0x0010480601007387 */ /* 0x0003e40000100a00 */
[----:B------:R-:W2:Y:S01]  /*8030*/  LDC R180, c[0x0][0x268] ;  /* 0x00009a00ffb47b82 */ /* 0x000ea20000000800 */
[--C-:B----4-:R-:W-:Y:S01]  /*8040*/  IMAD.WIDE R74, R60, 0x2, R48.reuse ;  /* 0x000000023c4a7825 */ /* 0x110fe200078e0230 */
[----:B------:R4:W-:Y:S04]  /*8050*/  STL.64 [R1+0x1040], R76 ;  /* 0x0010404c01007387 */ /* 0x0009e80000100a00 */
[----:B------:R0:W-:Y:S02]  /*8060*/  STL.64 [R1+0x1038], R74 ;  /* 0x0010384a01007387 */ /* 0x0001e40000100a00 */
[----:B------:R-:W2:Y:S01]  /*8070*/  LDC R182, c[0x0][0x268] ;  /* 0x00009a00ffb67b82 */ /* 0x000ea20000000800 */
[----:B-1----:R-:W-:-:S04]  /*8080*/  IMAD.WIDE R6, R59, 0x2, R48 ;  /* 0x000000023b067825 */ /* 0x002fc800078e0230 */
[--C-:B----4-:R-:W-:Y:S01]  /*8090*/  IMAD.WIDE R76, R58, 0x2, R48.reuse ;  /* 0x000000023a4c7825 */ /* 0x110fe200078e0230 */
[----:B------:R1:W-:Y:S02]  /*80a0*/  STL.64 [R1+0x1030], R6 ;  /* 0x0010300601007387 */ /* 0x0003e40000100a00 */
[----:B------:R-:W4:Y:S01]  /*80b0*/  LDC R181, c[0x0][0x268] ;  /* 0x00009a00ffb57b82 */ /* 0x000f220000000800 */
[--C-:B0-----:R-:W-:Y:S01]  /*80c0*/  IMAD.WIDE R74, R57, 0x2, R48.reuse ;  /* 0x00000002394a7825 */ /* 0x101fe200078e0230 */
[----:B------:R0:W-:Y:S04]  /*80d0*/  STL.64 [R1+0x1028], R76 ;  /* 0x0010284c01007387 */ /* 0x0001e80000100a00 */
[----:B------:R0:W-:Y:S02]  /*80e0*/  STL.64 [R1+0x1020], R74 ;  /* 0x0010204a01007387 */ /* 0x0001e40000100a00 */
[----:B------:R-:W4:Y:S01]  /*80f0*/  LDC R183, c[0x0][0x268] ;  /* 0x00009a00ffb77b82 */ /* 0x000f220000000800 */
[----:B-1----:R-:W-:-:S04]  /*8100*/  IMAD.WIDE R6, R56, 0x2, R48 ;  /* 0x0000000238067825 */ /* 0x002fc800078e0230 */
[--C-:B0-----:R-:W-:Y:S01]  /*8110*/  IMAD.WIDE R76, R55, 0x2, R48.reuse ;  /* 0x00000002374c7825 */ /* 0x101fe200078e0230 */
        /* <DEDUP_REMOVED lines=18> */
[--C-:B------:R-:W-:Y:S01]  /*8240*/  IMAD.WIDE R74, R46, 0x2, R48.reuse ;  /* 0x000000022e4a7825 */ /* 0x100fe200078e0230 */
[----:B------:R4:W-:Y:S04]  /*8250*/  STL.64 [R1+0xfe0], R76 ;  /* 0x000fe04c01007387 */ /* 0x0009e80000100a00 */
[----:B------:R1:W-:Y:S02]  /*8260*/  STL.64 [R1+0xfd8], R74 ;  /* 0x000fd84a01007387 */ /* 0x0003e40000100a00 */
[----:B------:R-:W2:Y:S01]  /*8270*/  LDC R190, c[0x0][0x268] ;  /* 0x00009a00ffbe7b82 */ /* 0x000ea20000000800 */
[----:B0-----:R-:W-:-:S04]  /*8280*/  IMAD.WIDE R6, R45, 0x2, R48 ;  /* 0x000000022d067825 */ /* 0x001fc800078e0230 */
[--C-:B----4-:R-:W-:Y:S01]  /*8290*/  IMAD.WIDE R76, R44, 0x2, R48.reuse ;  /* 0x000000022c4c7825 */ /* 0x110fe200078e0230 */
[----:B------:R0:W-:Y:S02]  /*82a0*/  STL.64 [R1+0xfd0], R6 ;  /* 0x000fd00601007387 */ /* 0x0001e40000100a00 */
[----:B------:R-:W4:Y:S01]  /*82b0*/  LDC R191, c[0x0][0x268] ;  /* 0x00009a00ffbf7b82 */ /* 0x000f220000000800 */
[--C-:B-1----:R-:W-:Y:S01]  /*82c0*/  IMAD.WIDE R74, R43, 0x2, R48.reuse ;  /* 0x000000022b4a7825 */ /* 0x102fe200078e0230 */
[----:B------:R1:W-:Y:S04]  /*82d0*/  STL.64 [R1+0xfc8], R76 ;  /* 0x000fc84c01007387 */ /* 0x0003e80000100a00 */
[----:B------:R1:W-:Y:S02]  /*82e0*/  STL.64 [R1+0xfc0], R74 ;  /* 0x000fc04a01007387 */ /* 0x0003e40000100a00 */
[----:B------:R-:W4:Y:S01]  /*82f0*/  LDC R192, c[0x0][0x268] ;  /* 0x00009a00ffc07b82 */ /* 0x000f220000000800 */
        /* <DEDUP_REMOVED lines=92> */
[----:B-1----:R-:W-:Y:S01]  /*88c0*/  IMAD.WIDE R74, R70, 0x2, R10 ;  /* 0x00000002464a7825 */ /* 0x002fe200078e020a */
[----:B------:R1:W-:Y:S03]  /*88d0*/  STL.64 [R1+0xf68], R76 ;  /* 0x000f684c01007387 */ /* 0x0003e60000100a00 */
[----:B------:R-:W-:-:S03]  /*88e0*/  IMAD R48, R79, 0x2, R73 ;  /* 0x000000024f307824 */ /* 0x000fc600078e0249 */
[----:B------:R-:W3:Y:S01]  /*88f0*/  LDC R72, c[0x0][0x268] ;  /* 0x00009a00ff487b82 */ /* 0x000ee20000000800 */
[----:B0-----:R-:W-:-:S04]  /*8900*/  IMAD.WIDE R6, R71, 0x2, R10 ;  /* 0x0000000247067825 */ /* 0x001fc800078e020a */
[--C-:B------:R-:W-:Y:S01]  /*8910*/  IMAD.WIDE R70, R69, 0x2, R10.reuse ;  /* 0x0000000245467825 */ /* 0x100fe200078e020a */
[----:B------:R0:W-:Y:S02]  /*8920*/  STL.64 [R1+0xf60], R6 ;  /* 0x000f600601007387 */ /* 0x0001e40000100a00 */
[----:B-1----:R-:W1:Y:S02]  /*8930*/  LDC R76, c[0x0][0x268] ;  /* 0x00009a00ff4c7b82 */ /* 0x002e640000000800 */
[----:B------:R0:W-:Y:S04]  /*8940*/  STL.64 [R1+0xf58], R74 ;  /* 0x000f584a01007387 */ /* 0x0001e80000100a00 */
[----:B------:R2:W-:Y:S02]  /*8950*/  STL.64 [R1+0xf50], R70 ;  /* 0x000f504601007387 */ /* 0x0005e40000100a00 */
[----:B------:R-:W1:Y:S01]  /*8960*/  LDC R77, c[0x0][0x268] ;  /* 0x00009a00ff4d7b82 */ /* 0x000e620000000800 */
[----:B0-----:R-:W-:-:S04]  /*8970*/  IMAD.WIDE R6, R68, 0x2, R10 ;  /* 0x0000000244067825 */ /* 0x001fc800078e020a */
[--C-:B------:R-:W-:Y:S01]  /*8980*/  IMAD.WIDE R68, R67, 0x2, R10.reuse ;  /* 0x0000000243447825 */ /* 0x100fe200078e020a */
[----:B------:R0:W-:Y:S02]  /*8990*/  STL.64 [R1+0xf48], R6 ;  /* 0x000f480601007387 */ /* 0x0001e40000100a00 */
[----:B------:R-:W1:Y:S01]  /*89a0*/  LDC R75, c[0x0][0x268] ;  /* 0x00009a00ff4b7b82 */ /* 0x000e620000000800 */
[--C-:B------:R-:W-:Y:S01]  /*89b0*/  IMAD.WIDE R66, R66, 0x2, R10.reuse ;  /* 0x0000000242427825 */ /* 0x100fe200078e020a */
[----:B------:R4:W-:Y:S04]  /*89c0*/  STL.64 [R1+0xf40], R68 ;  /* 0x000f404401007387 */ /* 0x0009e80000100a00 */
[----:B------:R4:W-:Y:S02]  /*89d0*/  STL.64 [R1+0xf38], R66 ;  /* 0x000f384201007387 */ /* 0x0009e40000100a00 */
[----:B--2---:R-:W2:Y:S01]  /*89e0*/  LDC R71, c[0x0][0x268] ;  /* 0x00009a00ff477b82 */ /* 0x004ea20000000800 */
[----:B0-----:R-:W-:-:S04]  /*89f0*/  IMAD.WIDE R6, R65, 0x2, R10 ;  /* 0x0000000241067825 */ /* 0x001fc800078e020a */
[--C-:B------:R-:W-:Y:S01]  /*8a00*/  IMAD.WIDE R64, R64, 0x2, R10.reuse ;  /* 0x0000000240407825 */ /* 0x100fe200078e020a */
[----:B------:R0:W-:Y:S02]  /*8a10*/  STL.64 [R1+0xf30], R6 ;  /* 0x000f300601007387 */ /* 0x0001e40000100a00 */
[----:B----4-:R-:W4:Y:S01]  /*8a20*/  LDC R69, c[0x0][0x268] ;  /* 0x00009a00ff457b82 */ /* 0x010f220000000800 */
        /* <DEDUP_REMOVED lines=9> */
[----:B------:R0:W-:Y:S03]  /*8ac0*/  STL.64 [R1+0xf10], R64 ;  /* 0x000f104001007387 */ /* 0x0001e60000100a00 */
[--C-:B------:R-:W-:Y:S01]  /*8ad0*/  IMAD.WIDE R60, R58, 0x2, R10.reuse ;  /* 0x000000023a3c7825 */ /* 0x100fe200078e020a */
[----:B------:R2:W-:Y:S02]  /*8ae0*/  STL.64 [R1+0xf08], R62 ;  /* 0x000f083e01007387 */ /* 0x0005e40000100a00 */
[----:B------:R-:W4:Y:S01]  /*8af0*/  LDC R66, c[0x0][0x268] ;  /* 0x00009a00ff427b82 */ /* 0x000f220000000800 */
[----:B0-----:R-:W-:-:S04]  /*8b00*/  IMAD.WIDE R6, R59, 0x2, R10 ;  /* 0x000000023b067825 */ /* 0x001fc800078e020a */
[--C-:B------:R-:W-:Y:S01]  /*8b10*/  IMAD.WIDE R58, R57, 0x2, R10.reuse ;  /* 0x00000002393a7825 */ /* 0x100fe200078e020a */
[----:B------:R0:W-:Y:S02]  /*8b20*/  STL.64 [R1+0xf00], R6 ;  /* 0x000f000601007387 */ /* 0x0001e40000100a00 */
[----:B------:R-:W1:Y:S02]  /*8b30*/  LDC R65, c[0x0][0x268] ;  /* 0x00009a00ff417b82 */ /* 0x000e640000000800 */
[----:B------:R0:W-:Y:S04]  /*8b40*/  STL.64 [R1+0xef8], R60 ;  /* 0x000ef83c01007387 */ /* 0x0001e80000100a00 */
[----:B------:R3:W-:Y:S02]  /*8b50*/  STL.64 [R1+0xef0], R58 ;  /* 0x000ef03a01007387 */ /* 0x0007e40000100a00 */
[----:B--2---:R-:W2:Y:S01]  /*8b60*/  LDC R63, c[0x0][0x268] ;  /* 0x00009a00ff3f7b82 */ /* 0x004ea20000000800 */
[----:B0-----:R-:W-:-:S04]  /*8b70*/  IMAD.WIDE R6, R56, 0x2, R10 ;  /* 0x0000000238067825 */ /* 0x001fc800078e020a */
[--C-:B------:R-:W-:Y:S01]  /*8b80*/  IMAD.WIDE R56, R55, 0x2, R10.reuse ;  /* 0x0000000237387825 */ /* 0x100fe200078e020a */
[----:B------:R0:W-:Y:S02]  /*8b90*/  STL.64 [R1+0xee8], R6 ;  /* 0x000ee80601007387 */ /* 0x0001e40000100a00 */
[----:B------:R-:W4:Y:S01]  /*8ba0*/  LDC R60, c[0x0][0x268] ;  /* 0x00009a00ff3c7b82 */ /* 0x000f220000000800 */
[--C-:B------:R-:W-:Y:S01]  /*8bb0*/  IMAD.WIDE R54, R54, 0x2, R10.reuse ;  /* 0x0000000236367825 */ /* 0x100fe200078e020a */
[----:B------:R0:W-:Y:S04]  /*8bc0*/  STL.64 [R1+0xee0], R56 ;  /* 0x000ee03801007387 */ /* 0x0001e80000100a00 */
[----:B------:R0:W-:Y:S02]  /*8bd0*/  STL.64 [R1+0xed8], R54 ;  /* 0x000ed83601007387 */ /* 0x0001e40000100a00 */
[----:B---3--:R-:W3:Y:S01]  /*8be0*/  LDC R59, c[0x0][0x268] ;  /* 0x00009a00ff3b7b82 */ /* 0x008ee20000000800 */
[----:B0-----:R-:W-:-:S04]  /*8bf0*/  IMAD.WIDE R6, R53, 0x2, R10 ;  /* 0x0000000235067825 */ /* 0x001fc800078e020a */
[--C-:B------:R-:W-:Y:S01]  /*8c00*/  IMAD.WIDE R52, R52, 0x2, R10.reuse ;  /* 0x0000000234347825 */ /* 0x100fe200078e020a */
[----:B------:R0:W-:Y:S02]  /*8c10*/  STL.64 [R1+0xed0], R6 ;  /* 0x000ed00601007387 */ /* 0x0001e40000100a00 */
[----:B------:R-:W1:Y:S01]  /*8c20*/  LDC R57, c[0x0][0x268] ;  /* 0x00009a00ff397b82 */ /* 0x000e620000000800 */
[--C-:B------:R-:W-:Y:S01]  /*8c30*/  IMAD.WIDE R54, R51, 0x2, R10.reuse ;  /* 0x0000000233367825 */ /* 0x100fe200078e020a */
[----:B------:R0:W-:Y:S04]  /*8c40*/  STL.64 [R1+0xec8], R52 ;  /* 0x000ec83401007387 */ /* 0x0001e80000100a00 */
[----:B------:R2:W-:Y:S02]  /*8c50*/  STL.64 [R1+0xec0], R54 ;  /* 0x000ec03601007387 */ /* 0x0005e40000100a00 */
[----:B------:R-:W4:Y:S01]  /*8c60*/  LDC R56, c[0x0][0x268] ;  /* 0x00009a00ff387b82 */ /* 0x000f220000000800 */
[----:B0-----:R-:W-:-:S04]  /*8c70*/  IMAD.WIDE R6, R50, 0x2, R10 ;  /* 0x0000000232067825 */ /* 0x001fc800078e020a */
[--C-:B------:R-:W-:Y:S01]  /*8c80*/  IMAD.WIDE R52, R47, 0x2, R10.reuse ;  /* 0x000000022f347825 */ /* 0x100fe200078e020a */
[----:B------:R0:W-:Y:S02]  /*8c90*/  STL.64 [R1+0xeb8], R6 ;  /* 0x000eb80601007387 */ /* 0x0001e40000100a00 */
[----:B------:R-:W3:Y:S01]  /*8ca0*/  LDC R58, c[0x0][0x268] ;  /* 0x00009a00ff3a7b82 */ /* 0x000ee20000000800 */
[--C-:B------:R-:W-:Y:S01]  /*8cb0*/  IMAD.WIDE R50, R46, 0x2, R10.reuse ;  /* 0x000000022e327825 */ /* 0x100fe200078e020a */
[----:B------:R0:W-:Y:S03]  /*8cc0*/  STL.64 [R1+0xeb0], R52 ;  /* 0x000eb03401007387 */ /* 0x0001e60000100a00 */
[--C-:B------:R-:W-:Y:S01]  /*8cd0*/  IMAD.WIDE R46, R44, 0x2, R10.reuse ;  /* 0x000000022c2e7825 */ /* 0x100fe200078e020a */
[----:B------:R1:W-:Y:S02]  /*8ce0*/  STL.64 [R1+0xea8], R50 ;  /* 0x000ea83201007387 */ /* 0x0003e40000100a00 */
[----:B--2---:R-:W2:Y:S01]  /*8cf0*/  LDC R54, c[0x0][0x268] ;  /* 0x00009a00ff367b82 */ /* 0x004ea20000000800 */
[----:B0-----:R-:W-:-:S04]  /*8d00*/  IMAD.WIDE R6, R45, 0x2, R10 ;  /* 0x000000022d067825 */ /* 0x001fc800078e020a */
[--C-:B------:R-:W-:Y:S01]  /*8d10*/  IMAD.WIDE R44, R43, 0x2, R10.reuse ;  /* 0x000000022b2c7825 */ /* 0x100fe200078e020a */
[----:B------:R0:W-:Y:S02]  /*8d20*/  STL.64 [R1+0xea0], R6 ;  /* 0x000ea00601007387 */ /* 0x0001e40000100a00 */
[----:B------:R-:W4:Y:S02]  /*8d30*/  LDC R53, c[0x0][0x268] ;  /* 0x00009a00ff357b82 */ /* 0x000f240000000800 */
[----:B------:R0:W-:Y:S04]  /*8d40*/  STL.64 [R1+0xe98], R46 ;  /* 0x000e982e01007387 */ /* 0x0001e80000100a00 */
[----:B------:R3:W-:Y:S02]  /*8d50*/  STL.64 [R1+0xe90], R44 ;  /* 0x000e902c01007387 */ /* 0x0007e40000100a00 */
[----:B-1----:R-:W1:Y:S01]  /*8d60*/  LDC R51, c[0x0][0x268] ;  /* 0x00009a00ff337b82 */ /* 0x002e620000000800 */
[----:B0-----:R-:W-:-:S04]  /*8d70*/  IMAD.WIDE R6, R42, 0x2, R10 ;  /* 0x000000022a067825 */ /* 0x001fc800078e020a */
[--C-:B------:R-:W-:Y:S01]  /*8d80*/  IMAD.WIDE R42, R41, 0x2, R10.reuse ;  /* 0x00000002292a7825 */ /* 0x100fe200078e020a */
[----:B------:R0:W-:Y:S02]  /*8d90*/  STL.64 [R1+0xe88], R6 ;  /* 0x000e880601007387 */ /* 0x0001e40000100a00 */
[----:B------:R-:W2:Y:S01]  /*8da0*/  LDC R47, c[0x0][0x268] ;  /* 0x00009a00ff2f7b82 */ /* 0x000ea20000000800 */
[--C-:B------:R-:W-:Y:S01]  /*8db0*/  IMAD.WIDE R40, R40, 0x2, R10.reuse ;  /* 0x0000000228287825 */ /* 0x100fe200078e020a */
[----:B------:R0:W-:Y:S04]  /*8dc0*/  STL.64 [R1+0xe80], R42 ;  /* 0x000e802a01007387 */ /* 0x0001e80000100a00 */
[----:B------:R0:W-:Y:S02]  /*8dd0*/  STL.64 [R1+0xe78], R40 ;  /* 0x000e782801007387 */ /* 0x0001e40000100a00 */
[----:B---3--:R-:W3:Y:S01]  /*8de0*/  LDC R44, c[0x0][0x268] ;  /* 0x00009a00ff2c7b82 */ /* 0x008ee20000000800 */
[----:B0-----:R-:W-:-:S04]  /*8df0*/  IMAD.WIDE R6, R39, 0x2, R10 ;  /* 0x0000000227067825 */ /* 0x001fc800078e020a */
[--C-:B------:R-:W-:Y:S01]  /*8e00*/  IMAD.WIDE R38, R38, 0x2, R10.reuse ;  /* 0x0000000226267825 */ /* 0x100fe200078e020a */
[----:B------:R0:W-:Y:S02]  /*8e10*/  STL.64 [R1+0xe70], R6 ;  /* 0x000e700601007387 */ /* 0x0001e40000100a00 */
[----:B------:R-:W4:Y:S01]  /*8e20*/  LDC R43, c[0x0][0x268] ;  /* 0x00009a00ff2b7b82 */ /* 0x000f220000000800 */
[--C-:B------:R-:W-:Y:S01]  /*8e30*/  IMAD.WIDE R40, R37, 0x2, R10.reuse ;  /* 0x0000000225287825 */ /* 0x100fe200078e020a */
[----:B------:R0:W-:Y:S04]  /*8e40*/  STL.64 [R1+0xe68], R38 ;  /* 0x000e682601007387 */ /* 0x0001e80000100a00 */
[----:B------:R1:W-:Y:S02]  /*8e50*/  STL.64 [R1+0xe60], R40 ;  /* 0x000e602801007387 */ /* 0x0003e40000100a00 */
[----:B------:R-:W2:Y:S01]  /*8e60*/  LDC R42, c[0x0][0x268] ;  /* 0x00009a00ff2a7b82 */ /* 0x000ea20000000800 */
[----:B0-----:R-:W-:-:S04]  /*8e70*/  IMAD.WIDE R6, R36, 0x2, R10 ;  /* 0x0000000224067825 */ /* 0x001fc800078e020a */
[--C-:B------:R-:W-:Y:S01]  /*8e80*/  IMAD.WIDE R38, R35, 0x2, R10.reuse ;  /* 0x0000000223267825 */ /* 0x100fe200078e020a */
[----:B------:R0:W-:Y:S02]  /*8e90*/  STL.64 [R1+0xe58], R6 ;  /* 0x000e580601007387 */ /* 0x0001e40000100a00 */
[----:B------:R-:W2:Y:S01]  /*8ea0*/  LDC R46, c[0x0][0x268] ;  /* 0x00009a00ff2e7b82 */ /* 0x000ea20000000800 */
[--C-:B------:R-:W-:Y:S01]  /*8eb0*/  IMAD.WIDE R36, R34, 0x2, R10.reuse ;  /* 0x0000000222247825 */ /* 0x100fe200078e020a */
[----:B------:R0:W-:Y:S03]  /*8ec0*/  STL.64 [R1+0xe50], R38 ;  /* 0x000e502601007387 */ /* 0x0001e60000100a00 */
[--C-:B------:R-:W-:Y:S01]  /*8ed0*/  IMAD.WIDE R34, R32, 0x2, R10.reuse ;  /* 0x0000000220227825 */ /* 0x100fe200078e020a */
[----:B------:R3:W-:Y:S02]  /*8ee0*/  STL.64 [R1+0xe30], R36 ;  /* 0x000e302401007387 */ /* 0x0007e40000100a00 */
[----:B-1----:R-:W1:Y:S01]  /*8ef0*/  LDC R41, c[0x0][0x268] ;  /* 0x00009a00ff297b82 */ /* 0x002e620000000800 */
[----:B0-----:R-:W-:-:S04]  /*8f00*/  IMAD.WIDE R6, R33, 0x2, R10 ;  /* 0x0000000221067825 */ /* 0x001fc800078e020a */
[--C-:B------:R-:W-:Y:S01]  /*8f10*/  IMAD.WIDE R32, R31, 0x2, R10.reuse ;  /* 0x000000021f207825 */ /* 0x100fe200078e020a */
[----:B------:R0:W-:Y:S02]  /*8f20*/  STL.64 [R1+0xe10], R6 ;  /* 0x000e100601007387 */ /* 0x0001e40000100a00 */
[----:B------:R-:W4:Y:S02]  /*8f30*/  LDC R38, c[0x0][0x268] ;  /* 0x00009a00ff267b82 */ /* 0x000f240000000800 */
        /* <DEDUP_REMOVED lines=24> */
[----:B------:R0:W-:Y:S03]  /*90c0*/  STL.64 [R1+0xcd0], R26 ;  /* 0x000cd01a01007387 */ /* 0x0001e60000100a00 */
[--C-:B------:R-:W-:Y:S01]  /*90d0*/  IMAD.WIDE R22, R20, 0x2, R10.reuse ;  /* 0x0000000214167825 */ /* 0x100fe200078e020a */
[----:B------:R2:W-:Y:S02]  /*90e0*/  STL.64 [R1+0xcb0], R24 ;  /* 0x000cb01801007387 */ /* 0x0005e40000100a00 */
[----:B---3--:R-:W3:Y:S01]  /*90f0*/  LDC R29, c[0x0][0x268] ;  /* 0x00009a00ff1d7b82 */ /* 0x008ee20000000800 */
[----:B0-----:R-:W-:-:S04]  /*9100*/  IMAD.WIDE R6, R21, 0x2, R10 ;  /* 0x0000000215067825 */ /* 0x001fc800078e020a */
[--C-:B------:R-:W-:Y:S01]  /*9110*/  IMAD.WIDE R20, R19, 0x2, R10.reuse ;  /* 0x0000000213147825 */ /* 0x100fe200078e020a */
[----:B------:R0:W-:Y:S02]  /*9120*/  STL.64 [R1+0xc90], R6 ;  /* 0x000c900601007387 */ /* 0x0001e40000100a00 */
[----:B------:R-:W4:Y:S02]  /*9130*/  LDC R26, c[0x0][0x268] ;  /* 0x00009a00ff1a7b82 */ /* 0x000f240000000800 */
[----:B------:R0:W-:Y:S04]  /*9140*/  STL.64 [R1+0xc70], R22 ;  /* 0x000c701601007387 */ /* 0x0001e80000100a00 */
[----:B------:R1:W-:Y:S02]  /*9150*/  STL.64 [R1+0xc50], R20 ;  /* 0x000c501401007387 */ /* 0x0003e40000100a00 */
[----:B--2---:R-:W2:Y:S01]  /*9160*/  LDC R25, c[0x0][0x268] ;  /* 0x00009a00ff197b82 */ /* 0x004ea20000000800 */
[----:B0-----:R-:W-:-:S04]  /*9170*/  IMAD.WIDE R6, R18, 0x2, R10 ;  /* 0x0000000212067825 */ /* 0x001fc800078e020a */
[--C-:B------:R-:W-:Y:S01]  /*9180*/  IMAD.WIDE R18, R17, 0x2, R10.reuse ;  /* 0x0000000211127825 */ /* 0x100fe200078e020a */
[----:B------:R0:W-:Y:S02]  /*9190*/  STL.64 [R1+0xc30], R6 ;  /* 0x000c300601007387 */ /* 0x0001e40000100a00 */
[----:B------:R-:W3:Y:S01]  /*91a0*/  LDC R23, c[0x0][0x268] ;  /* 0x00009a00ff177b82 */ /* 0x000ee20000000800 */
[--C-:B------:R-:W-:Y:S01]  /*91b0*/  IMAD.WIDE R16, R16, 0x2, R10.reuse ;  /* 0x0000000210107825 */ /* 0x100fe200078e020a */
[----:B------:R0:W-:Y:S04]  /*91c0*/  STL.64 [R1+0xc10], R18 ;  /* 0x000c101201007387 */ /* 0x0001e80000100a00 */
[----:B------:R0:W-:Y:S02]  /*91d0*/  STL.64 [R1+0xbf0], R16 ;  /* 0x000bf01001007387 */ /* 0x0001e40000100a00 */
[----:B-1----:R-:W1:Y:S01]  /*91e0*/  LDC R20, c[0x0][0x268] ;  /* 0x00009a00ff147b82 */ /* 0x002e620000000800 */
[----:B0-----:R-:W-:-:S04]  /*91f0*/  IMAD.WIDE R6, R15, 0x2, R10 ;  /* 0x000000020f067825 */ /* 0x001fc800078e020a */
[--C-:B------:R-:W-:Y:S01]  /*9200*/  IMAD.WIDE R14, R14, 0x2, R10.reuse ;  /* 0x000000020e0e7825 */ /* 0x100fe200078e020a */
[----:B------:R0:W-:Y:S02]  /*9210*/  STL.64 [R1+0xbd0], R6 ;  /* 0x000bd00601007387 */ /* 0x0001e40000100a00 */
[----:B------:R-:W4:Y:S01]  /*9220*/  LDC R19, c[0x0][0x268] ;  /* 0x00009a00ff137b82 */ /* 0x000f220000000800 */
[--C-:B------:R-:W-:Y:S01]  /*9230*/  IMAD.WIDE R16, R13, 0x2, R10.reuse ;  /* 0x000000020d107825 */ /* 0x100fe200078e020a */
[----:B------:R0:W-:Y:S04]  /*9240*/  STL.64 [R1+0xbb0], R14 ;  /* 0x000bb00e01007387 */ /* 0x0001e80000100a00 */
[----:B------:R2:W-:Y:S02]  /*9250*/  STL.64 [R1+0xb90], R16 ;  /* 0x000b901001007387 */ /* 0x0005e40000100a00 */
[----:B------:R-:W3:Y:S01]  /*9260*/  LDC R18, c[0x0][0x268] ;  /* 0x00009a00ff127b82 */ /* 0x000ee20000000800 */
[----:B0-----:R-:W-:-:S04]  /*9270*/  IMAD.WIDE R6, R12, 0x2, R10 ;  /* 0x000000020c067825 */ /* 0x001fc800078e020a */
[--C-:B------:R-:W-:Y:S01]  /*9280*/  IMAD.WIDE R12, R4, 0x2, R10.reuse ;  /* 0x00000002040c7825 */ /* 0x100fe200078e020a */
[----:B------:R-:W-:Y:S01]  /*9290*/  LEA R4, R79, R48, 0x1 ;  /* 0x000000304f047211 */ /* 0x000fe200078e08ff */
[----:B------:R0:W-:Y:S01]  /*92a0*/  STL.64 [R1+0xb70], R6 ;  /* 0x000b700601007387 */ /* 0x0001e20000100a00 */
[----:B------:R-:W3:Y:S01]  /*92b0*/  LDC R22, c[0x0][0x268] ;  /* 0x00009a00ff167b82 */ /* 0x000ee20000000800 */
[----:B------:R-:W-:-:S05]  /*92c0*/  IMAD.WIDE R14, R9, 0x2, R10 ;  /* 0x00000002090e7825 */ /* 0x000fca00078e020a */
[----:B------:R1:W-:Y:S02]  /*92d0*/  STL.64 [R1+0xb50], R14 ;  /* 0x000b500e01007387 */ /* 0x0003e40000100a00 */
[----:B--2---:R-:W2:Y:S02]  /*92e0*/  LDC R17, c[0x0][0x268] ;  /* 0x00009a00ff117b82 */ /* 0x004ea40000000800 */
[----:B------:R-:W-:Y:S01]  /*92f0*/  STL.64 [R1+0xb30], R12 ;  /* 0x000b300c01007387 */ /* 0x000fe20000100a00 */
[----:B0-----:R-:W-:-:S04]  /*9300*/  IMAD.WIDE R6, R3, 0x2, R10 ;  /* 0x0000000203067825 */ /* 0x001fc800078e020a */
[C---:B------:R-:W-:Y:S01]  /*9310*/  IMAD R3, R79.reuse, 0x2, R4 ;  /* 0x000000024f037824 */ /* 0x040fe200078e0204 */
[----:B------:R-:W0:Y:S01]  /*9320*/  LDC R16, c[0x0][0x268] ;  /* 0x00009a00ff107b82 */ /* 0x000e220000000800 */
[----:B------:R4:W-:Y:S02]  /*9330*/  STL.64 [R1+0xb10], R6 ;  /* 0x000b100601007387 */ /* 0x0009e40000100a00 */
[C---:B------:R-:W-:Y:S02]  /*9340*/  IMAD R11, R79.reuse, 0x2, R3 ;  /* 0x000000024f0b7824 */ /* 0x040fe400078e0203 */
[----:B------:R4:W-:Y:S03]  /*9350*/  STL.64 [R1+0x1310], R4 ;  /* 0x0013100401007387 */ /* 0x0009e60000100a00 */
[C---:B------:R-:W-:Y:S01]  /*9360*/  LEA R10, R79.reuse, R11, 0x1 ;  /* 0x0000000b4f0a7211 */ /* 0x040fe200078e08ff */
[----:B-1----:R-:W1:Y:S04]  /*9370*/  LDC R15, c[0x0][0x268] ;  /* 0x00009a00ff0f7b82 */ /* 0x002e680000000800 */
[----:B------:R-:W-:Y:S01]  /*9380*/  IMAD R9, R79, 0x2, R10 ;  /* 0x000000024f097824 */ /* 0x000fe200078e020a */
[----:B------:R3:W-:Y:S01]  /*9390*/  STL.64 [R1+0x1318], R10 ;  /* 0x0013180a01007387 */ /* 0x0007e20000100a00 */
[----:B----4-:R-:W-:-:S02]  /*93a0*/  LEA R6, P1, R90, R2, 0x1 ;  /* 0x000000025a067211 */ /* 0x010fc400078208ff */
[----:B------:R-:W-:Y:S01]  /*93b0*/  IMAD R14, R79, 0x2, R9 ;  /* 0x000000024f0e7824 */ /* 0x000fe200078e0209 */
[----:B------:R-:W4:Y:S01]  /*93c0*/  LDC R21, c[0x0][0x268] ;  /* 0x00009a00ff157b82 */ /* 0x000f220000000800 */
[----:B------:R-:W-:Y:S02]  /*93d0*/  LEA R4, P2, R93, R2, 0x1 ;  /* 0x000000025d047211 */ /* 0x000fe400078408ff */
[----:B------:R-:W-:Y:S02]  /*93e0*/  LEA.HI.X.SX32 R7, R90, R0, 0x1, P1 ;  /* 0x000000005a077211 */ /* 0x000fe400008f0eff */
[----:B------:R-:W-:Y:S02]  /*93f0*/  LEA R13, R79, R14, 0x1 ;  /* 0x0000000e4f0d7211 */ /* 0x000fe400078e08ff */
[----:B------:R-:W-:Y:S01]  /*9400*/  LEA.HI.X.SX32 R5, R93, R0, 0x1, P2 ;  /* 0x000000005d057211 */ /* 0x000fe200010f0eff */
[----:B------:R-:W4:Y:S01]  /*9410*/  LDC R24, c[0x0][0x268] ;  /* 0x00009a00ff187b82 */ /* 0x000f220000000800 */
[----:B---3--:R-:W-:Y:S01]  /*9420*/  LEA R10, P0, R95, R2, 0x1 ;  /* 0x000000025f0a7211 */ /* 0x008fe200078008ff */
[----:B------:R-:W-:-:S03]  /*9430*/  IMAD R12, R79, 0x2, R13 ;  /* 0x000000024f0c7824 */ /* 0x000fc600078e020d */
[----:B------:R-:W-:Y:S01]  /*9440*/  LEA.HI.X.SX32 R11, R95, R0, 0x1, P0 ;  /* 0x000000005f0b7211 */ /* 0x000fe200000f0eff */
[----:B--2---:R-:W-:Y:S02]  /*9450*/  IMAD R17, R17, 0x2, R12 ;  /* 0x0000000211117824 */ /* 0x004fe400078e020c */
[----:B------:R-:W2:Y:S02]  /*9460*/  LDC R28, c[0x0][0x268] ;  /* 0x00009a00ff1c7b82 */ /* 0x000ea40000000800 */
[----:B------:R3:W-:Y:S01]  /*9470*/  STL.64 [R1+0xb08], R10 ;  /* 0x000b080a01007387 */ /* 0x0007e20000100a00 */
[----:B0-----:R-:W-:-:S03]  /*9480*/  LEA R16, R16, R17, 0x1 ;  /* 0x0000001110107211 */ /* 0x001fc600078e08ff */
[----:B------:R0:W-:Y:S02]  /*9490*/  STL.64 [R1+0xb00], R6 ;  /* 0x000b000601007387 */ /* 0x0001e40000100a00 */
[----:B-1----:R-:W-:Y:S01]  /*94a0*/  IMAD R15, R15, 0x2, R16 ;  /* 0x000000020f0f7824 */ /* 0x002fe200078e0210 */
[----:B------:R-:W1:Y:S01]  /*94b0*/  LDC R27, c[0x0][0x268] ;  /* 0x00009a00ff1b7b82 */ /* 0x000e620000000800 */
[----:B------:R0:W-:Y:S02]  /*94c0*/  STL.64 [R1+0xaf8], R4 ;  /* 0x000af80401007387 */ /* 0x0001e40000100a00 */
[----:B------:R-:W-:Y:S01]  /*94d0*/  IMAD R20, R20, 0x2, R15 ;  /* 0x0000000214147824 */ /* 0x000fe200078e020f */
[----:B---3--:R-:W-:-:S04]  /*94e0*/  LEA R10, P0, R78, R2, 0x1 ;  /* 0x000000024e0a7211 */ /* 0x008fc800078008ff */
[----:B------:R-:W-:Y:S01]  /*94f0*/  LEA R19, R19, R20, 0x1 ;  /* 0x0000001413137211 */ /* 0x000fe200078e08ff */
[----:B------:R-:W3:Y:S01]  /*9500*/  LDC R33, c[0x0][0x268] ;  /* 0x00009a00ff217b82 */ /* 0x000ee20000000800 */
[----:B------:R-:W-:Y:S02]  /*9510*/  LEA.HI.X.SX32 R11, R78, R0, 0x1, P0 ;  /* 0x000000004e0b7211 */ /* 0x000fe400000f0eff */
[-C--:B0-----:R-:W-:Y:S01]  /*9520*/  LEA R6, P2, R73, R2.reuse, 0x1 ;  /* 0x0000000249067211 */ /* 0x081fe200078408ff */
[----:B------:R-:W-:Y:S01]  /*9530*/  IMAD R18, R18, 0x2, R19 ;  /* 0x0000000212127824 */ /* 0x000fe200078e0213 */
[----:B------:R-:W-:Y:S01]  /*9540*/  LEA R4, P1, R94, R2, 0x1 ;  /* 0x000000025e047211 */ /* 0x000fe200078208ff */
[----:B------:R0:W-:Y:S02]  /*9550*/  STL.64 [R1+0xaf0], R10 ;  /* 0x000af00a01007387 */ /* 0x0001e40000100a00 */
[----:B------:R-:W-:Y:S01]  /*9560*/  IMAD R23, R23, 0x2, R18 ;  /* 0x0000000217177824 */ /* 0x000fe200078e0212 */
[----:B------:R-:W3:Y:S04]  /*9570*/  LDC R36, c[0x0][0x268] ;  /* 0x00009a00ff247b82 */ /* 0x000ee80000000800 */
[----:B------:R-:W-:-:S04]  /*9580*/  LEA R22, R22, R23, 0x1 ;  /* 0x0000001716167211 */ /* 0x000fc800078e08ff */
[----:B------:R-:W3:Y:S01]  /*9590*/  LDC R40, c[0x0][0x268] ;  /* 0x00009a00ff287b82 */ /* 0x000ee20000000800 */
[----:B----4-:R-:W-:Y:S01]  /*95a0*/  IMAD R21, R21, 0x2, R22 ;  /* 0x0000000215157824 */ /* 0x010fe200078e0216 */
[----:B------:R-:W-:Y:S01]  /*95b0*/  LEA.HI.X.SX32 R5, R94, R0, 0x1, P1 ;  /* 0x000000005e057211 */ /* 0x000fe200008f0eff */
[----:B0-----:R-:W4:Y:S02]  /*95c0*/  LDL.LU.64 R10, [R1+0x1318] ;  /* 0x00131800010a7983 */ /* 0x001f240000300a00 */
[----:B------:R-:W-:Y:S02]  /*95d0*/  IMAD R26, R26, 0x2, R21 ;  /* 0x000000021a1a7824 */ /* 0x000fe400078e0215 */
[----:B------:R0:W-:Y:S01]  /*95e0*/  STL.64 [R1+0xae8], R4 ;  /* 0x000ae80401007387 */ /* 0x0001e20000100a00 */
[----:B------:R-:W3:Y:S02]  /*95f0*/  LDC R39, c[0x0][0x268] ;  /* 0x00009a00ff277b82 */ /* 0x000ee40000000800 */
[----:B------:R-:W-:-:S05]  /*9600*/  LEA R25, R25, R26, 0x1 ;  /* 0x0000001a19197211 */ /* 0x000fca00078e08ff */
[----:B------:R-:W-:Y:S01]  /*9610*/  IMAD R24, R24, 0x2, R25 ;  /* 0x0000000218187824 */ /* 0x000fe200078e0219 */
[----:B------:R-:W3:Y:S01]  /*9620*/  LDC R45, c[0x0][0x268] ;  /* 0x00009a00ff2d7b82 */ /* 0x000ee20000000800 */
[----:B0-----:R-:W4:Y:S02]  /*9630*/  LDL.LU.64 R4, [R1+0x1310] ;  /* 0x0013100001047983 */ /* 0x001f240000300a00 */
[----:B------:R-:W-:-:S05]  /*9640*/  IMAD R29, R29, 0x2, R24 ;  /* 0x000000021d1d7824 */ /* 0x000fca00078e0218 */
[----:B------:R-:W0:Y:S01]  /*9650*/  LDC R50, c[0x0][0x268] ;  /* 0x00009a00ff327b82 */ /* 0x000e220000000800 */
[----:B--2---:R-:W-:-:S05]  /*9660*/  LEA R28, R28, R29, 0x1 ;  /* 0x0000001d1c1c7211 */ /* 0x004fca00078e08ff */
[----:B-1----:R-:W-:Y:S02]  /*9670*/  IMAD R27, R27, 0x2, R28 ;  /* 0x000000021b1b7824 */ /* 0x002fe400078e021c */
[----:B------:R-:W1:Y:S02]  /*9680*/  LDC R52, c[0x0][0x268] ;  /* 0x00009a00ff347b82 */ /* 0x000e640000000800 */
[----:B------:R-:W-:-:S05]  /*9690*/  IMAD R32, R32, 0x2, R27 ;  /* 0x0000000220207824 */ /* 0x000fca00078e021b */
[----:B------:R-:W-:Y:S01]  /*96a0*/  LEA R31, R31, R32, 0x1 ;  /* 0x000000201f1f7211 */ /* 0x000fe200078e08ff */
[----:B------:R-:W2:Y:S04]  /*96b0*/  LDC R55, c[0x0][0x268] ;  /* 0x00009a00ff377b82 */ /* 0x000ea80000000800 */
[----:B------:R-:W-:-:S04]  /*96c0*/  IMAD R30, R30, 0x2, R31 ;  /* 0x000000021e1e7824 */ /* 0x000fc800078e021f */
[----:B------:R-:W-:Y:S01]  /*96d0*/  IMAD R35, R35, 0x2, R30 ;  /* 0x0000000223237824 */ /* 0x000fe200078e021e */
[----:B------:R-:W2:Y:S04]  /*96e0*/  LDC R62, c[0x0][0x268] ;  /* 0x00009a00ff3e7b82 */ /* 0x000ea80000000800 */
[----:B------:R-:W-:-:S04]  /*96f0*/  LEA R34, R34, R35, 0x1 ;  /* 0x0000002322227211 */ /* 0x000fc800078e08ff */
[----:B------:R-:W2:Y:S01]  /*9700*/  LDC R61, c[0x0][0x268] ;  /* 0x00009a00ff3d7b82 */ /* 0x000ea20000000800 */
[----:B---3--:R-:W-:-:S04]  /*9710*/  IMAD R33, R33, 0x2, R34 ;  /* 0x0000000221217824 */ /* 0x008fc800078e0222 */
[----:B------:R-:W-:-:S03]  /*9720*/  IMAD R38, R38, 0x2, R33 ;  /* 0x0000000226267824 */ /* 0x000fc600078e0221 */
[----:B------:R-:W3:Y:S02]  /*9730*/  LDC R64, c[0x0][0x268] ;  /* 0x00009a00ff407b82 */ /* 0x000ee40000000800 */
[----:B------:R-:W-:-:S05]  /*9740*/  LEA R37, R37, R38, 0x1 ;  /* 0x0000002625257211 */ /* 0x000fca00078e08ff */
[----:B------:R-:W-:Y:S01]  /*9750*/  IMAD R36, R36, 0x2, R37 ;  /* 0x0000000224247824 */ /* 0x000fe200078e0225 */
[----:B------:R-:W3:Y:S03]  /*9760*/  LDC R67, c[0x0][0x268] ;  /* 0x00009a00ff437b82 */ /* 0x000ee60000000800 */
[----:B------:R-:W-:-:S05]  /*9770*/  IMAD R41, R41, 0x2, R36 ;  /* 0x0000000229297824 */ /* 0x000fca00078e0224 */
[----:B------:R-:W-:Y:S01]  /*9780*/  LEA R40, R40, R41, 0x1 ;  /* 0x0000002928287211 */ /* 0x000fe200078e08ff */
[----:B------:R-:W3:Y:S04]  /*9790*/  LDC R74, c[0x0][0x268] ;  /* 0x00009a00ff4a7b82 */ /* 0x000ee80000000800 */
[----:B------:R-:W-:-:S04]  /*97a0*/  IMAD R39, R39, 0x2, R40 ;  /* 0x0000000227277824 */ /* 0x000fc800078e0228 */
[----:B------:R-:W-:Y:S01]  /*97b0*/  IMAD R44, R44, 0x2, R39 ;  /* 0x000000022c2c7824 */ /* 0x000fe200078e0227 */
[----:B------:R-:W3:Y:S04]  /*97c0*/  LDC R79, c[0x0][0x268] ;  /* 0x00009a00ff4f7b82 */ /* 0x000ee80000000800 */
[----:B------:R-:W-:-:S04]  /*97d0*/  LEA R43, R43, R44, 0x1 ;  /* 0x0000002c2b2b7211 */ /* 0x000fc800078e08ff */
[----:B------:R-:W4:Y:S01]  /*97e0*/  LDC R215, c[0x0][0x268] ;  /* 0x00009a00ffd77b82 */ /* 0x000f220000000800 */
[----:B------:R-:W-:-:S04]  /*97f0*/  IMAD R42, R42, 0x2, R43 ;  /* 0x000000022a2a7824 */ /* 0x000fc800078e022b */
[----:B------:R-:W-:-:S03]  /*9800*/  IMAD R47, R47, 0x2, R42 ;  /* 0x000000022f2f7824 */ /* 0x000fc600078e022a */
[----:B------:R-:W4:Y:S02]  /*9810*/  LDC R216, c[0x0][0x268] ;  /* 0x00009a00ffd87b82 */ /* 0x000f240000000800 */
[----:B------:R-:W-:-:S05]  /*9820*/  LEA R46, R46, R47, 0x1 ;  /* 0x0000002f2e2e7211 */ /* 0x000fca00078e08ff */
[----:B------:R-:W-:Y:S01]  /*9830*/  IMAD R45, R45, 0x2, R46 ;  /* 0x000000022d2d7824 */ /* 0x000fe200078e022e */
[----:B------:R-:W4:Y:S03]  /*9840*/  LDC R217, c[0x0][0x268] ;  /* 0x00009a00ffd97b82 */ /* 0x000f260000000800 */
[----:B------:R-:W-:-:S05]  /*9850*/  IMAD R51, R51, 0x2, R45 ;  /* 0x0000000233337824 */ /* 0x000fca00078e022d */
[----:B0-----:R-:W-:Y:S01]  /*9860*/  LEA R50, R50, R51, 0x1 ;  /* 0x0000003332327211 */ /* 0x001fe200078e08ff */
[----:B------:R-:W0:Y:S04]  /*9870*/  LDC R219, c[0x0][0x268] ;  /* 0x00009a00ffdb7b82 */ /* 0x000e280000000800 */
[----:B------:R-:W-:-:S04]  /*9880*/  IMAD R49, R49, 0x2, R50 ;  /* 0x0000000231317824 */ /* 0x000fc800078e0232 */
[----:B------:R-:W-:Y:S01]  /*9890*/  IMAD R54, R54, 0x2, R49 ;  /* 0x0000000236367824 */ /* 0x000fe200078e0231 */
[----:B------:R-:W0:Y:S04]  /*98a0*/  LDC R218, c[0x0][0x268] ;  /* 0x00009a00ffda7b82 */ /* 0x000e280000000800 */
[----:B------:R-:W-:-:S04]  /*98b0*/  LEA R53, R53, R54, 0x1 ;  /* 0x0000003635357211 */ /* 0x000fc800078e08ff */
[----:B------:R-:W0:Y:S01]  /*98c0*/  LDC R220, c[0x0][0x268] ;  /* 0x00009a00ffdc7b82 */ /* 0x000e220000000800 */
[----:B-1----:R-:W-:-:S04]  /*98d0*/  IMAD R52, R52, 0x2, R53 ;  /* 0x0000000234347824 */ /* 0x002fc800078e0235 */
[----:B------:R-:W-:-:S03]  /*98e0*/  IMAD R57, R57, 0x2, R52 ;  /* 0x0000000239397824 */ /* 0x000fc600078e0234 */
[----:B------:R-:W1:Y:S02]  /*98f0*/  LDC R221, c[0x0][0x268] ;  /* 0x00009a00ffdd7b82 */ /* 0x000e640000000800 */
[----:B------:R-:W-:-:S05]  /*9900*/  LEA R56, R56, R57, 0x1 ;  /* 0x0000003938387211 */ /* 0x000fca00078e08ff */
[----:B--2---:R-:W-:Y:S01]  /*9910*/  IMAD R55, R55, 0x2, R56 ;  /* 0x0000000237377824 */ /* 0x004fe200078e0238 */
[----:B------:R-:W2:Y:S03]  /*9920*/  LDC R222, c[0x0][0x268] ;  /* 0x00009a00ffde7b82 */ /* 0x000ea60000000800 */
        /* <DEDUP_REMOVED lines=8> */
[----:B------:R-:W-:-:S04]  /*99b0*/  IMAD R61, R61, 0x2, R62 ;  /* 0x000000023d3d7824 */ /* 0x000fc800078e023e */
[----:B------:R-:W-:-:S03]  /*99c0*/  IMAD R66, R66, 0x2, R61 ;  /* 0x0000000242427824 */ /* 0x000fc600078e023d */
[----:B------:R-:W2:Y:S02]  /*99d0*/  LDC R226, c[0x0][0x268] ;  /* 0x00009a00ffe27b82 */ /* 0x000ea40000000800 */
[----:B------:R-:W-:-:S05]  /*99e0*/  LEA R65, R65, R66, 0x1 ;  /* 0x0000004241417211 */ /* 0x000fca00078e08ff */
[----:B---3--:R-:W-:Y:S01]  /*99f0*/  IMAD R64, R64, 0x2, R65 ;  /* 0x0000000240407824 */ /* 0x008fe200078e0241 */
        /* <DEDUP_REMOVED lines=8> */
[----:B------:R-:W3:Y:S01]  /*9a80*/  LDC R231, c[0x0][0x268] ;  /* 0x00009a00ffe77b82 */ /* 0x000ee20000000800 */
[----:B------:R-:W-:-:S04]  /*9a90*/  IMAD R70, R70, 0x2, R71 ;  /* 0x0000000246467824 */ /* 0x000fc800078e0247 */
        /* <DEDUP_REMOVED lines=25> */
[----:B------:R-:W-:Y:S02]  /*9c30*/  LEA R91, R91, R92, 0x1 ;  /* 0x0000005c5b5b7211 */ /* 0x000fe400078e08ff */
[----:B------:R-:W-:Y:S02]  /*9c40*/  LEA.HI.X.SX32 R7, R73, R0, 0x1, P2 ;  /* 0x0000000049077211 */ /* 0x000fe400010f0eff */
[----:B------:R-:W3:Y:S01]  /*9c50*/  LDC R240, c[0x0][0x268] ;  /* 0x00009a00fff07b82 */ /* 0x000ee20000000800 */
[----:B------:R-:W-:Y:S01]  /*9c60*/  IMAD R90, R96, 0x2, R91 ;  /* 0x00000002605a7824 */ /* 0x000fe200078e025b */
[----:B------:R-:W-:Y:S01]  /*9c70*/  LEA R96, P0, R48, R2, 0x1 ;  /* 0x0000000230607211 */ /* 0x000fe200078008ff */
[----:B------:R0:W-:Y:S02]  /*9c80*/  STL.64 [R1+0xae0], R6 ;  /* 0x000ae00601007387 */ /* 0x0001e40000100a00 */
[----:B------:R-:W-:-:S03]  /*9c90*/  IMAD R93, R98, 0x2, R90 ;  /* 0x00000002625d7824 */ /* 0x000fc600078e025a */
[----:B------:R-:W3:Y:S01]  /*9ca0*/  LDC R241, c[0x0][0x268] ;  /* 0x00009a00fff17b82 */ /* 0x000ee20000000800 */
[-C--:B----4-:R-:W-:Y:S02]  /*9cb0*/  LEA R94, P1, R4, R2.reuse, 0x1 ;  /* 0x00000002045e7211 */ /* 0x090fe400078208ff */
[----:B------:R-:W-:Y:S02]  /*9cc0*/  LEA R78, R97, R93, 0x1 ;  /* 0x0000005d614e7211 */ /* 0x000fe400078e08ff */
[----:B0-----:R-:W-:-:S03]  /*9cd0*/  LEA R6, P2, R3, R2, 0x1 ;  /* 0x0000000203067211 */ /* 0x001fc600078408ff */
[----:B------:R-:W0:Y:S01]  /*9ce0*/  LDC R243, c[0x0][0x268] ;  /* 0x00009a00fff37b82 */ /* 0x000e220000000800 */
[-C--:B------:R-:W-:Y:S02]  /*9cf0*/  LEA.HI.X.SX32 R95, R4, R0.reuse, 0x1, P1 ;  /* 0x00000000045f7211 */ /* 0x080fe400008f0eff */
[-C--:B------:R-:W-:Y:S02]  /*9d00*/  LEA.HI.X.SX32 R97, R48, R0.reuse, 0x1, P0 ;  /* 0x0000000030617211 */ /* 0x080fe400000f0eff */
[----:B------:R-:W-:Y:S01]  /*9d10*/  LEA.HI.X.SX32 R7, R3, R0, 0x1, P2 ;  /* 0x0000000003077211 */ /* 0x000fe200010f0eff */
[----:B------:R-:W-:Y:S02]  /*9d20*/  STL.64 [R1+0xad0], R94 ;  /* 0x000ad05e01007387 */ /* 0x000fe40000100a00 */
[----:B------:R-:W4:Y:S02]  /*9d30*/  LDC R242, c[0x0][0x268] ;  /* 0x00009a00fff27b82 */ /* 0x000f240000000800 */
[----:B------:R1:W-:Y:S01]  /*9d40*/  STL.64 [R1+0xad8], R96 ;  /* 0x000ad86001007387 */ /* 0x0003e20000100a00 */
[----:B------:R-:W-:-:S03]  /*9d50*/  LEA R98, P1, R10, R2, 0x1 ;  /* 0x000000020a627211 */ /* 0x000fc600078208ff */
[----:B------:R2:W-:Y:S01]  /*9d60*/  STL.64 [R1+0xac8], R6 ;  /* 0x000ac80601007387 */ /* 0x0005e20000100a00 */
[----:B------:R-:W-:Y:S01]  /*9d70*/  IMAD R73, R99, 0x2, R78 ;  /* 0x0000000263497824 */ /* 0x000fe200078e024e */
[----:B------:R-:W-:Y:S01]  /*9d80*/  LEA.HI.X.SX32 R99, R10, R0, 0x1, P1 ;  /* 0x000000000a637211 */ /* 0x000fe200008f0eff */
[----:B------:R-:W4:Y:S01]  /*9d90*/  LDC R244, c[0x0][0x268] ;  /* 0x00009a00fff47b82 */ /* 0x000f220000000800 */
[----:B-1----:R-:W-:-:S07]  /*9da0*/  LEA R96, P2, R9, R2, 0x1 ;  /* 0x0000000209607211 */ /* 0x002fce00078408ff */
[----:B------:R-:W1:Y:S01]  /*9db0*/  LDC R245, c[0x0][0x268] ;  /* 0x00009a00fff57b82 */ /* 0x000e620000000800 */
[----:B--2---:R-:W-:-:S04]  /*9dc0*/  LEA R6, P0, R11, R2, 0x1 ;  /* 0x000000020b067211 */ /* 0x004fc800078008ff */
[-C--:B------:R-:W-:Y:S02]  /*9dd0*/  LEA.HI.X.SX32 R7, R11, R0.reuse, 0x1, P0 ;  /* 0x000000000b077211 */ /* 0x080fe400000f0eff */
[----:B------:R-:W-:Y:S01]  /*9de0*/  LEA.HI.X.SX32 R97, R9, R0, 0x1, P2 ;  /* 0x0000000009617211 */ /* 0x000fe200010f0eff */
[----:B------:R-:W2:Y:S02]  /*9df0*/  LDC R246, c[0x0][0x268] ;  /* 0x00009a00fff67b82 */ /* 0x000ea40000000800 */
[----:B------:R3:W-:Y:S01]  /*9e00*/  STL.64 [R1+0xac0], R6 ;  /* 0x000ac00601007387 */ /* 0x0007e20000100a00 */
[----:B------:R-:W-:-:S04]  /*9e10*/  LEA R10, P2, R12, R2, 0x1 ;  /* 0x000000020c0a7211 */ /* 0x000fc800078408ff */
[----:B------:R-:W-:Y:S01]  /*9e20*/  LEA.HI.X.SX32 R11, R12, R0, 0x1, P2 ;  /* 0x000000000c0b7211 */ /* 0x000fe200010f0eff */
[----:B------:R-:W2:Y:S01]  /*9e30*/  LDC R247, c[0x0][0x268] ;  /* 0x00009a00fff77b82 */ /* 0x000ea20000000800 */
[----:B---3--:R3:W5:Y:S07]  /*9e40*/  LDL.LU.64 R6, [R1+0x1308] ;  /* 0x0013080001067983 */ /* 0x00876e0000300a00 */
[----:B------:R-:W3:Y:S01]  /*9e50*/  LDC R249, c[0x0][0x268] ;  /* 0x00009a00fff97b82 */ /* 0x000ee20000000800 */
[----:B------:R0:W-:Y:S04]  /*9e60*/  STL.64 [R1+0xab8], R98 ;  /* 0x000ab86201007387 */ /* 0x0001e80000100a00 */
[----:B------:R4:W-:Y:S03]  /*9e70*/  STL.64 [R1+0xab0], R96 ;  /* 0x000ab06001007387 */ /* 0x0009e60000100a00 */
[----:B------:R-:W3:Y:S01]  /*9e80*/  LDC R248, c[0x0][0x268] ;  /* 0x00009a00fff87b82 */ /* 0x000ee20000000800 */
[----:B0-----:R-:W-:-:S07]  /*9e90*/  LEA R98, P0, R14, R2, 0x1 ;  /* 0x000000020e627211 */ /* 0x001fce00078008ff */
[----:B------:R-:W0:Y:S01]  /*9ea0*/  LDC R250, c[0x0][0x268] ;  /* 0x00009a00fffa7b82 */ /* 0x000e220000000800 */
[C---:B----4-:R-:W-:Y:S02]  /*9eb0*/  LEA R96, P1, R13.reuse, R2, 0x1 ;  /* 0x000000020d607211 */ /* 0x050fe400078208ff */
[-C--:B------:R-:W-:Y:S02]  /*9ec0*/  LEA.HI.X.SX32 R99, R14, R0.reuse, 0x1, P0 ;  /* 0x000000000e637211 */ /* 0x080fe400000f0eff */
[----:B------:R-:W-:Y:S01]  /*9ed0*/  LEA.HI.X.SX32 R97, R13, R0, 0x1, P1 ;  /* 0x000000000d617211 */ /* 0x000fe200008f0eff */
[----:B------:R-:W-:Y:S01]  /*9ee0*/  IMAD R94, R100, 0x2, R73 ;  /* 0x00000002645e7824 */ /* 0x000fe200078e0249 */
[----:B------:R-:W-:Y:S01]  /*9ef0*/  STL.64 [R1+0xa98], R10 ;  /* 0x000a980a01007387 */ /* 0x000fe20000100a00 */
[----:B------:R-:W-:Y:S01]  /*9f00*/  LEA R100, P0, R17, R2, 0x1 ;  /* 0x0000000211647211 */ /* 0x000fe200078008ff */
[----:B------:R-:W4:Y:S02]  /*9f10*/  LDC R251, c[0x0][0x268] ;  /* 0x00009a00fffb7b82 */ /* 0x000f240000000800 */
[----:B------:R-:W-:Y:S01]  /*9f20*/  STL.64 [R1+0xaa8], R98 ;  /* 0x000aa86201007387 */ /* 0x000fe20000100a00 */
[----:B------:R-:W-:-:S03]  /*9f30*/  LEA R48, R101, R94, 0x1 ;  /* 0x0000005e65307211 */ /* 0x000fc600078e08ff */
[----:B------:R1:W-:Y:S01]  /*9f40*/  STL.64 [R1+0xaa0], R96 ;  /* 0x000aa06001007387 */ /* 0x0003e20000100a00 */
[----:B------:R-:W-:Y:S01]  /*9f50*/  LEA.HI.X.SX32 R101, R17, R0, 0x1, P0 ;  /* 0x0000000011657211 */ /* 0x000fe200000f0eff */
[----:B------:R-:W4:Y:S01]  /*9f60*/  LDC R252, c[0x0][0x268] ;  /* 0x00009a00fffc7b82 */ /* 0x000f220000000800 */
[CC--:B-1----:R-:W-:Y:S02]  /*9f70*/  LEA R96, P2, R15.reuse, R2.reuse, 0x1 ;  /* 0x000000020f607211 */ /* 0x0c2fe400078408ff */
[C---:B------:R-:W-:Y:S02]  /*9f80*/  LEA R98, P1, R16.reuse, R2, 0x1 ;  /* 0x0000000210627211 */ /* 0x040fe400078208ff */
[-C--:B------:R-:W-:Y:S01]  /*9f90*/  LEA.HI.X.SX32 R97, R15, R0.reuse, 0x1, P2 ;  /* 0x000000000f617211 */ /* 0x080fe200010f0eff */
[----:B------:R-:W-:Y:S01]  /*9fa0*/  STL.64 [R1+0xa90], R100 ;  /* 0x000a906401007387 */ /* 0x000fe20000100a00 */
[----:B------:R-:W-:-:S03]  /*9fb0*/  LEA.HI.X.SX32 R99, R16, R0, 0x1, P1 ;  /* 0x0000000010637211 */ /* 0x000fc600008f0eff */
[----:B------:R1:W-:Y:S01]  /*9fc0*/  STL.64 [R1+0xa80], R96 ;  /* 0x000a806001007387 */ /* 0x0003e20000100a00 */
[CC--:B------:R-:W-:Y:S02]  /*9fd0*/  LEA R16, P1, R19.reuse, R2.reuse, 0x1 ;  /* 0x0000000213107211 */ /* 0x0c0fe400078208ff */
[----:B------:R-:W-:Y:S02]  /*9fe0*/  LEA R12, P2, R18, R2, 0x1 ;  /* 0x00000002120c7211 */ /* 0x000fe400078408ff */
[----:B------:R-:W-:Y:S02]  /*9ff0*/  LEA.HI.X.SX32 R17, R19, R0, 0x1, P1 ;  /* 0x0000000013117211 */ /* 0x000fe400008f0eff */
[----:B-1----:R-:W-:Y:S02]  /*a000*/  LEA R96, P0, R20, R2, 0x1 ;  /* 0x0000000214607211 */ /* 0x002fe400078008ff */
[-C--:B------:R-:W-:Y:S02]  /*a010*/  LEA.HI.X.SX32 R13, R18, R0.reuse, 0x1, P2 ;  /* 0x00000000120d7211 */ /* 0x080fe400010f0eff */
[----:B------:R-:W-:Y:S01]  /*a020*/  LEA.HI.X.SX32 R97, R20, R0, 0x1, P0 ;  /* 0x0000000014617211 */ /* 0x000fe200000f0eff */
[----:B------:R1:W-:Y:S04]  /*a030*/  STL.64 [R1+0xa88], R98 ;  /* 0x000a886201007387 */ /* 0x0003e80000100a00 */
[----:B------:R-:W-:Y:S04]  /*a040*/  STL.64 [R1+0xa78], R96 ;  /* 0x000a786001007387 */ /* 0x000fe80000100a00 */
[----:B------:R2:W-:Y:S04]  /*a050*/  STL.64 [R1+0xa70], R16 ;  /* 0x000a701001007387 */ /* 0x0005e80000100a00 */
[----:B------:R3:W-:Y:S01]  /*a060*/  STL.64 [R1+0xa68], R12 ;  /* 0x000a680c01007387 */ /* 0x0007e20000100a00 */
[----:B-1----:R-:W-:-:S04]  /*a070*/  LEA R98, P0, R23, R2, 0x1 ;  /* 0x0000000217627211 */ /* 0x002fc800078008ff */
[----:B------:R-:W-:Y:S02]  /*a080*/  LEA.HI.X.SX32 R99, R23, R0, 0x1, P0 ;  /* 0x0000000017637211 */ /* 0x000fe400000f0eff */
[CC--:B--2---:R-:W-:Y:S02]  /*a090*/  LEA R16, P1, R22.reuse, R2.reuse, 0x1 ;  /* 0x0000000216107211 */ /* 0x0c4fe400078208ff */
[C---:B---3--:R-:W-:Y:S02]  /*a0a0*/  LEA R12, P2, R21.reuse, R2, 0x1 ;  /* 0x00000002150c7211 */ /* 0x048fe400078408ff */
[-C--:B------:R-:W-:Y:S02]  /*a0b0*/  LEA.HI.X.SX32 R17, R22, R0.reuse, 0x1, P1 ;  /* 0x0000000016117211 */ /* 0x080fe400008f0eff */
[----:B------:R-:W-:Y:S02]  /*a0c0*/  LEA.HI.X.SX32 R13, R21, R0, 0x1, P2 ;  /* 0x00000000150d7211 */ /* 0x000fe400010f0eff */
[----:B------:R-:W-:-:S03]  /*a0d0*/  LEA R22, P0, R26, R2, 0x1 ;  /* 0x000000021a167211 */ /* 0x000fc600078008ff */
[----:B------:R-:W-:Y:S01]  /*a0e0*/  STL.64 [R1+0xa50], R12 ;  /* 0x000a500c01007387 */ /* 0x000fe20000100a00 */
[C---:B------:R-:W-:Y:S02]  /*a0f0*/  LEA R18, P1, R25.reuse, R2, 0x1 ;  /* 0x0000000219127211 */ /* 0x040fe400078208ff */
[-C--:B------:R-:W-:Y:S01]  /*a100*/  LEA.HI.X.SX32 R23, R26, R0.reuse, 0x1, P0 ;  /* 0x000000001a177211 */ /* 0x080fe200000f0eff */
[----:B------:R1:W-:Y:S04]  /*a110*/  STL.64 [R1+0xa60], R98 ;  /* 0x000a606201007387 */ /* 0x0003e80000100a00 */
[----:B------:R2:W-:Y:S01]  /*a120*/  STL.64 [R1+0xa58], R16 ;  /* 0x000a581001007387 */ /* 0x0005e20000100a00 */
[----:B------:R-:W-:-:S03]  /*a130*/  LEA.HI.X.SX32 R19, R25, R0, 0x1, P1 ;  /* 0x0000000019137211 */ /* 0x000fc600008f0eff */
[----:B------:R3:W-:Y:S01]  /*a140*/  STL.64 [R1+0xa48], R22 ;  /* 0x000a481601007387 */ /* 0x0007e20000100a00 */
[-C--:B-1----:R-:W-:Y:S02]  /*a150*/  LEA R98, P0, R29, R2.reuse, 0x1 ;  /* 0x000000021d627211 */ /* 0x082fe400078008ff */
[----:B--2---:R-:W-:-:S04]  /*a160*/  LEA R16, P2, R24, R2, 0x1 ;  /* 0x0000000218107211 */ /* 0x004fc800078408ff */
[----:B------:R-:W-:Y:S02]  /*a170*/  LEA.HI.X.SX32 R17, R24, R0, 0x1, P2 ;  /* 0x0000000018117211 */ /* 0x000fe400010f0eff */
[C---:B---3--:R-:W-:Y:S01]  /*a180*/  LEA R22, P1, R28.reuse, R2, 0x1 ;  /* 0x000000021c167211 */ /* 0x048fe200078208ff */
[----:B------:R-:W-:Y:S01]  /*a190*/  STL.64 [R1+0xa40], R18 ;  /* 0x000a401201007387 */ /* 0x000fe20000100a00 */
[-C--:B------:R-:W-:Y:S02]  /*a1a0*/  LEA.HI.X.SX32 R99, R29, R0.reuse, 0x1, P0 ;  /* 0x000000001d637211 */ /* 0x080fe400000f0eff */
[----:B------:R-:W-:Y:S01]  /*a1b0*/  LEA.HI.X.SX32 R23, R28, R0, 0x1, P1 ;  /* 0x000000001c177211 */ /* 0x000fe200008f0eff */
[----:B------:R1:W-:Y:S01]  /*a1c0*/  STL.64 [R1+0xa38], R16 ;  /* 0x000a381001007387 */ /* 0x0003e20000100a00 */
[----:B------:R-:W-:-:S03]  /*a1d0*/  LEA R24, P0, R32, R2, 0x1 ;  /* 0x0000000220187211 */ /* 0x000fc600078008ff */
[----:B------:R2:W-:Y:S01]  /*a1e0*/  STL.64 [R1+0xa30], R98 ;  /* 0x000a306201007387 */ /* 0x0005e20000100a00 */
[----:B------:R-:W-:-:S03]  /*a1f0*/  LEA.HI.X.SX32 R25, R32, R0, 0x1, P0 ;  /* 0x0000000020197211 */ /* 0x000fc600000f0eff */
[----:B------:R3:W-:Y:S01]  /*a200*/  STL.64 [R1+0xa28], R22 ;  /* 0x000a281601007387 */ /* 0x0007e20000100a00 */
[----:B-1----:R-:W-:-:S04]  /*a210*/  LEA R16, P2, R27, R2, 0x1 ;  /* 0x000000021b107211 */ /* 0x002fc800078408ff */
[----:B------:R-:W-:Y:S01]  /*a220*/  LEA.HI.X.SX32 R17, R27, R0, 0x1, P2 ;  /* 0x000000001b117211 */ /* 0x000fe200010f0eff */
[----:B------:R-:W-:Y:S01]  /*a230*/  IMAD R3, R102, 0x2, R48 ;  /* 0x0000000266037824 */ /* 0x000fe200078e0230 */
[----:B--2---:R-:W1:Y:S01]  /*a240*/  LDC R98, c[0x0][0x268] ;  /* 0x00009a00ff627b82 */ /* 0x004e620000000800 */
[C---:B---3--:R-:W-:Y:S02]  /*a250*/  LEA R22, P1, R31.reuse, R2, 0x1 ;  /* 0x000000021f167211 */ /* 0x048fe400078208ff */
[----:B------:R2:W-:Y:S02]  /*a260*/  STL.64 [R1+0xa20], R16 ;  /* 0x000a201001007387 */ /* 0x0005e40000100a00 */
[----:B------:R-:W-:Y:S01]  /*a270*/  LEA.HI.X.SX32 R23, R31, R0, 0x1, P1 ;  /* 0x000000001f177211 */ /* 0x000fe200008f0eff */
[----:B------:R-:W-:Y:S01]  /*a280*/  IMAD R95, R104, 0x2, R3 ;  /* 0x00000002685f7824 */ /* 0x000fe200078e0203 */
[----:B------:R3:W-:Y:S01]  /*a290*/  STL.64 [R1+0xa18], R24 ;  /* 0x000a181801007387 */ /* 0x0007e20000100a00 */
[----:B------:R-:W-:-:S02]  /*a2a0*/  LEA R28, P0, R35, R2, 0x1 ;  /* 0x00000002231c7211 */ /* 0x000fc400078008ff */
[C---:B--2---:R-:W-:Y:S01]  /*a2b0*/  LEA R16, P2, R30.reuse, R2, 0x1 ;  /* 0x000000021e107211 */ /* 0x044fe200078408ff */
[----:B------:R2:W-:Y:S03]  /*a2c0*/  STL.64 [R1+0xa10], R22 ;  /* 0x000a101601007387 */ /* 0x0005e60000100a00 */
[----:B------:R-:W-:Y:S02]  /*a2d0*/  LEA.HI.X.SX32 R17, R30, R0, 0x1, P2 ;  /* 0x000000001e117211 */ /* 0x000fe400010f0eff */
[C---:B---3--:R-:W-:Y:S02]  /*a2e0*/  LEA R24, P1, R34.reuse, R2, 0x1 ;  /* 0x0000000222187211 */ /* 0x048fe400078208ff */
[----:B------:R-:W-:Y:S02]  /*a2f0*/  LEA R10, R103, R95, 0x1 ;  /* 0x0000005f670a7211 */ /* 0x000fe400078e08ff */
[----:B------:R-:W-:-:S02]  /*a300*/  LEA.HI.X.SX32 R25, R34, R0, 0x1, P1 ;  /* 0x0000000022197211 */ /* 0x000fc400008f0eff */
[----:B--2---:R-:W-:Y:S02]  /*a310*/  LEA R22, P2, R33, R2, 0x1 ;  /* 0x0000000221167211 */ /* 0x004fe400078408ff */
[-C--:B------:R-:W-:Y:S02]  /*a320*/  LEA.HI.X.SX32 R29, R35, R0.reuse, 0x1, P0 ;  /* 0x00000000231d7211 */ /* 0x080fe400000f0eff */
[----:B------:R-:W-:Y:S01]  /*a330*/  LEA.HI.X.SX32 R23, R33, R0, 0x1, P2 ;  /* 0x0000000021177211 */ /* 0x000fe200010f0eff */
[----:B------:R-:W-:Y:S01]  /*a340*/  STL.64 [R1+0xa08], R16 ;  /* 0x000a081001007387 */ /* 0x000fe20000100a00 */
[----:B------:R-:W-:Y:S01]  /*a350*/  IMAD R9, R105, 0x2, R10 ;  /* 0x0000000269097824 */ /* 0x000fe200078e020a */
[----:B------:R-:W-:Y:S02]  /*a360*/  LEA R30, P0, R38, R2, 0x1 ;  /* 0x00000002261e7211 */ /* 0x000fe400078008ff */
[----:B------:R-:W-:Y:S01]  /*a370*/  STL.64 [R1+0x9f8], R24 ;  /* 0x0009f81801007387 */ /* 0x000fe20000100a00 */
[----:B------:R-:W-:-:S03]  /*a380*/  IMAD R15, R106, 0x2, R9 ;  /* 0x000000026a0f7824 */ /* 0x000fc600078e0209 */
[----:B------:R2:W-:Y:S01]  /*a390*/  STL.64 [R1+0xa00], R28 ;  /* 0x000a001c01007387 */ /* 0x0005e20000100a00 */
[----:B------:R-:W-:-:S03]  /*a3a0*/  LEA.HI.X.SX32 R31, R38, R0, 0x1, P0 ;  /* 0x00000000261f7211 */ /* 0x000fc600000f0eff */
[----:B------:R3:W-:Y:S01]  /*a3b0*/  STL.64 [R1+0x9f0], R22 ;  /* 0x0009f01601007387 */ /* 0x0007e20000100a00 */
[----:B------:R-:W-:Y:S02]  /*a3c0*/  LEA R14, R107, R15, 0x1 ;  /* 0x0000000f6b0e7211 */ /* 0x000fe400078e08ff */
[CC--:B--2---:R-:W-:Y:S02]  /*a3d0*/  LEA R28, P1, R37.reuse, R2.reuse, 0x1 ;  /* 0x00000002251c7211 */ /* 0x0c4fe400078208ff */
[C---:B---3--:R-:W-:Y:S02]  /*a3e0*/  LEA R22, P2, R36.reuse, R2, 0x1 ;  /* 0x0000000224167211 */ /* 0x048fe400078408ff */
[-C--:B------:R-:W-:Y:S02]  /*a3f0*/  LEA.HI.X.SX32 R29, R37, R0.reuse, 0x1, P1 ;  /* 0x00000000251d7211 */ /* 0x080fe400008f0eff */
[----:B------:R-:W-:Y:S01]  /*a400*/  LEA.HI.X.SX32 R23, R36, R0, 0x1, P2 ;  /* 0x0000000024177211 */ /* 0x000fe200010f0eff */
[----:B------:R2:W-:Y:S01]  /*a410*/  STL.64 [R1+0x9e8], R30 ;  /* 0x0009e81e01007387 */ /* 0x0005e20000100a00 */
[----:B------:R-:W-:-:S03]  /*a420*/  IMAD R4, R108, 0x2, R14 ;  /* 0x000000026c047824 */ /* 0x000fc600078e020e */
[----:B------:R3:W-:Y:S04]  /*a430*/  STL.64 [R1+0x9e0], R28 ;  /* 0x0009e01c01007387 */ /* 0x0007e80000100a00 */
[----:B------:R0:W-:Y:S01]  /*a440*/  STL.64 [R1+0x9d8], R22 ;  /* 0x0009d81601007387 */ /* 0x0001e20000100a00 */
[-C--:B--2---:R-:W-:Y:S01]  /*a450*/  LEA R30, P0, R41, R2.reuse, 0x1 ;  /* 0x00000002291e7211 */ /* 0x084fe200078008ff */
[----:B------:R-:W-:Y:S01]  /*a460*/  IMAD R96, R110, 0x2, R4 ;  /* 0x000000026e607824 */ /* 0x000fe200078e0204 */
[-C--:B---3--:R-:W-:Y:S02]  /*a470*/  LEA R28, P1, R40, R2.reuse, 0x1 ;  /* 0x00000002281c7211 */ /* 0x088fe400078208ff */
[----:B0-----:R-:W-:Y:S02]  /*a480*/  LEA R22, P2, R39, R2, 0x1 ;  /* 0x0000000227167211 */ /* 0x001fe400078408ff */
[----:B------:R-:W-:-:S02]  /*a490*/  LEA.HI.X.SX32 R31, R41, R0, 0x1, P0 ;  /* 0x00000000291f7211 */ /* 0x000fc400000f0eff */
[-C--:B------:R-:W-:Y:S02]  /*a4a0*/  LEA.HI.X.SX32 R23, R39, R0.reuse, 0x1, P2 ;  /* 0x0000000027177211 */ /* 0x080fe400010f0eff */
[----:B------:R-:W-:Y:S02]  /*a4b0*/  LEA.HI.X.SX32 R29, R40, R0, 0x1, P1 ;  /* 0x00000000281d7211 */ /* 0x000fe400008f0eff */
[----:B------:R-:W-:Y:S01]  /*a4c0*/  LEA R13, R109, R96, 0x1 ;  /* 0x000000606d0d7211 */ /* 0x000fe200078e08ff */
[----:B------:R-:W-:Y:S01]  /*a4d0*/  STL.64 [R1+0x9c0], R22 ;  /* 0x0009c01601007387 */ /* 0x000fe20000100a00 */
[----:B------:R-:W-:-:S03]  /*a4e0*/  LEA R34, P0, R44, R2, 0x1 ;  /* 0x000000022c227211 */ /* 0x000fc600078008ff */
[----:B------:R0:W-:Y:S01]  /*a4f0*/  STL.64 [R1+0x9d0], R30 ;  /* 0x0009d01e01007387 */ /* 0x0001e20000100a00 */
[----:B------:R-:W-:-:S03]  /*a500*/  IMAD R12, R111, 0x2, R13 ;  /* 0x000000026f0c7824 */ /* 0x000fc600078e020d */
[----:B------:R2:W-:Y:S01]  /*a510*/  STL.64 [R1+0x9c8], R28 ;  /* 0x0009c81c01007387 */ /* 0x0005e20000100a00 */
[----:B------:R-:W-:Y:S02]  /*a520*/  LEA.HI.X.SX32 R35, R44, R0, 0x1, P0 ;  /* 0x000000002c237211 */ /* 0x000fe400000f0eff */
[CC--:B0-----:R-:W-:Y:S02]  /*a530*/  LEA R30, P1, R43.reuse, R2.reuse, 0x1 ;  /* 0x000000022b1e7211 */ /* 0x0c1fe400078208ff */
[C---:B--2---:R-:W-:Y:S02]  /*a540*/  LEA R28, P2, R42.reuse, R2, 0x1 ;  /* 0x000000022a1c7211 */ /* 0x044fe400078408ff */
[-C--:B------:R-:W-:Y:S02]  /*a550*/  LEA.HI.X.SX32 R31, R43, R0.reuse, 0x1, P1 ;  /* 0x000000002b1f7211 */ /* 0x080fe400008f0eff */
[----:B------:R-:W-:Y:S01]  /*a560*/  LEA.HI.X.SX32 R29, R42, R0, 0x1, P2 ;  /* 0x000000002a1d7211 */ /* 0x000fe200010f0eff */
[----:B------:R-:W-:Y:S01]  /*a570*/  IMAD R20, R112, 0x2, R12 ;  /* 0x0000000270147824 */ /* 0x000fe200078e020c */
[----:B------:R-:W-:Y:S01]  /*a580*/  LEA R36, P0, R47, R2, 0x1 ;  /* 0x000000022f247211 */ /* 0x000fe200078008ff */
[----:B------:R-:W-:Y:S04]  /*a590*/  STL.64 [R1+0x9b0], R30 ;  /* 0x0009b01e01007387 */ /* 0x000fe80000100a00 */
[----:B------:R0:W-:Y:S01]  /*a5a0*/  STL.64 [R1+0x9b8], R34 ;  /* 0x0009b82201007387 */ /* 0x0001e20000100a00 */
[----:B------:R-:W-:-:S03]  /*a5b0*/  LEA R19, R113, R20, 0x1 ;  /* 0x0000001471137211 */ /* 0x000fc600078e08ff */
[----:B------:R2:W-:Y:S01]  /*a5c0*/  STL.64 [R1+0x9a8], R28 ;  /* 0x0009a81c01007387 */ /* 0x0005e20000100a00 */
[----:B------:R-:W-:Y:S02]  /*a5d0*/  LEA.HI.X.SX32 R37, R47, R0, 0x1, P0 ;  /* 0x000000002f257211 */ /* 0x000fe400000f0eff */
[CC--:B0-----:R-:W-:Y:S02]  /*a5e0*/  LEA R34, P1, R46.reuse, R2.reuse, 0x1 ;  /* 0x000000022e227211 */ /* 0x0c1fe400078208ff */
[C---:B--2---:R-:W-:Y:S02]  /*a5f0*/  LEA R28, P2, R45.reuse, R2, 0x1 ;  /* 0x000000022d1c7211 */ /* 0x044fe400078408ff */
[-C--:B------:R-:W-:Y:S02]  /*a600*/  LEA.HI.X.SX32 R35, R46, R0.reuse, 0x1, P1 ;  /* 0x000000002e237211 */ /* 0x080fe400008f0eff */
[----:B------:R-:W-:Y:S01]  /*a610*/  LEA.HI.X.SX32 R29, R45, R0, 0x1, P2 ;  /* 0x000000002d1d7211 */ /* 0x000fe200010f0eff */
[----:B------:R-:W-:Y:S01]  /*a620*/  IMAD R11, R114, 0x2, R19 ;  /* 0x00000002720b7824 */ /* 0x000fe200078e0213 */
[----:B------:R0:W-:Y:S04]  /*a630*/  STL.64 [R1+0x9a0], R36 ;  /* 0x0009a02401007387 */ /* 0x0001e80000100a00 */
[----:B------:R2:W-:Y:S01]  /*a640*/  STL.64 [R1+0x998], R34 ;  /* 0x0009982201007387 */ /* 0x0005e20000100a00 */
[----:B------:R-:W-:-:S03]  /*a650*/  IMAD R26, R116, 0x2, R11 ;  /* 0x00000002741a7824 */ /* 0x000fc600078e020b */
[----:B------:R3:W-:Y:S01]  /*a660*/  STL.64 [R1+0x990], R28 ;  /* 0x0009901c01007387 */ /* 0x0007e20000100a00 */
[----:B0-----:R-:W-:Y:S02]  /*a670*/  LEA R36, P0, R51, R2, 0x1 ;  /* 0x0000000233247211 */ /* 0x001fe400078008ff */
[----:B------:R-:W-:Y:S02]  /*a680*/  LEA R18, R115, R26, 0x1 ;  /* 0x0000001a73127211 */ /* 0x000fe400078e08ff */
[-C--:B--2---:R-:W-:Y:S02]  /*a690*/  LEA R34, P1, R50, R2.reuse, 0x1 ;  /* 0x0000000232227211 */ /* 0x084fe400078208ff */
[----:B---3--:R-:W-:Y:S02]  /*a6a0*/  LEA R28, P2, R49, R2, 0x1 ;  /* 0x00000002311c7211 */ /* 0x008fe400078408ff */
[-C--:B------:R-:W-:Y:S02]  /*a6b0*/  LEA.HI.X.SX32 R37, R51, R0.reuse, 0x1, P0 ;  /* 0x0000000033257211 */ /* 0x080fe400000f0eff */
[----:B------:R-:W-:-:S02]  /*a6c0*/  LEA.HI.X.SX32 R29, R49, R0, 0x1, P2 ;  /* 0x00000000311d7211 */ /* 0x000fc400010f0eff */
[----:B------:R-:W-:Y:S01]  /*a6d0*/  LEA.HI.X.SX32 R35, R50, R0, 0x1, P1 ;  /* 0x0000000032237211 */ /* 0x000fe200008f0eff */
[----:B------:R-:W-:Y:S02]  /*a6e0*/  IMAD R17, R117, 0x2, R18 ;  /* 0x0000000275117824 */ /* 0x000fe400078e0212 */
        /* <DEDUP_REMOVED lines=16> */
[----:B------:R-:W-:Y:S01]  /*a7f0*/  LEA.HI.X.SX32 R43, R57, R0, 0x1, P0 ;  /* 0x00000000392b7211 */ /* 0x000fe200000f0eff */
[----:B------:R-:W-:Y:S01]  /*a800*/  IMAD R32, R122, 0x2, R16 ;  /* 0x000000027a207824 */ /* 0x000fe200078e0210 */
[CC--:B0-----:R-:W-:Y:S02]  /*a810*/  LEA R40, P1, R56.reuse, R2.reuse, 0x1 ;  /* 0x0000000238287211 */ /* 0x0c1fe400078208ff */
[C---:B--2---:R-:W-:Y:S02]  /*a820*/  LEA R34, P2, R55.reuse, R2, 0x1 ;  /* 0x0000000237227211 */ /* 0x044fe400078408ff */
[-C--:B------:R-:W-:Y:S02]  /*a830*/  LEA.HI.X.SX32 R41, R56, R0.reuse, 0x1, P1 ;  /* 0x0000000038297211 */ /* 0x080fe400008f0eff */
[----:B------:R-:W-:Y:S01]  /*a840*/  LEA.HI.X.SX32 R35, R55, R0, 0x1, P2 ;  /* 0x0000000037237211 */ /* 0x000fe200010f0eff */
[----:B------:R0:W-:Y:S01]  /*a850*/  STL.64 [R1+0x958], R42 ;  /* 0x0009582a01007387 */ /* 0x0001e20000100a00 */
[----:B------:R-:W-:-:S03]  /*a860*/  LEA R23, R121, R32, 0x1 ;  /* 0x0000002079177211 */ /* 0x000fc600078e08ff */
[----:B------:R2:W-:Y:S04]  /*a870*/  STL.64 [R1+0x950], R40 ;  /* 0x0009502801007387 */ /* 0x0005e80000100a00 */
[----:B------:R3:W-:Y:S01]  /*a880*/  STL.64 [R1+0x948], R34 ;  /* 0x0009482201007387 */ /* 0x0007e20000100a00 */
[-C--:B0-----:R-:W-:Y:S01]  /*a890*/  LEA R42, P0, R60, R2.reuse, 0x1 ;  /* 0x000000023c2a7211 */ /* 0x081fe200078008ff */
[----:B------:R-:W-:Y:S01]  /*a8a0*/  IMAD R22, R123, 0x2, R23 ;  /* 0x000000027b167824 */ /* 0x000fe200078e0217 */
[-C--:B--2---:R-:W-:Y:S02]  /*a8b0*/  LEA R40, P1, R59, R2.reuse, 0x1 ;  /* 0x000000023b287211 */ /* 0x084fe400078208ff */
[----:B---3--:R-:W-:Y:S02]  /*a8c0*/  LEA R34, P2, R58, R2, 0x1 ;  /* 0x000000023a227211 */ /* 0x008fe400078408ff */
[----:B------:R-:W-:-:S02]  /*a8d0*/  LEA.HI.X.SX32 R43, R60, R0, 0x1, P0 ;  /* 0x000000003c2b7211 */ /* 0x000fc400000f0eff */
[-C--:B------:R-:W-:Y:S02]  /*a8e0*/  LEA.HI.X.SX32 R35, R58, R0.reuse, 0x1, P2 ;  /* 0x000000003a237211 */ /* 0x080fe400010f0eff */
[----:B------:R-:W-:Y:S01]  /*a8f0*/  LEA.HI.X.SX32 R41, R59, R0, 0x1, P1 ;  /* 0x000000003b297211 */ /* 0x000fe200008f0eff */
[----:B------:R-:W-:Y:S02]  /*a900*/  IMAD R31, R124, 0x2, R22 ;  /* 0x000000027c1f7824 */ /* 0x000fe400078e0216 */
[----:B------:R-:W-:Y:S01]  /*a910*/  STL.64 [R1+0x930], R34 ;  /* 0x0009302201007387 */ /* 0x000fe20000100a00 */
[----:B------:R-:W-:-:S03]  /*a920*/  LEA R46, P0, R63, R2, 0x1 ;  /* 0x000000023f2e7211 */ /* 0x000fc600078008ff */
        /* <DEDUP_REMOVED lines=10> */
[----:B------:R-:W-:Y:S02]  /*a9d0*/  STL.64 [R1+0x920], R42 ;  /* 0x0009202a01007387 */ /* 0x000fe40000100a00 */
[----:B------:R-:W-:-:S02]  /*a9e0*/  IMAD R38, R128, 0x2, R21 ;  /* 0x0000000280267824 */ /* 0x000fc400078e0215 */
[----:B------:R0:W-:Y:S01]  /*a9f0*/  STL.64 [R1+0x928], R46 ;  /* 0x0009282e01007387 */ /* 0x0001e20000100a00 */
[----:B------:R-:W-:-:S03]  /*aa00*/  LEA.HI.X.SX32 R51, R66, R0, 0x1, P0 ;  /* 0x0000000042337211 */ /* 0x000fc600000f0eff */
[----:B------:R2:W-:Y:S01]  /*aa10*/  STL.64 [R1+0x918], R40 ;  /* 0x0009182801007387 */ /* 0x0005e20000100a00 */
[----:B------:R-:W-:Y:S02]  /*aa20*/  LEA R29, R127, R38, 0x1 ;  /* 0x000000267f1d7211 */ /* 0x000fe400078e08ff */
[CC--:B0-----:R-:W-:Y:S02]  /*aa30*/  LEA R46, P1, R65.reuse, R2.reuse, 0x1 ;  /* 0x00000002412e7211 */ /* 0x0c1fe400078208ff */
[C---:B--2---:R-:W-:Y:S02]  /*aa40*/  LEA R40, P2, R64.reuse, R2, 0x1 ;  /* 0x0000000240287211 */ /* 0x044fe400078408ff */
[-C--:B------:R-:W-:Y:S02]  /*aa50*/  LEA.HI.X.SX32 R47, R65, R0.reuse, 0x1, P1 ;  /* 0x00000000412f7211 */ /* 0x080fe400008f0eff */
[----:B------:R-:W-:Y:S01]  /*aa60*/  LEA.HI.X.SX32 R41, R64, R0, 0x1, P2 ;  /* 0x0000000040297211 */ /* 0x000fe200010f0eff */
[----:B------:R-:W-:Y:S01]  /*aa70*/  STL.64 [R1+0x910], R50 ;  /* 0x0009103201007387 */ /* 0x000fe20000100a00 */
[----:B------:R-:W-:-:S03]  /*aa80*/  IMAD R28, R129, 0x2, R29 ;  /* 0x00000002811c7824 */ /* 0x000fc600078e021d */
[----:B------:R0:W-:Y:S01]  /*aa90*/  STL.64 [R1+0x908], R46 ;  /* 0x0009082e01007387 */ /* 0x0001e20000100a00 */
[----:B------:R-:W-:-:S03]  /*aaa0*/  LEA R52, P0, R69, R2, 0x1 ;  /* 0x0000000245347211 */ /* 0x000fc600078008ff */
[----:B------:R2:W-:Y:S01]  /*aab0*/  STL.64 [R1+0x900], R40 ;  /* 0x0009002801007387 */ /* 0x0005e20000100a00 */
[----:B------:R-:W-:Y:S01]  /*aac0*/  IMAD R37, R130, 0x2, R28 ;  /* 0x0000000282257824 */ /* 0x000fe200078e021c */
[----:B------:R-:W-:Y:S02]  /*aad0*/  LEA.HI.X.SX32 R53, R69, R0, 0x1, P0 ;  /* 0x0000000045357211 */ /* 0x000fe400000f0eff */
[CC--:B0-----:R-:W-:Y:S02]  /*aae0*/  LEA R46, P1, R68.reuse, R2.reuse, 0x1 ;  /* 0x00000002442e7211 */ /* 0x0c1fe400078208ff */
[C---:B--2---:R-:W-:Y:S02]  /*aaf0*/  LEA R40, P2, R67.reuse, R2, 0x1 ;  /* 0x0000000243287211 */ /* 0x044fe400078408ff */
[-C--:B------:R-:W-:Y:S02]  /*ab00*/  LEA.HI.X.SX32 R47, R68, R0.reuse, 0x1, P1 ;  /* 0x00000000442f7211 */ /* 0x080fe400008f0eff */
[----:B------:R-:W-:-:S02]  /*ab10*/  LEA.HI.X.SX32 R41, R67, R0, 0x1, P2 ;  /* 0x0000000043297211 */ /* 0x000fc400010f0eff */
[----:B------:R-:W-:Y:S02]  /*ab20*/  LEA R36, R131, R37, 0x1 ;  /* 0x0000002583247211 */ /* 0x000fe400078e08ff */
[----:B------:R-:W-:Y:S01]  /*ab30*/  LEA R54, P0, R72, R2, 0x1 ;  /* 0x0000000248367211 */ /* 0x000fe200078008ff */
[----:B------:R-:W-:Y:S04]  /*ab40*/  STL.64 [R1+0x8e8], R40 ;  /* 0x0008e82801007387 */ /* 0x000fe80000100a00 */
        /* <DEDUP_REMOVED lines=11> */
[----:B------:R-:W-:-:S03]  /*ac00*/  LEA R35, R133, R44, 0x1 ;  /* 0x0000002c85237211 */ /* 0x000fc600078e08ff */
[----:B------:R3:W-:Y:S01]  /*ac10*/  STL.64 [R1+0x8d0], R46 ;  /* 0x0008d02e01007387 */ /* 0x0007e20000100a00 */
[CC--:B0-----:R-:W-:Y:S02]  /*ac20*/  LEA R54, P0, R76.reuse, R2.reuse, 0x1 ;  /* 0x000000024c367211 */ /* 0x0c1fe400078008ff */
[C---:B--2---:R-:W-:Y:S02]  /*ac30*/  LEA R52, P1, R75.reuse, R2, 0x1 ;  /* 0x000000024b347211 */ /* 0x044fe400078208ff */
[----:B------:R-:W-:Y:S02]  /*ac40*/  LEA.HI.X.SX32 R55, R76, R0, 0x1, P0 ;  /* 0x000000004c377211 */ /* 0x000fe400000f0eff */
[C---:B---3--:R-:W-:Y:S02]  /*ac50*/  LEA R46, P2, R74.reuse, R2, 0x1 ;  /* 0x000000024a2e7211 */ /* 0x048fe400078408ff */
[-C--:B------:R-:W-:Y:S02]  /*ac60*/  LEA.HI.X.SX32 R53, R75, R0.reuse, 0x1, P1 ;  /* 0x000000004b357211 */ /* 0x080fe400008f0eff */
[----:B------:R-:W-:Y:S01]  /*ac70*/  LEA.HI.X.SX32 R47, R74, R0, 0x1, P2 ;  /* 0x000000004a2f7211 */ /* 0x000fe200010f0eff */
[----:B------:R-:W-:Y:S01]  /*ac80*/  IMAD R34, R135, 0x2, R35 ;  /* 0x0000000287227824 */ /* 0x000fe200078e0223 */
[----:B------:R0:W-:Y:S04]  /*ac90*/  STL.64 [R1+0x8c8], R54 ;  /* 0x0008c83601007387 */ /* 0x0001e80000100a00 */
[----:B------:R2:W-:Y:S01]  /*aca0*/  STL.64 [R1+0x8c0], R52 ;  /* 0x0008c03401007387 */ /* 0x0005e20000100a00 */
[----:B------:R-:W-:-:S03]  /*acb0*/  IMAD R43, R136, 0x2, R34 ;  /* 0x00000002882b7824 */ /* 0x000fc600078e0222 */
[----:B------:R3:W-:Y:S01]  /*acc0*/  STL.64 [R1+0x8b8], R46 ;  /* 0x0008b82e01007387 */ /* 0x0007e20000100a00 */
[CC--:B0-----:R-:W-:Y:S02]  /*acd0*/  LEA R54, P0, R80.reuse, R2.reuse, 0x1 ;  /* 0x0000000250367211 */ /* 0x0c1fe400078008ff */
[-C--:B--2---:R-:W-:Y:S02]  /*ace0*/  LEA R52, P1, R79, R2.reuse, 0x1 ;  /* 0x000000024f347211 */ /* 0x084fe400078208ff */
[----:B---3--:R-:W-:Y:S02]  /*acf0*/  LEA R46, P2, R77, R2, 0x1 ;  /* 0x000000024d2e7211 */ /* 0x008fe400078408ff */
[----:B------:R-:W-:Y:S02]  /*ad00*/  LEA R42, R137, R43, 0x1 ;  /* 0x0000002b892a7211 */ /* 0x000fe400078e08ff */
[-C--:B------:R-:W-:Y:S02]  /*ad10*/  LEA.HI.X.SX32 R47, R77, R0.reuse, 0x1, P2 ;  /* 0x000000004d2f7211 */ /* 0x080fe400010f0eff */
[----:B------:R-:W-:-:S02]  /*ad20*/  LEA.HI.X.SX32 R55, R80, R0, 0x1, P0 ;  /* 0x0000000050377211 */ /* 0x000fc400000f0eff */
[----:B------:R-:W-:Y:S01]  /*ad30*/  LEA.HI.X.SX32 R53, R79, R0, 0x1, P1 ;  /* 0x000000004f357211 */ /* 0x000fe200008f0eff */
[----:B------:R-:W-:Y:S01]  /*ad40*/  STL.64 [R1+0x8a0], R46 ;  /* 0x0008a02e01007387 */ /* 0x000fe20000100a00 */
[C---:B------:R-:W-:Y:S01]  /*ad50*/  LEA R58, P0, R83.reuse, R2, 0x1 ;  /* 0x00000002533a7211 */ /* 0x040fe200078008ff */
[----:B------:R-:W-:Y:S02]  /*ad60*/  IMAD R33, R138, 0x2, R42 ;  /* 0x000000028a217824 */ /* 0x000fe400078e022a */
[----:B------:R0:W-:Y:S01]  /*ad70*/  STL.64 [R1+0x8b0], R54 ;  /* 0x0008b03601007387 */ /* 0x0001e20000100a00 */
[----:B------:R-:W-:-:S03]  /*ad80*/  LEA.HI.X.SX32 R59, R83, R0, 0x1, P0 ;  /* 0x00000000533b7211 */ /* 0x000fc600000f0eff */
[----:B------:R2:W-:Y:S01]  /*ad90*/  STL.64 [R1+0x8a8], R52 ;  /* 0x0008a83401007387 */ /* 0x0005e20000100a00 */
[----:B------:R-:W-:Y:S01]  /*ada0*/  IMAD R51, R140, 0x2, R33 ;  /* 0x000000028c337824 */ /* 0x000fe200078e0221 */
[CC--:B0-----:R-:W-:Y:S02]  /*adb0*/  LEA R54, P1, R82.reuse, R2.reuse, 0x1 ;  /* 0x0000000252367211 */ /* 0x0c1fe400078208ff */
[C---:B--2---:R-:W-:Y:S02]  /*adc0*/  LEA R52, P2, R81.reuse, R2, 0x1 ;  /* 0x0000000251347211 */ /* 0x044fe400078408ff */
[-C--:B------:R-:W-:Y:S02]  /*add0*/  LEA.HI.X.SX32 R55, R82, R0.reuse, 0x1, P1 ;  /* 0x0000000052377211 */ /* 0x080fe400008f0eff */
[----:B------:R-:W-:Y:S01]  /*ade0*/  LEA.HI.X.SX32 R53, R81, R0, 0x1, P2 ;  /* 0x0000000051357211 */ /* 0x000fe200010f0eff */
[----:B------:R0:W-:Y:S01]  /*adf0*/  STL.64 [R1+0x898], R58 ;  /* 0x0008983a01007387 */ /* 0x0001e20000100a00 */
[----:B------:R-:W-:-:S02]  /*ae00*/  LEA R60, P0, R86, R2, 0x1 ;  /* 0x00000002563c7211 */ /* 0x000fc400078008ff */
[----:B------:R-:W-:Y:S01]  /*ae10*/  LEA R41, R139, R51, 0x1 ;  /* 0x000000338b297211 */ /* 0x000fe200078e08ff */
[----:B------:R-:W-:Y:S01]  /*ae20*/  STL.64 [R1+0x890], R54 ;  /* 0x0008903601007387 */ /* 0x000fe20000100a00 */
[----:B------:R-:W-:-:S03]  /*ae30*/  LEA.HI.X.SX32 R61, R86, R0, 0x1, P0 ;  /* 0x00000000563d7211 */ /* 0x000fc600000f0eff */
[----:B------:R2:W-:Y:S01]  /*ae40*/  STL.64 [R1+0x888], R52 ;  /* 0x0008883401007387 */ /* 0x0005e20000100a00 */
[-C--:B0-----:R-:W-:Y:S01]  /*ae50*/  LEA R58, P1, R85, R2.reuse, 0x1 ;  /* 0x00000002553a7211 */ /* 0x081fe200078208ff */
[----:B------:R-:W-:Y:S01]  /*ae60*/  IMAD R40, R141, 0x2, R41 ;  /* 0x000000028d287824 */ /* 0x000fe200078e0229 */
[----:B------:R-:W-:Y:S02]  /*ae70*/  LEA R62, P0, R89, R2, 0x1 ;  /* 0x00000002593e7211 */ /* 0x000fe400078008ff */
[----:B------:R-:W-:Y:S02]  /*ae80*/  LEA.HI.X.SX32 R59, R85, R0, 0x1, P1 ;  /* 0x00000000553b7211 */ /* 0x000fe400008f0eff */
[----:B--2---:R-:W-:Y:S01]  /*ae90*/  LEA R52, P2, R84, R2, 0x1 ;  /* 0x0000000254347211 */ /* 0x004fe200078408ff */
[----:B------:R-:W-:Y:S01]  /*aea0*/  STL.64 [R1+0x880], R60 ;  /* 0x0008803c01007387 */ /* 0x000fe20000100a00 */
[----:B------:R-:W-:Y:S02]  /*aeb0*/  IMAD R50, R142, 0x2, R40 ;  /* 0x000000028e327824 */ /* 0x000fe400078e0228 */
[-C--:B------:R-:W-:Y:S01]  /*aec0*/  LEA.HI.X.SX32 R53, R84, R0.reuse, 0x1, P2 ;  /* 0x0000000054357211 */ /* 0x080fe200010f0eff */
[----:B------:R0:W-:Y:S01]  /*aed0*/  STL.64 [R1+0x878], R58 ;  /* 0x0008783a01007387 */ /* 0x0001e20000100a00 */
[----:B------:R-:W-:-:S03]  /*aee0*/  LEA.HI.X.SX32 R63, R89, R0, 0x1, P0 ;  /* 0x00000000593f7211 */ /* 0x000fc600000f0eff */
[----:B------:R2:W-:Y:S01]  /*aef0*/  STL.64 [R1+0x870], R52 ;  /* 0x0008703401007387 */ /* 0x0005e20000100a00 */
[----:B------:R-:W-:Y:S02]  /*af00*/  LEA R49, R143, R50, 0x1 ;  /* 0x000000328f317211 */ /* 0x000fe400078e08ff */
[-C--:B------:R-:W-:Y:S01]  /*af10*/  LEA R64, P0, R92, R2.reuse, 0x1 ;  /* 0x000000025c407211 */ /* 0x080fe200078008ff */
[----:B------:R3:W-:Y:S01]  /*af20*/  STL.64 [R1+0x868], R62 ;  /* 0x0008683e01007387 */ /* 0x0007e20000100a00 */
[CC--:B0-----:R-:W-:Y:S02]  /*af30*/  LEA R58, P1, R88.reuse, R2.reuse, 0x1 ;  /* 0x00000002583a7211 */ /* 0x0c1fe400078208ff */
[----:B--2---:R-:W-:Y:S02]  /*af40*/  LEA R52, P2, R87, R2, 0x1 ;  /* 0x0000000257347211 */ /* 0x004fe400078408ff */
[----:B------:R-:W-:Y:S02]  /*af50*/  LEA.HI.X.SX32 R59, R88, R0, 0x1, P1 ;  /* 0x00000000583b7211 */ /* 0x000fe400008f0eff */
[----:B---3--:R-:W-:-:S02]  /*af60*/  LEA R62, P1, R91, R2, 0x1 ;  /* 0x000000025b3e7211 */ /* 0x008fc400078208ff */
[-C--:B------:R-:W-:Y:S01]  /*af70*/  LEA.HI.X.SX32 R53, R87, R0.reuse, 0x1, P2 ;  /* 0x0000000057357211 */ /* 0x080fe200010f0eff */
[----:B------:R-:W-:Y:S01]  /*af80*/  IMAD R39, R144, 0x2, R49 ;  /* 0x0000000290277824 */ /* 0x000fe200078e0231 */
[-C--:B------:R-:W-:Y:S01]  /*af90*/  LEA.HI.X.SX32 R65, R92, R0.reuse, 0x1, P0 ;  /* 0x000000005c417211 */ /* 0x080fe200000f0eff */
[----:B------:R0:W-:Y:S01]  /*afa0*/  STL.64 [R1+0x860], R58 ;  /* 0x0008603a01007387 */ /* 0x0001e20000100a00 */
[----:B------:R-:W-:Y:S01]  /*afb0*/  LEA.HI.X.SX32 R63, R91, R0, 0x1, P1 ;  /* 0x000000005b3f7211 */ /* 0x000fe200008f0eff */
[----:B------:R-:W-:Y:S01]  /*afc0*/  IMAD R57, R146, 0x2, R39 ;  /* 0x0000000292397824 */ /* 0x000fe200078e0227 */
[-C--:B------:R-:W-:Y:S01]  /*afd0*/  LEA R66, P0, R93, R2.reuse, 0x1 ;  /* 0x000000025d427211 */ /* 0x080fe200078008ff */
[----:B------:R-:W-:Y:S04]  /*afe0*/  STL.64 [R1+0x858], R52 ;  /* 0x0008583401007387 */ /* 0x000fe80000100a00 */
[----:B------:R2:W-:Y:S01]  /*aff0*/  STL.64 [R1+0x850], R64 ;  /* 0x0008504001007387 */ /* 0x0005e20000100a00 */
[----:B0-----:R-:W-:-:S03]  /*b000*/  LEA R58, P2, R90, R2, 0x1 ;  /* 0x000000025a3a7211 */ /* 0x001fc600078408ff */
[----:B------:R0:W-:Y:S01]  /*b010*/  STL.64 [R1+0x848], R62 ;  /* 0x0008483e01007387 */ /* 0x0001e20000100a00 */
[----:B------:R-:W-:Y:S02]  /*b020*/  LEA.HI.X.SX32 R59, R90, R0, 0x1, P2 ;  /* 0x000000005a3b7211 */ /* 0x000fe400010f0eff */
[C---:B--2---:R-:W-:Y:S02]  /*b030*/  LEA R64, P1, R78.reuse, R2, 0x1 ;  /* 0x000000024e407211 */ /* 0x044fe400078208ff */
[----:B------:R-:W-:Y:S02]  /*b040*/  LEA.HI.X.SX32 R67, R93, R0, 0x1, P0 ;  /* 0x000000005d437211 */ /* 0x000fe400000f0eff */
[----:B0-----:R-:W-:Y:S02]  /*b050*/  LEA R62, P2, R73, R2, 0x1 ;  /* 0x00000002493e7211 */ /* 0x001fe400078408ff */
[----:B------:R-:W-:Y:S02]  /*b060*/  LEA R47, R145, R57, 0x1 ;  /* 0x00000039912f7211 */ /* 0x000fe400078e08ff */
[----:B------:R-:W-:-:S02]  /*b070*/  LEA.HI.X.SX32 R65, R78, R0, 0x1, P1 ;  /* 0x000000004e417211 */ /* 0x000fc400008f0eff */
[----:B------:R-:W-:Y:S01]  /*b080*/  LEA.HI.X.SX32 R63, R73, R0, 0x1, P2 ;  /* 0x00000000493f7211 */ /* 0x000fe200010f0eff */
[----:B------:R-:W-:Y:S01]  /*b090*/  STL.64 [R1+0x840], R58 ;  /* 0x0008403a01007387 */ /* 0x000fe20000100a00 */
[----:B------:R-:W-:Y:S01]  /*b0a0*/  IMAD R46, R147, 0x2, R47 ;  /* 0x00000002932e7824 */ /* 0x000fe200078e022f */
[----:B------:R-:W-:Y:S02]  /*b0b0*/  LEA R68, P0, R94, R2, 0x1 ;  /* 0x000000025e447211 */ /* 0x000fe400078008ff */
[----:B------:R0:W-:Y:S04]  /*b0c0*/  STL.64 [R1+0x838], R66 ;  /* 0x0008384201007387 */ /* 0x0001e80000100a00 */
[----:B------:R-:W-:Y:S01]  /*b0d0*/  STL.64 [R1+0x830], R64 ;  /* 0x0008304001007387 */ /* 0x000fe20000100a00 */
[----:B------:R-:W-:-:S03]  /*b0e0*/  IMAD R56, R148, 0x2, R46 ;  /* 0x0000000294387824 */ /* 0x000fc600078e022e */
[----:B------:R2:W-:Y:S01]  /*b0f0*/  STL.64 [R1+0x828], R62 ;  /* 0x0008283e01007387 */ /* 0x0005e20000100a00 */
[----:B------:R-:W-:Y:S02]  /*b100*/  LEA.HI.X.SX32 R69, R94, R0, 0x1, P0 ;  /* 0x000000005e457211 */ /* 0x000fe400000f0eff */
[----:B0-----:R-:W-:-:S04]  /*b110*/  LEA R66, P1, R48, R2, 0x1 ;  /* 0x0000000230427211 */ /* 0x001fc800078208ff */
[----:B------:R-:W-:Y:S02]  /*b120*/  LEA.HI.X.SX32 R67, R48, R0, 0x1, P1 ;  /* 0x0000000030437211 */ /* 0x000fe400008f0eff */
[C---:B--2---:R-:W-:Y:S01]  /*b130*/  LEA R62, P2, R3.reuse, R2, 0x1 ;  /* 0x00000002033e7211 */ /* 0x044fe200078408ff */
[----:B------:R0:W-:Y:S03]  /*b140*/  STL.64 [R1+0x820], R68 ;  /* 0x0008204401007387 */ /* 0x0001e60000100a00 */
[----:B------:R-:W-:Y:S01]  /*b150*/  LEA.HI.X.SX32 R63, R3, R0, 0x1, P2 ;  /* 0x00000000033f7211 */ /* 0x000fe200010f0eff */
[----:B------:R2:W-:Y:S01]  /*b160*/  STL.64 [R1+0x818], R66 ;  /* 0x0008184201007387 */ /* 0x0005e20000100a00 */
[----:B------:R-:W-:-:S03]  /*b170*/  LEA R55, R149, R56, 0x1 ;  /* 0x0000003895377211 */ /* 0x000fc600078e08ff */
[----:B------:R3:W-:Y:S02]  /*b180*/  STL.64 [R1+0x810], R62 ;  /* 0x0008103e01007387 */ /* 0x0007e40000100a00 */
[----:B------:R-:W-:Y:S01]  /*b190*/  IMAD R45, R150, 0x2, R55 ;  /* 0x00000002962d7824 */ /* 0x000fe200078e0237 */
[-C--:B0-----:R-:W-:Y:S02]  /*b1a0*/  LEA R68, P0, R95, R2.reuse, 0x1 ;  /* 0x000000025f447211 */ /* 0x081fe400078008ff */
[-C--:B--2---:R-:W-:Y:S02]  /*b1b0*/  LEA R66, P1, R10, R2.reuse, 0x1 ;  /* 0x000000020a427211 */ /* 0x084fe400078208ff */
[----:B---3--:R-:W-:Y:S01]  /*b1c0*/  LEA R62, P2, R9, R2, 0x1 ;  /* 0x00000002093e7211 */ /* 0x008fe200078408ff */
[----:B------:R-:W-:Y:S01]  /*b1d0*/  IMAD R61, R152, 0x2, R45 ;  /* 0x00000002983d7824 */ /* 0x000fe200078e022d */
[-C--:B------:R-:W-:Y:S02]  /*b1e0*/  LEA.HI.X.SX32 R69, R95, R0.reuse, 0x1, P0 ;  /* 0x000000005f457211 */ /* 0x080fe400000f0eff */
[----:B------:R-:W-:-:S02]  /*b1f0*/  LEA.HI.X.SX32 R63, R9, R0, 0x1, P2 ;  /* 0x00000000093f7211 */ /* 0x000fc400010f0eff */
[----:B------:R-:W-:Y:S02]  /*b200*/  LEA.HI.X.SX32 R67, R10, R0, 0x1, P1 ;  /* 0x000000000a437211 */ /* 0x000fe400008f0eff */
[----:B------:R-:W-:Y:S01]  /*b210*/  LEA R70, P0, R15, R2, 0x1 ;  /* 0x000000020f467211 */ /* 0x000fe200078008ff */
[----:B------:R-:W-:Y:S01]  /*b220*/  STL.64 [R1+0x7f8], R62 ;  /* 0x0007f83e01007387 */ /* 0x000fe20000100a00 */
[----:B------:R-:W-:-:S03]  /*b230*/  LEA R54, R151, R61, 0x1 ;  /* 0x0000003d97367211 */ /* 0x000fc600078e08ff */
[----:B------:R0:W-:Y:S01]  /*b240*/  STL.64 [R1+0x808], R68 ;  /* 0x0008084401007387 */ /* 0x0001e20000100a00 */
[----:B------:R-:W-:-:S03]  /*b250*/  LEA.HI.X.SX32 R71, R15, R0, 0x1, P0 ;  /* 0x000000000f477211 */ /* 0x000fc600000f0eff */
[----:B------:R2:W-:Y:S01]  /*b260*/  STL.64 [R1+0x800], R66 ;  /* 0x0008004201007387 */ /* 0x0005e20000100a00 */
[----:B------:R-:W-:Y:S01]  /*b270*/  IMAD R53, R153, 0x2, R54 ;  /* 0x0000000299357824 */ /* 0x000fe200078e0236 */
[-C--:B0-----:R-:W-:Y:S02]  /*b280*/  LEA R68, P1, R14, R2.reuse, 0x1 ;  /* 0x000000020e447211 */ /* 0x081fe400078208ff */
[----:B--2---:R-:W-:Y:S02]  /*b290*/  LEA R66, P2, R4, R2, 0x1 ;  /* 0x0000000204427211 */ /* 0x004fe400078408ff */
[-C--:B------:R-:W-:Y:S02]  /*b2a0*/  LEA.HI.X.SX32 R69, R14, R0.reuse, 0x1, P1 ;  /* 0x000000000e457211 */ /* 0x080fe400008f0eff */
[----:B------:R-:W-:Y:S01]  /*b2b0*/  LEA.HI.X.SX32 R67, R4, R0, 0x1, P2 ;  /* 0x0000000004437211 */ /* 0x000fe200010f0eff */
[----:B------:R-:W-:Y:S01]  /*b2c0*/  STL.64 [R1+0x7f0], R70 ;  /* 0x0007f04601007387 */ /* 0x000fe20000100a00 */
[----:B------:R-:W-:-:S03]  /*b2d0*/  IMAD R60, R154, 0x2, R53 ;  /* 0x000000029a3c7824 */ /* 0x000fc600078e0235 */
[----:B------:R0:W-:Y:S01]  /*b2e0*/  STL.64 [R1+0x7e8], R68 ;  /* 0x0007e84401007387 */ /* 0x0001e20000100a00 */
[----:B------:R-:W-:-:S03]  /*b2f0*/  LEA R14, P2, R12, R2, 0x1 ;  /* 0x000000020c0e7211 */ /* 0x000fc600078408ff */
[----:B------:R2:W-:Y:S01]  /*b300*/  STL.64 [R1+0x7e0], R66 ;  /* 0x0007e04201007387 */ /* 0x0005e20000100a00 */
[----:B------:R-:W-:Y:S02]  /*b310*/  LEA R59, R155, R60, 0x1 ;  /* 0x0000003c9b3b7211 */ /* 0x000fe400078e08ff */
[CC--:B0-----:R-:W-:Y:S02]  /*b320*/  LEA R68, P0, R96.reuse, R2.reuse, 0x1 ;  /* 0x0000000260447211 */ /* 0x0c1fe400078008ff */
[C---:B--2---:R-:W-:Y:S02]  /*b330*/  LEA R66, P1, R13.reuse, R2, 0x1 ;  /* 0x000000020d427211 */ /* 0x044fe400078208ff */
[-C--:B------:R-:W-:Y:S02]  /*b340*/  LEA.HI.X.SX32 R69, R96, R0.reuse, 0x1, P0 ;  /* 0x0000000060457211 */ /* 0x080fe400000f0eff */
        /* <DEDUP_REMOVED lines=9> */
[C---:B---3--:R-:W-:Y:S02]  /*b3e0*/  LEA R14, P2, R11.reuse, R2, 0x1 ;  /* 0x000000020b0e7211 */ /* 0x048fe400078408ff */
[-C--:B------:R-:W-:Y:S02]  /*b3f0*/  LEA.HI.X.SX32 R69, R20, R0.reuse, 0x1, P0 ;  /* 0x0000000014457211 */ /* 0x080fe400000f0eff */
[----:B------:R-:W-:Y:S02]  /*b400*/  LEA.HI.X.SX32 R15, R11, R0, 0x1, P2 ;  /* 0x000000000b0f7211 */ /* 0x000fe400010f0eff */
[----:B------:R-:W-:-:S02]  /*b410*/  LEA R58, R157, R64, 0x1 ;  /* 0x000000409d3a7211 */ /* 0x000fc400078e08ff */
[----:B------:R-:W-:Y:S01]  /*b420*/  LEA.HI.X.SX32 R67, R19, R0, 0x1, P1 ;  /* 0x0000000013437211 */ /* 0x000fe200008f0eff */
[----:B------:R-:W-:Y:S02]  /*b430*/  STL.64 [R1+0x7b0], R14 ;  /* 0x0007b00e01007387 */ /* 0x000fe40000100a00 */
[----:B------:R-:W-:Y:S02]  /*b440*/  IMAD R48, R159, 0x2, R58 ;  /* 0x000000029f307824 */ /* 0x000fe400078e023a */
[----:B------:R0:W-:Y:S01]  /*b450*/  STL.64 [R1+0x7c0], R68 ;  /* 0x0007c04401007387 */ /* 0x0001e20000100a00 */
[----:B------:R-:W-:-:S03]  /*b460*/  LEA R12, P2, R17, R2, 0x1 ;  /* 0x00000002110c7211 */ /* 0x000fc600078408ff */
[----:B------:R2:W-:Y:S01]  /*b470*/  STL.64 [R1+0x7b8], R66 ;  /* 0x0007b84201007387 */ /* 0x0005e20000100a00 */
[----:B------:R-:W-:Y:S01]  /*b480*/  IMAD R63, R160, 0x2, R48 ;  /* 0x00000002a03f7824 */ /* 0x000fe200078e0230 */
[----:B------:R-:W-:Y:S02]  /*b490*/  LEA.HI.X.SX32 R13, R17, R0, 0x1, P2 ;  /* 0x00000000110d7211 */ /* 0x000fe400010f0eff */
[-C--:B0-----:R-:W-:Y:S02]  /*b4a0*/  LEA R68, P0, R26, R2.reuse, 0x1 ;  /* 0x000000021a447211 */ /* 0x081fe400078008ff */
[----:B--2---:R-:W-:Y:S02]  /*b4b0*/  LEA R66, P1, R18, R2, 0x1 ;  /* 0x0000000212427211 */ /* 0x004fe400078208ff */
[-C--:B------:R-:W-:Y:S02]  /*b4c0*/  LEA.HI.X.SX32 R69, R26, R0.reuse, 0x1, P0 ;  /* 0x000000001a457211 */ /* 0x080fe400000f0eff */
[----:B------:R-:W-:-:S02]  /*b4d0*/  LEA.HI.X.SX32 R67, R18, R0, 0x1, P1 ;  /* 0x0000000012437211 */ /* 0x000fc400008f0eff */
[----:B------:R-:W-:Y:S01]  /*b4e0*/  LEA R62, R161, R63, 0x1 ;  /* 0x0000003fa13e7211 */ /* 0x000fe200078e08ff */
[----:B------:R-:W-:Y:S04]  /*b4f0*/  STL.64 [R1+0x7a8], R68 ;  /* 0x0007a84401007387 */ /* 0x000fe80000100a00 */
[----:B------:R0:W-:Y:S01]  /*b500*/  STL.64 [R1+0x7a0], R66 ;  /* 0x0007a04201007387 */ /* 0x0001e20000100a00 */
[----:B------:R-:W-:-:S03]  /*b510*/  IMAD R3, R162, 0x2, R62 ;  /* 0x00000002a2037824 */ /* 0x000fc600078e023e */
[----:B------:R2:W-:Y:S01]  /*b520*/  STL.64 [R1+0x798], R12 ;  /* 0x0007980c01007387 */ /* 0x0005e20000100a00 */
[----:B------:R-:W-:Y:S01]  /*b530*/  IMAD R65, R164, 0x2, R3 ;  /* 0x00000002a4417824 */ /* 0x000fe200078e0203 */
[-C--:B------:R-:W-:Y:S02]  /*b540*/  LEA R18, P1, R24, R2.reuse, 0x1 ;  /* 0x0000000218127211 */ /* 0x080fe400078208ff */
[CC--:B0-----:R-:W-:Y:S02]  /*b550*/  LEA R66, P0, R25.reuse, R2.reuse, 0x1 ;  /* 0x0000000219427211 */ /* 0x0c1fe400078008ff */
[C---:B--2---:R-:W-:Y:S02]  /*b560*/  LEA R12, P2, R16.reuse, R2, 0x1 ;  /* 0x00000002100c7211 */ /* 0x044fe400078408ff */
[-C--:B------:R-:W-:Y:S02]  /*b570*/  LEA.HI.X.SX32 R67, R25, R0.reuse, 0x1, P0 ;  /* 0x0000000019437211 */ /* 0x080fe400000f0eff */
[----:B------:R-:W-:-:S02]  /*b580*/  LEA.HI.X.SX32 R13, R16, R0, 0x1, P2 ;  /* 0x00000000100d7211 */ /* 0x000fc400010f0eff */
[----:B------:R-:W-:-:S03]  /*b590*/  LEA R10, R163, R65, 0x1 ;  /* 0x00000041a30a7211 */ /* 0x000fc600078e08ff */
[----:B------:R-:W-:Y:S01]  /*b5a0*/  STL.64 [R1+0x780], R12 ;  /* 0x0007800c01007387 */ /* 0x000fe20000100a00 */
[----:B------:R-:W-:-:S03]  /*b5b0*/  LEA.HI.X.SX32 R19, R24, R0, 0x1, P1 ;  /* 0x0000000018137211 */ /* 0x000fc600008f0eff */
[----:B------:R0:W-:Y:S01]  /*b5c0*/  STL.64 [R1+0x790], R66 ;  /* 0x0007904201007387 */ /* 0x0001e20000100a00 */
[----:B------:R-:W-:Y:S01]  /*b5d0*/  LEA R24, P1, R23, R2, 0x1 ;  /* 0x0000000217187211 */ /* 0x000fe200078208ff */
[----:B------:R-:W-:-:S03]  /*b5e0*/  IMAD R9, R165, 0x2, R10 ;  /* 0x00000002a5097824 */ /* 0x000fc600078e020a */
[----:B------:R-:W-:Y:S02]  /*b5f0*/  LEA.HI.X.SX32 R25, R23, R0, 0x1, P1 ;  /* 0x0000000017197211 */ /* 0x000fe400008f0eff */
[----:B0-----:R-:W-:-:S04]  /*b600*/  LEA R66, P0, R32, R2, 0x1 ;  /* 0x0000000220427211 */ /* 0x001fc800078008ff */
[----:B------:R-:W-:Y:S01]  /*b610*/  LEA.HI.X.SX32 R67, R32, R0, 0x1, P0 ;  /* 0x0000000020437211 */ /* 0x000fe200000f0eff */
[----:B------:R0:W-:Y:S01]  /*b620*/  STL.64 [R1+0x788], R18 ;  /* 0x0007881201007387 */ /* 0x0001e20000100a00 */
[----:B------:R-:W-:-:S03]  /*b630*/  IMAD R15, R166, 0x2, R9 ;  /* 0x00000002a60f7824 */ /* 0x000fc600078e0209 */
[----:B------:R2:W-:Y:S04]  /*b640*/  STL.64 [R1+0x778], R66 ;  /* 0x0007784201007387 */ /* 0x0005e80000100a00 */
[----:B------:R3:W-:Y:S01]  /*b650*/  STL.64 [R1+0x770], R24 ;  /* 0x0007701801007387 */ /* 0x0007e20000100a00 */
[CC--:B0-----:R-:W-:Y:S02]  /*b660*/  LEA R18, P2, R22.reuse, R2.reuse, 0x1 ;  /* 0x0000000216127211 */ /* 0x0c1fe400078408ff */
[----:B--2---:R-:W-:Y:S02]  /*b670*/  LEA R66, P0, R31, R2, 0x1 ;  /* 0x000000021f427211 */ /* 0x004fe400078008ff */
[----:B------:R-:W-:Y:S02]  /*b680*/  LEA.HI.X.SX32 R19, R22, R0, 0x1, P2 ;  /* 0x0000000016137211 */ /* 0x000fe400010f0eff */
[----:B---3--:R-:W-:-:S02]  /*b690*/  LEA R24, P1, R30, R2, 0x1 ;  /* 0x000000021e187211 */ /* 0x008fc400078208ff */
[----:B------:R-:W-:Y:S02]  /*b6a0*/  LEA R14, R167, R15, 0x1 ;  /* 0x0000000fa70e7211 */ /* 0x000fe400078e08ff */
[-C--:B------:R-:W-:Y:S02]  /*b6b0*/  LEA.HI.X.SX32 R67, R31, R0.reuse, 0x1, P0 ;  /* 0x000000001f437211 */ /* 0x080fe400000f0eff */
[----:B------:R-:W-:Y:S01]  /*b6c0*/  LEA.HI.X.SX32 R25, R30, R0, 0x1, P1 ;  /* 0x000000001e197211 */ /* 0x000fe200008f0eff */
[----:B------:R-:W-:Y:S01]  /*b6d0*/  STL.64 [R1+0x768], R18 ;  /* 0x0007681201007387 */ /* 0x000fe20000100a00 */
[C---:B------:R-:W-:Y:S01]  /*b6e0*/  LEA R16, P2, R21.reuse, R2, 0x1 ;  /* 0x0000000215107211 */ /* 0x040fe200078408ff */
[----:B------:R-:W-:Y:S02]  /*b6f0*/  IMAD R4, R168, 0x2, R14 ;  /* 0x00000002a8047824 */ /* 0x000fe400078e020e */
[----:B------:R-:W-:Y:S01]  /*b700*/  STL.64 [R1+0x760], R66 ;  /* 0x0007604201007387 */ /* 0x000fe20000100a00 */
[----:B------:R-:W-:-:S03]  /*b710*/  LEA.HI.X.SX32 R17, R21, R0, 0x1, P2 ;  /* 0x0000000015117211 */ /* 0x000fc600010f0eff */
[----:B------:R0:W-:Y:S01]  /*b720*/  STL.64 [R1+0x758], R24 ;  /* 0x0007581801007387 */ /* 0x0001e20000100a00 */
[----:B------:R-:W-:Y:S01]  /*b730*/  IMAD R26, R170, 0x2, R4 ;  /* 0x00000002aa1a7824 */ /* 0x000fe200078e0204 */
[C---:B------:R-:W-:Y:S02]  /*b740*/  LEA R22, P1, R29.reuse, R2, 0x1 ;  /* 0x000000021d167211 */ /* 0x040fe400078208ff */
[----:B------:R2:W-:Y:S02]  /*b750*/  STL.64 [R1+0x750], R16 ;  /* 0x0007501001007387 */ /* 0x0005e40000100a00 */
[----:B------:R-:W-:Y:S02]  /*b760*/  LEA.HI.X.SX32 R23, R29, R0, 0x1, P1 ;  /* 0x000000001d177211 */ /* 0x000fe400008f0eff */
[----:B0-----:R-:W-:-:S04]  /*b770*/  LEA R24, P0, R38, R2, 0x1 ;  /* 0x0000000226187211 */ /* 0x001fc800078008ff */
[----:B------:R-:W-:Y:S02]  /*b780*/  LEA.HI.X.SX32 R25, R38, R0, 0x1, P0 ;  /* 0x0000000026197211 */ /* 0x000fe400000f0eff */
[----:B------:R-:W-:Y:S02]  /*b790*/  LEA R13, R169, R26, 0x1 ;  /* 0x0000001aa90d7211 */ /* 0x000fe400078e08ff */
[CC--:B--2---:R-:W-:Y:S01]  /*b7a0*/  LEA R16, P2, R28.reuse, R2.reuse, 0x1 ;  /* 0x000000021c107211 */ /* 0x0c4fe200078408ff */
[----:B------:R0:W-:Y:S01]  /*b7b0*/  STL.64 [R1+0x748], R24 ;  /* 0x0007481801007387 */ /* 0x0001e20000100a00 */
[----:B------:R-:W-:Y:S01]  /*b7c0*/  LEA R66, P0, R37, R2, 0x1 ;  /* 0x0000000225427211 */ /* 0x000fe200078008ff */
[----:B------:R-:W-:Y:S01]  /*b7d0*/  IMAD R12, R171, 0x2, R13 ;  /* 0x00000002ab0c7824 */ /* 0x000fe200078e020d */
[-C--:B------:R-:W-:Y:S01]  /*b7e0*/  LEA.HI.X.SX32 R17, R28, R0.reuse, 0x1, P2 ;  /* 0x000000001c117211 */ /* 0x080fe200010f0eff */
[----:B------:R2:W-:Y:S01]  /*b7f0*/  STL.64 [R1+0x740], R22 ;  /* 0x0007401601007387 */ /* 0x0005e20000100a00 */
[----:B------:R-:W-:Y:S01]  /*b800*/  LEA.HI.X.SX32 R67, R37, R0, 0x1, P0 ;  /* 0x0000000025437211 */ /* 0x000fe200000f0eff */
[----:B------:R-:W-:Y:S01]  /*b810*/  IMAD R20, R172, 0x2, R12 ;  /* 0x00000002ac147824 */ /* 0x000fe200078e020c */
[----:B0-----:R-:W-:-:S02]  /*b820*/  LEA R24, P1, R36, R2, 0x1 ;  /* 0x0000000224187211 */ /* 0x001fc400078208ff */
[C---:B--2---:R-:W-:Y:S02]  /*b830*/  LEA R22, P2, R27.reuse, R2, 0x1 ;  /* 0x000000021b167211 */ /* 0x044fe400078408ff */
[-C--:B------:R-:W-:Y:S02]  /*b840*/  LEA.HI.X.SX32 R25, R36, R0.reuse, 0x1, P1 ;  /* 0x0000000024197211 */ /* 0x080fe400008f0eff */
[----:B------:R-:W-:Y:S01]  /*b850*/  LEA.HI.X.SX32 R23, R27, R0, 0x1, P2 ;  /* 0x000000001b177211 */ /* 0x000fe200010f0eff */
[----:B------:R-:W-:Y:S01]  /*b860*/  STL.64 [R1+0x738], R16 ;  /* 0x0007381001007387 */ /* 0x000fe20000100a00 */
[----:B------:R-:W-:-:S03]  /*b870*/  LEA R36, P0, R44, R2, 0x1 ;  /* 0x000000022c247211 */ /* 0x000fc600078008ff */
[----:B------:R-:W-:Y:S01]  /*b880*/  STL.64 [R1+0x728], R24 ;  /* 0x0007281801007387 */ /* 0x000fe20000100a00 */
[----:B------:R-:W-:Y:S02]  /*b890*/  LEA R19, R173, R20, 0x1 ;  /* 0x00000014ad137211 */ /* 0x000fe400078e08ff */
[----:B------:R-:W-:Y:S01]  /*b8a0*/  LEA R28, P1, R35, R2, 0x1 ;  /* 0x00000002231c7211 */ /* 0x000fe200078208ff */
[----:B------:R-:W-:Y:S01]  /*b8b0*/  STL.64 [R1+0x730], R66 ;  /* 0x0007304201007387 */ /* 0x000fe20000100a00 */
[----:B------:R-:W-:-:S03]  /*b8c0*/  LEA.HI.X.SX32 R37, R44, R0, 0x1, P0 ;  /* 0x000000002c257211 */ /* 0x000fc600000f0eff */
[----:B------:R0:W-:Y:S01]  /*b8d0*/  STL.64 [R1+0x720], R22 ;  /* 0x0007201601007387 */ /* 0x0001e20000100a00 */
[----:B------:R-:W-:Y:S01]  /*b8e0*/  LEA.HI.X.SX32 R29, R35, R0, 0x1, P1 ;  /* 0x00000000231d7211 */ /* 0x000fe200008f0eff */
[----:B------:R-:W-:Y:S02]  /*b8f0*/  IMAD R11, R174, 0x2, R19 ;  /* 0x00000002ae0b7824 */ /* 0x000fe400078e0213 */
[----:B------:R2:W-:Y:S01]  /*b900*/  STL.64 [R1+0x718], R36 ;  /* 0x0007182401007387 */ /* 0x0005e20000100a00 */
[----:B0-----:R-:W-:-:S04]  /*b910*/  LEA R22, P2, R34, R2, 0x1 ;  /* 0x0000000222167211 */ /* 0x001fc800078408ff */
[----:B------:R-:W-:Y:S01]  /*b920*/  LEA.HI.X.SX32 R23, R34, R0, 0x1, P2 ;  /* 0x0000000022177211 */ /* 0x000fe200010f0eff */
[----:B------:R-:W-:Y:S01]  /*b930*/  IMAD R30, R176, 0x2, R11 ;  /* 0x00000002b01e7824 */ /* 0x000fe200078e020b */
[----:B------:R0:W-:Y:S01]  /*b940*/  STL.64 [R1+0x710], R28 ;  /* 0x0007101c01007387 */ /* 0x0001e20000100a00 */
[----:B--2---:R-:W-:-:S03]  /*b950*/  LEA R36, P0, R43, R2, 0x1 ;  /* 0x000000022b247211 */ /* 0x004fc600078008ff */
[----:B------:R2:W-:Y:S01]  /*b960*/  STL.64 [R1+0x708], R22 ;  /* 0x0007081601007387 */ /* 0x0005e20000100a00 */
[----:B------:R-:W-:Y:S02]  /*b970*/  LEA R18, R175, R30, 0x1 ;  /* 0x0000001eaf127211 */ /* 0x000fe400078e08ff */
[----:B------:R-:W-:Y:S02]  /*b980*/  LEA.HI.X.SX32 R37, R43, R0, 0x1, P0 ;  /* 0x000000002b257211 */ /* 0x000fe400000f0eff */
[CC--:B0-----:R-:W-:Y:S02]  /*b990*/  LEA R28, P1, R42.reuse, R2.reuse, 0x1 ;  /* 0x000000022a1c7211 */ /* 0x0c1fe400078208ff */
[C---:B--2---:R-:W-:Y:S02]  /*b9a0*/  LEA R22, P2, R33.reuse, R2, 0x1 ;  /* 0x0000000221167211 */ /* 0x044fe400078408ff */
[-C--:B------:R-:W-:Y:S02]  /*b9b0*/  LEA.HI.X.SX32 R29, R42, R0.reuse, 0x1, P1 ;  /* 0x000000002a1d7211 */ /* 0x080fe400008f0eff */
[----:B------:R-:W-:Y:S01]  /*b9c0*/  LEA.HI.X.SX32 R23, R33, R0, 0x1, P2 ;  /* 0x0000000021177211 */ /* 0x000fe200010f0eff */
[----:B------:R-:W-:Y:S01]  /*b9d0*/  IMAD R17, R177, 0x2, R18 ;  /* 0x00000002b1117824 */ /* 0x000fe200078e0212 */
[----:B------:R-:W-:-:S03]  /*b9e0*/  LEA R42, P0, R51, R2, 0x1 ;  /* 0x00000002332a7211 */ /* 0x000fc600078008ff */
[----:B------:R-:W-:Y:S01]  /*b9f0*/  STL.64 [R1+0x6f0], R22 ;  /* 0x0006f01601007387 */ /* 0x000fe20000100a00 */
[----:B------:R-:W-:-:S03]  /*ba00*/  IMAD R25, R178, 0x2, R17 ;  /* 0x00000002b2197824 */ /* 0x000fc600078e0211 */
        /* <DEDUP_REMOVED lines=15> */
[----:B---3--:R-:W-:Y:S01]  /*bb00*/  LEA R28, P2, R39, R2, 0x1 ;  /* 0x00000002271c7211 */ /* 0x008fe200078408ff */
[----:B------:R-:W-:Y:S01]  /*bb10*/  IMAD R34, R182, 0x2, R16 ;  /* 0x00000002b6227824 */ /* 0x000fe200078e0210 */
[----:B------:R-:W-:-:S02]  /*bb20*/  LEA.HI.X.SX32 R37, R49, R0, 0x1, P1 ;  /* 0x0000000031257211 */ /* 0x000fc400008f0eff */
[----:B------:R-:W-:Y:S01]  /*bb30*/  LEA.HI.X.SX32 R29, R39, R0, 0x1, P2 ;  /* 0x00000000271d7211 */ /* 0x000fe200010f0eff */
[----:B------:R-:W-:Y:S01]  /*bb40*/  STL.64 [R1+0x6d0], R42 ;  /* 0x0006d02a01007387 */ /* 0x000fe20000100a00 */
[----:B------:R-:W-:-:S03]  /*bb50*/  LEA R23, R181, R34, 0x1 ;  /* 0x00000022b5177211 */ /* 0x000fc600078e08ff */
        /* <DEDUP_REMOVED lines=12> */
[----:B------:R-:W-:-:S03]  /*bc20*/  LEA R31, R186, R32, 0x1 ;  /* 0x00000020ba1f7211 */ /* 0x000fc600078e08ff */
[----:B------:R0:W-:Y:S04]  /*bc30*/  STL.64 [R1+0x6b8], R40 ;  /* 0x0006b82801007387 */ /* 0x0001e80000100a00 */
[----:B------:R2:W-:Y:S01]  /*bc40*/  STL.64 [R1+0x6b0], R36 ;  /* 0x0006b02401007387 */ /* 0x0005e20000100a00 */
[----:B------:R-:W-:Y:S01]  /*bc50*/  LEA.HI.X.SX32 R43, R56, R0, 0x1, P0 ;  /* 0x00000000382b7211 */ /* 0x000fe200000f0eff */
[----:B------:R-:W-:Y:S01]  /*bc60*/  IMAD R21, R187, 0x2, R31 ;  /* 0x00000002bb157824 */ /* 0x000fe200078e021f */
[-C--:B------:R-:W-:Y:S02]  /*bc70*/  LEA R46, P0, R61, R2.reuse, 0x1 ;  /* 0x000000023d2e7211 */ /* 0x080fe400078008ff */
[-C--:B0-----:R-:W-:Y:S02]  /*bc80*/  LEA R40, P1, R55, R2.reuse, 0x1 ;  /* 0x0000000237287211 */ /* 0x081fe400078208ff */
[----:B--2---:R-:W-:-:S04]  /*bc90*/  LEA R36, P2, R45, R2, 0x1 ;  /* 0x000000022d247211 */ /* 0x004fc800078408ff */
[-C--:B------:R-:W-:Y:S02]  /*bca0*/  LEA.HI.X.SX32 R37, R45, R0.reuse, 0x1, P2 ;  /* 0x000000002d257211 */ /* 0x080fe400010f0eff */
[-C--:B------:R-:W-:Y:S01]  /*bcb0*/  LEA.HI.X.SX32 R41, R55, R0.reuse, 0x1, P1 ;  /* 0x0000000037297211 */ /* 0x080fe200008f0eff */
[----:B------:R-:W-:Y:S01]  /*bcc0*/  IMAD R38, R189, 0x2, R21 ;  /* 0x00000002bd267824 */ /* 0x000fe200078e0215 */
[----:B------:R-:W-:Y:S01]  /*bcd0*/  LEA.HI.X.SX32 R47, R61, R0, 0x1, P0 ;  /* 0x000000003d2f7211 */ /* 0x000fe200000f0eff */
[----:B------:R-:W-:Y:S04]  /*bce0*/  STL.64 [R1+0x690], R36 ;  /* 0x0006902401007387 */ /* 0x000fe80000100a00 */
[----:B------:R0:W-:Y:S01]  /*bcf0*/  STL.64 [R1+0x6a0], R42 ;  /* 0x0006a02a01007387 */ /* 0x0001e20000100a00 */
[----:B------:R-:W-:-:S03]  /*bd00*/  LEA R29, R188, R38, 0x1 ;  /* 0x00000026bc1d7211 */ /* 0x000fc600078e08ff */
[----:B------:R2:W-:Y:S04]  /*bd10*/  STL.64 [R1+0x698], R40 ;  /* 0x0006982801007387 */ /* 0x0005e80000100a00 */
[----:B------:R3:W-:Y:S01]  /*bd20*/  STL.64 [R1+0x688], R46 ;  /* 0x0006882e01007387 */ /* 0x0007e20000100a00 */
[CC--:B0-----:R-:W-:Y:S02]  /*bd30*/  LEA R42, P1, R54.reuse, R2.reuse, 0x1 ;  /* 0x00000002362a7211 */ /* 0x0c1fe400078208ff */
[----:B--2---:R-:W-:Y:S02]  /*bd40*/  LEA R40, P2, R53, R2, 0x1 ;  /* 0x0000000235287211 */ /* 0x004fe400078408ff */
[----:B------:R-:W-:Y:S02]  /*bd50*/  LEA.HI.X.SX32 R43, R54, R0, 0x1, P1 ;  /* 0x00000000362b7211 */ /* 0x000fe400008f0eff */
[----:B---3--:R-:W-:-:S02]  /*bd60*/  LEA R46, P0, R60, R2, 0x1 ;  /* 0x000000023c2e7211 */ /* 0x008fc400078008ff */
[----:B------:R-:W-:Y:S02]  /*bd70*/  LEA R44, P1, R59, R2, 0x1 ;  /* 0x000000023b2c7211 */ /* 0x000fe400078208ff */
[-C--:B------:R-:W-:Y:S01]  /*bd80*/  LEA.HI.X.SX32 R41, R53, R0.reuse, 0x1, P2 ;  /* 0x0000000035297211 */ /* 0x080fe200010f0eff */
[----:B------:R-:W-:Y:S01]  /*bd90*/  IMAD R28, R190, 0x2, R29 ;  /* 0x00000002be1c7824 */ /* 0x000fe200078e021d */
[-C--:B------:R-:W-:Y:S01]  /*bda0*/  LEA.HI.X.SX32 R47, R60, R0.reuse, 0x1, P0 ;  /* 0x000000003c2f7211 */ /* 0x080fe200000f0eff */
[----:B------:R0:W-:Y:S01]  /*bdb0*/  STL.64 [R1+0x680], R42 ;  /* 0x0006802a01007387 */ /* 0x0001e20000100a00 */
[----:B------:R-:W-:Y:S01]  /*bdc0*/  LEA.HI.X.SX32 R45, R59, R0, 0x1, P1 ;  /* 0x000000003b2d7211 */ /* 0x000fe200008f0eff */
[----:B------:R-:W-:Y:S02]  /*bdd0*/  IMAD R37, R191, 0x2, R28 ;  /* 0x00000002bf257824 */ /* 0x000fe400078e021c */
[----:B------:R-:W-:Y:S04]  /*bde0*/  STL.64 [R1+0x678], R40 ;  /* 0x0006782801007387 */ /* 0x000fe80000100a00 */
[----:B------:R2:W-:Y:S01]  /*bdf0*/  STL.64 [R1+0x670], R46 ;  /* 0x0006702e01007387 */ /* 0x0005e20000100a00 */
[----:B0-----:R-:W-:-:S03]  /*be00*/  LEA R42, P2, R52, R2, 0x1 ;  /* 0x00000002342a7211 */ /* 0x001fc600078408ff */
[----:B------:R0:W-:Y:S01]  /*be10*/  STL.64 [R1+0x668], R44 ;  /* 0x0006682c01007387 */ /* 0x0001e20000100a00 */
[----:B------:R-:W-:Y:S02]  /*be20*/  LEA.HI.X.SX32 R43, R52, R0, 0x1, P2 ;  /* 0x00000000342b7211 */ /* 0x000fe400010f0eff */
[----:B--2---:R-:W-:-:S03]  /*be30*/  LEA R46, P0, R64, R2, 0x1 ;  /* 0x00000002402e7211 */ /* 0x004fc600078008ff */
[----:B------:R2:W-:Y:S01]  /*be40*/  STL.64 [R1+0x660], R42 ;  /* 0x0006602a01007387 */ /* 0x0005e20000100a00 */
[----:B------:R-:W-:Y:S02]  /*be50*/  LEA R36, R192, R37, 0x1 ;  /* 0x00000025c0247211 */ /* 0x000fe400078e08ff */
[----:B0-----:R-:W-:Y:S02]  /*be60*/  LEA R44, P1, R58, R2, 0x1 ;  /* 0x000000023a2c7211 */ /* 0x001fe400078208ff */
[-C--:B------:R-:W-:Y:S02]  /*be70*/  LEA.HI.X.SX32 R47, R64, R0.reuse, 0x1, P0 ;  /* 0x00000000402f7211 */ /* 0x080fe400000f0eff */
[----:B------:R-:W-:Y:S01]  /*be80*/  LEA.HI.X.SX32 R45, R58, R0, 0x1, P1 ;  /* 0x000000003a2d7211 */ /* 0x000fe200008f0eff */
[----:B------:R-:W-:Y:S01]  /*be90*/  IMAD R27, R193, 0x2, R36 ;  /* 0x00000002c11b7824 */ /* 0x000fe200078e0224 */
[C---:B--2---:R-:W-:Y:S01]  /*bea0*/  LEA R42, P2, R48.reuse, R2, 0x1 ;  /* 0x00000002302a7211 */ /* 0x044fe200078408ff */
[----:B------:R0:W-:Y:S03]  /*beb0*/  STL.64 [R1+0x658], R46 ;  /* 0x0006582e01007387 */ /* 0x0001e60000100a00 */
[----:B------:R-:W-:Y:S01]  /*bec0*/  LEA.HI.X.SX32 R43, R48, R0, 0x1, P2 ;  /* 0x00000000302b7211 */ /* 0x000fe200010f0eff */
[----:B------:R2:W-:Y:S01]  /*bed0*/  STL.64 [R1+0x650], R44 ;  /* 0x0006502c01007387 */ /* 0x0005e20000100a00 */
[----:B------:R-:W-:Y:S01]  /*bee0*/  IMAD R41, R195, 0x2, R27 ;  /* 0x00000002c3297824 */ /* 0x000fe200078e021b */
[----:B0-----:R-:W-:-:S02]  /*bef0*/  LEA R46, P0, R63, R2, 0x1 ;  /* 0x000000023f2e7211 */ /* 0x001fc400078008ff */
[C---:B--2---:R-:W-:Y:S01]  /*bf00*/  LEA R44, P1, R62.reuse, R2, 0x1 ;  /* 0x000000023e2c7211 */ /* 0x044fe200078208ff */
[----:B------:R0:W-:Y:S01]  /*bf10*/  STL.64 [R1+0x648], R42 ;  /* 0x0006482a01007387 */ /* 0x0001e20000100a00 */
[-C--:B------:R-:W-:Y:S02]  /*bf20*/  LEA.HI.X.SX32 R47, R63, R0.reuse, 0x1, P0 ;  /* 0x000000003f2f7211 */ /* 0x080fe400000f0eff */
[----:B------:R-:W-:Y:S02]  /*bf30*/  LEA.HI.X.SX32 R45, R62, R0, 0x1, P1 ;  /* 0x000000003e2d7211 */ /* 0x000fe400008f0eff */
[----:B------:R-:W-:Y:S01]  /*bf40*/  LEA R35, R194, R41, 0x1 ;  /* 0x00000029c2237211 */ /* 0x000fe200078e08ff */
[----:B------:R2:W-:Y:S01]  /*bf50*/  STL.64 [R1+0x640], R46 ;  /* 0x0006402e01007387 */ /* 0x0005e20000100a00 */
[-C--:B------:R-:W-:Y:S02]  /*bf60*/  LEA R48, P0, R65, R2.reuse, 0x1 ;  /* 0x0000000241307211 */ /* 0x080fe400078008ff */
[C---:B0-----:R-:W-:Y:S01]  /*bf70*/  LEA R42, P2, R3.reuse, R2, 0x1 ;  /* 0x00000002032a7211 */ /* 0x041fe200078408ff */
[----:B------:R0:W-:Y:S03]  /*bf80*/  STL.64 [R1+0x638], R44 ;  /* 0x0006382c01007387 */ /* 0x0001e60000100a00 */
[----:B------:R-:W-:-:S02]  /*bf90*/  LEA.HI.X.SX32 R43, R3, R0, 0x1, P2 ;  /* 0x00000000032b7211 */ /* 0x000fc400010f0eff */
[----:B--2---:R-:W-:Y:S01]  /*bfa0*/  LEA R46, P1, R10, R2, 0x1 ;  /* 0x000000020a2e7211 */ /* 0x004fe200078208ff */
[----:B------:R-:W-:Y:S01]  /*bfb0*/  IMAD R33, R196, 0x2, R35 ;  /* 0x00000002c4217824 */ /* 0x000fe200078e0223 */
[-C--:B------:R-:W-:Y:S02]  /*bfc0*/  LEA.HI.X.SX32 R49, R65, R0.reuse, 0x1, P0 ;  /* 0x0000000041317211 */ /* 0x080fe400000f0eff */
[----:B------:R-:W-:Y:S02]  /*bfd0*/  LEA.HI.X.SX32 R47, R10, R0, 0x1, P1 ;  /* 0x000000000a2f7211 */ /* 0x000fe400008f0eff */
[----:B0-----:R-:W-:Y:S01]  /*bfe0*/  LEA R44, P2, R9, R2, 0x1 ;  /* 0x00000002092c7211 */ /* 0x001fe200078408ff */
[----:B------:R-:W-:Y:S01]  /*bff0*/  IMAD R40, R197, 0x2, R33 ;  /* 0x00000002c5287824 */ /* 0x000fe200078e0221 */
[----:B------:R-:W-:Y:S02]  /*c000*/  STL.64 [R1+0x630], R42 ;  /* 0x0006302a01007387 */ /* 0x000fe40000100a00 */
[----:B------:R-:W-:-:S02]  /*c010*/  LEA.HI.X.SX32 R45, R9, R0, 0x1, P2 ;  /* 0x00000000092d7211 */ /* 0x000fc400010f0eff */
        /* <DEDUP_REMOVED lines=16> */
[C---:B--2---:R-:W-:Y:S02]  /*c120*/  LEA R46, P1, R13.reuse, R2, 0x1 ;  /* 0x000000020d2e7211 */ /* 0x044fe400078208ff */
[----:B------:R-:W-:Y:S02]  /*c130*/  LEA.HI.X.SX32 R49, R26, R0, 0x1, P0 ;  /* 0x000000001a317211 */ /* 0x000fe400000f0eff */
[C---:B---3--:R-:W-:Y:S02]  /*c140*/  LEA R44, P2, R12.reuse, R2, 0x1 ;  /* 0x000000020c2c7211 */ /* 0x048fe400078408ff */
[-C--:B------:R-:W-:Y:S02]  /*c150*/  LEA.HI.X.SX32 R47, R13, R0.reuse, 0x1, P1 ;  /* 0x000000000d2f7211 */ /* 0x080fe400008f0eff */
[----:B------:R-:W-:-:S02]  /*c160*/  LEA.HI.X.SX32 R45, R12, R0, 0x1, P2 ;  /* 0x000000000c2d7211 */ /* 0x000fc400010f0eff */
[----:B------:R-:W-:Y:S01]  /*c170*/  LEA R10, R200, R42, 0x1 ;  /* 0x0000002ac80a7211 */ /* 0x000fe200078e08ff */
[----:B------:R0:W-:Y:S04]  /*c180*/  STL.64 [R1+0x5f8], R48 ;  /* 0x0005f83001007387 */ /* 0x0001e80000100a00 */
[----:B------:R2:W-:Y:S01]  /*c190*/  STL.64 [R1+0x5f0], R46 ;  /* 0x0005f02e01007387 */ /* 0x0005e20000100a00 */
[----:B------:R-:W-:-:S03]  /*c1a0*/  IMAD R9, R202, 0x2, R10 ;  /* 0x00000002ca097824 */ /* 0x000fc600078e020a */
[----:B------:R3:W-:Y:S01]  /*c1b0*/  STL.64 [R1+0x5e8], R44 ;  /* 0x0005e82c01007387 */ /* 0x0007e20000100a00 */
[CC--:B0-----:R-:W-:Y:S02]  /*c1c0*/  LEA R48, P0, R20.reuse, R2.reuse, 0x1 ;  /* 0x0000000214307211 */ /* 0x0c1fe400078008ff */
[----:B--2---:R-:W-:Y:S02]  /*c1d0*/  LEA R46, P1, R19, R2, 0x1 ;  /* 0x00000002132e7211 */ /* 0x004fe400078208ff */
[----:B------:R-:W-:Y:S02]  /*c1e0*/  LEA.HI.X.SX32 R49, R20, R0, 0x1, P0 ;  /* 0x0000000014317211 */ /* 0x000fe400000f0eff */
[----:B---3--:R-:W-:Y:S01]  /*c1f0*/  LEA R44, P2, R11, R2, 0x1 ;  /* 0x000000020b2c7211 */ /* 0x008fe200078408ff */
[----:B------:R-:W-:Y:S01]  /*c200*/  IMAD R15, R203, 0x2, R9 ;  /* 0x00000002cb0f7824 */ /* 0x000fe200078e0209 */
[-C--:B------:R-:W-:Y:S02]  /*c210*/  LEA.HI.X.SX32 R47, R19, R0.reuse, 0x1, P1 ;  /* 0x00000000132f7211 */ /* 0x080fe400008f0eff */
[----:B------:R-:W-:Y:S01]  /*c220*/  LEA.HI.X.SX32 R45, R11, R0, 0x1, P2 ;  /* 0x000000000b2d7211 */ /* 0x000fe200010f0eff */
[----:B------:R0:W-:Y:S01]  /*c230*/  STL.64 [R1+0x5e0], R48 ;  /* 0x0005e03001007387 */ /* 0x0001e20000100a00 */
[----:B------:R-:W-:-:S03]  /*c240*/  LEA R14, R204, R15, 0x1 ;  /* 0x0000000fcc0e7211 */ /* 0x000fc600078e08ff */
[----:B------:R2:W-:Y:S04]  /*c250*/  STL.64 [R1+0x5d8], R46 ;  /* 0x0005d82e01007387 */ /* 0x0005e80000100a00 */
[----:B------:R3:W-:Y:S01]  /*c260*/  STL.64 [R1+0x5d0], R44 ;  /* 0x0005d02c01007387 */ /* 0x0007e20000100a00 */
[-C--:B0-----:R-:W-:Y:S02]  /*c270*/  LEA R48, P0, R30, R2.reuse, 0x1 ;  /* 0x000000021e307211 */ /* 0x081fe400078008ff */
[----:B--2---:R-:W-:Y:S02]  /*c280*/  LEA R46, P1, R18, R2, 0x1 ;  /* 0x00000002122e7211 */ /* 0x004fe400078208ff */
[----:B------:R-:W-:Y:S02]  /*c290*/  LEA.HI.X.SX32 R49, R30, R0, 0x1, P0 ;  /* 0x000000001e317211 */ /* 0x000fe400000f0eff */
[----:B---3--:R-:W-:Y:S01]  /*c2a0*/  LEA R44, P2, R17, R2, 0x1 ;  /* 0x00000002112c7211 */ /* 0x008fe200078408ff */
[----:B------:R-:W-:Y:S01]  /*c2b0*/  IMAD R4, R205, 0x2, R14 ;  /* 0x00000002cd047824 */ /* 0x000fe200078e020e */
[----:B------:R-:W-:-:S02]  /*c2c0*/  LEA.HI.X.SX32 R47, R18, R0, 0x1, P1 ;  /* 0x00000000122f7211 */ /* 0x000fc400008f0eff */
        /* <DEDUP_REMOVED lines=12> */
[----:B------:R0:W-:Y:S01]  /*c390*/  STL.64 [R1+0x5b0], R48 ;  /* 0x0005b03001007387 */ /* 0x0001e20000100a00 */
[----:B------:R-:W-:-:S03]  /*c3a0*/  IMAD R12, R208, 0x2, R13 ;  /* 0x00000002d00c7824 */ /* 0x000fc600078e020d */
        /* <DEDUP_REMOVED lines=8> */
[----:B------:R-:W-:Y:S01]  /*c430*/  LEA.HI.X.SX32 R45, R22, R0, 0x1, P2 ;  /* 0x00000000162d7211 */ /* 0x000fe200010f0eff */
[----:B------:R0:W-:Y:S01]  /*c440*/  STL.64 [R1+0x598], R48 ;  /* 0x0005983001007387 */ /* 0x0001e20000100a00 */
[----:B------:R-:W-:-:S03]  /*c450*/  LEA R19, R210, R20, 0x1 ;  /* 0x00000014d2137211 */ /* 0x000fc600078e08ff */
[----:B------:R2:W-:Y:S04]  /*c460*/  STL.64 [R1+0x590], R46 ;  /* 0x0005902e01007387 */ /* 0x0005e80000100a00 */
[----:B------:R3:W-:Y:S01]  /*c470*/  STL.64 [R1+0x588], R44 ;  /* 0x0005882c01007387 */ /* 0x0007e20000100a00 */
[CC--:B0-----:R-:W-:Y:S01]  /*c480*/  LEA R48, P0, R32.reuse, R2.reuse, 0x1 ;  /* 0x0000000220307211 */ /* 0x0c1fe200078008ff */
[----:B------:R-:W-:Y:S01]  /*c490*/  IMAD R11, R211, 0x2, R19 ;  /* 0x00000002d30b7824 */ /* 0x000fe200078e0213 */
[----:B--2---:R-:W-:Y:S02]  /*c4a0*/  LEA R46, P1, R31, R2, 0x1 ;  /* 0x000000021f2e7211 */ /* 0x004fe400078208ff */
[----:B------:R-:W-:Y:S02]  /*c4b0*/  LEA.HI.X.SX32 R49, R32, R0, 0x1, P0 ;  /* 0x0000000020317211 */ /* 0x000fe400000f0eff */
[----:B---3--:R-:W-:-:S02]  /*c4c0*/  LEA R44, P2, R21, R2, 0x1 ;  /* 0x00000002152c7211 */ /* 0x008fc400078408ff */
[-C--:B------:R-:W-:Y:S02]  /*c4d0*/  LEA.HI.X.SX32 R47, R31, R0.reuse, 0x1, P1 ;  /* 0x000000001f2f7211 */ /* 0x080fe400008f0eff */
[----:B------:R-:W-:Y:S01]  /*c4e0*/  LEA.HI.X.SX32 R45, R21, R0, 0x1, P2 ;  /* 0x00000000152d7211 */ /* 0x000fe200010f0eff */
[----:B------:R-:W-:Y:S01]  /*c4f0*/  IMAD R25, R213, 0x2, R11 ;  /* 0x00000002d5197824 */ /* 0x000fe200078e020b */
[----:B------:R-:W-:Y:S04]  /*c500*/  STL.64 [R1+0x580], R48 ;  /* 0x0005803001007387 */ /* 0x000fe80000100a00 */
[----:B------:R0:W-:Y:S01]  /*c510*/  STL.64 [R1+0x578], R46 ;  /* 0x0005782e01007387 */ /* 0x0001e20000100a00 */
[----:B------:R-:W-:-:S03]  /*c520*/  LEA R18, R212, R25, 0x1 ;  /* 0x00000019d4127211 */ /* 0x000fc600078e08ff */
[----:B------:R2:W-:Y:S01]  /*c530*/  STL.64 [R1+0x570], R44 ;  /* 0x0005702c01007387 */ /* 0x0005e20000100a00 */
[CC--:B0-----:R-:W-:Y:S02]  /*c540*/  LEA R46, P0, R38.reuse, R2.reuse, 0x1 ;  /* 0x00000002262e7211 */ /* 0x0c1fe400078008ff */
[C---:B--2---:R-:W-:Y:S02]  /*c550*/  LEA R44, P1, R29.reuse, R2, 0x1 ;  /* 0x000000021d2c7211 */ /* 0x044fe400078208ff */
[-C--:B------:R-:W-:Y:S02]  /*c560*/  LEA.HI.X.SX32 R47, R38, R0.reuse, 0x1, P0 ;  /* 0x00000000262f7211 */ /* 0x080fe400000f0eff */
[----:B------:R-:W-:Y:S01]  /*c570*/  LEA.HI.X.SX32 R45, R29, R0, 0x1, P1 ;  /* 0x000000001d2d7211 */ /* 0x000fe200008f0eff */
[----:B------:R-:W-:Y:S01]  /*c580*/  IMAD R17, R214, 0x2, R18 ;  /* 0x00000002d6117824 */ /* 0x000fe200078e0212 */
[----:B------:R-:W-:Y:S01]  /*c590*/  LEA R30, P2, R28, R2, 0x1 ;  /* 0x000000021c1e7211 */ /* 0x000fe200078408ff */
[----:B------:R0:W-:Y:S02]  /*c5a0*/  STL.64 [R1+0x568], R46 ;  /* 0x0005682e01007387 */ /* 0x0001e40000100a00 */
[----:B------:R-:W-:-:S02]  /*c5b0*/  IMAD R24, R215, 0x2, R17 ;  /* 0x00000002d7187824 */ /* 0x000fc400078e0211 */
[----:B------:R2:W-:Y:S01]  /*c5c0*/  STL.64 [R1+0x560], R44 ;  /* 0x0005602c01007387 */ /* 0x0005e20000100a00 */
[----:B------:R-:W-:Y:S02]  /*c5d0*/  LEA.HI.X.SX32 R31, R28, R0, 0x1, P2 ;  /* 0x000000001c1f7211 */ /* 0x000fe400010f0eff */
[CC--:B0-----:R-:W-:Y:S02]  /*c5e0*/  LEA R46, P0, R37.reuse, R2.reuse, 0x1 ;  /* 0x00000002252e7211 */ /* 0x0c1fe400078008ff */
[C---:B--2---:R-:W-:Y:S02]  /*c5f0*/  LEA R44, P1, R36.reuse, R2, 0x1 ;  /* 0x00000002242c7211 */ /* 0x044fe400078208ff */
[-C--:B------:R-:W-:Y:S02]  /*c600*/  LEA.HI.X.SX32 R47, R37, R0.reuse, 0x1, P0 ;  /* 0x00000000252f7211 */ /* 0x080fe400000f0eff */
[----:B------:R-:W-:Y:S02]  /*c610*/  LEA.HI.X.SX32 R45, R36, R0, 0x1, P1 ;  /* 0x00000000242d7211 */ /* 0x000fe400008f0eff */
[----:B------:R-:W-:Y:S01]  /*c620*/  LEA R23, R216, R24, 0x1 ;  /* 0x00000018d8177211 */ /* 0x000fe200078e08ff */
[----:B------:R0:W-:Y:S01]  /*c630*/  STL.64 [R1+0x558], R30 ;  /* 0x0005581e01007387 */ /* 0x0001e20000100a00 */
[----:B------:R-:W-:-:S03]  /*c640*/  LEA R36, P1, R35, R2, 0x1 ;  /* 0x0000000223247211 */ /* 0x000fc600078208ff */
[----:B------:R-:W-:Y:S01]  /*c650*/  STL.64 [R1+0x550], R46 ;  /* 0x0005502e01007387 */ /* 0x000fe20000100a00 */
[----:B------:R-:W-:-:S03]  /*c660*/  IMAD R16, R217, 0x2, R23 ;  /* 0x00000002d9107824 */ /* 0x000fc600078e0217 */
[----:B------:R2:W-:Y:S01]  /*c670*/  STL.64 [R1+0x548], R44 ;  /* 0x0005482c01007387 */ /* 0x0005e20000100a00 */
[----:B0-----:R-:W-:Y:S01]  /*c680*/  LEA R30, P2, R27, R2, 0x1 ;  /* 0x000000021b1e7211 */ /* 0x001fe200078408ff */
[----:B------:R-:W-:-:S03]  /*c690*/  IMAD R29, R219, 0x2, R16 ;  /* 0x00000002db1d7824 */ /* 0x000fc600078e0210 */
[----:B------:R-:W-:Y:S02]  /*c6a0*/  LEA.HI.X.SX32 R31, R27, R0, 0x1, P2 ;  /* 0x000000001b1f7211 */ /* 0x000fe400010f0eff */
[----:B--2---:R-:W-:Y:S02]  /*c6b0*/  LEA R44, P0, R41, R2, 0x1 ;  /* 0x00000002292c7211 */ /* 0x004fe400078008ff */
[-C--:B------:R-:W-:Y:S02]  /*c6c0*/  LEA.HI.X.SX32 R37, R35, R0.reuse, 0x1, P1 ;  /* 0x0000000023257211 */ /* 0x080fe400008f0eff */
[----:B------:R-:W-:Y:S01]  /*c6d0*/  LEA.HI.X.SX32 R45, R41, R0, 0x1, P0 ;  /* 0x00000000292d7211 */ /* 0x000fe200000f0eff */
[----:B------:R0:W-:Y:S01]  /*c6e0*/  STL.64 [R1+0x540], R30 ;  /* 0x0005401e01007387 */ /* 0x0001e20000100a00 */
[----:B------:R-:W-:-:S03]  /*c6f0*/  LEA R22, R218, R29, 0x1 ;  /* 0x0000001dda167211 */ /* 0x000fc600078e08ff */
[----:B------:R-:W-:Y:S01]  /*c700*/  STL.64 [R1+0x538], R44 ;  /* 0x0005382c01007387 */ /* 0x000fe20000100a00 */
[----:B------:R-:W-:-:S03]  /*c710*/  LEA R34, P1, R39, R2, 0x1 ;  /* 0x0000000227227211 */ /* 0x000fc600078208ff */
[----:B------:R2:W-:Y:S01]  /*c720*/  STL.64 [R1+0x530], R36 ;  /* 0x0005302401007387 */ /* 0x0005e20000100a00 */
[----:B0-----:R-:W-:Y:S01]  /*c730*/  LEA R30, P2, R33, R2, 0x1 ;  /* 0x00000002211e7211 */ /* 0x001fe200078408ff */
[----:B------:R-:W-:-:S03]  /*c740*/  IMAD R21, R220, 0x2, R22 ;  /* 0x00000002dc157824 */ /* 0x000fc600078e0216 */
[----:B------:R-:W-:Y:S02]  /*c750*/  LEA.HI.X.SX32 R31, R33, R0, 0x1, P2 ;  /* 0x00000000211f7211 */ /* 0x000fe400010f0eff */
[----:B--2---:R-:W-:-:S03]  /*c760*/  LEA R36, P0, R40, R2, 0x1 ;  /* 0x0000000228247211 */ /* 0x004fc600078008ff */
[----:B------:R0:W-:Y:S01]  /*c770*/  STL.64 [R1+0x528], R30 ;  /* 0x0005281e01007387 */ /* 0x0001e20000100a00 */
[-C--:B------:R-:W-:Y:S02]  /*c780*/  LEA.HI.X.SX32 R35, R39, R0.reuse, 0x1, P1 ;  /* 0x0000000027237211 */ /* 0x080fe400008f0eff */
[----:B------:R-:W-:Y:S01]  /*c790*/  LEA.HI.X.SX32 R37, R40, R0, 0x1, P0 ;  /* 0x0000000028257211 */ /* 0x000fe200000f0eff */
[----:B------:R-:W-:-:S04]  /*c7a0*/  IMAD R28, R221, 0x2, R21 ;  /* 0x00000002dd1c7824 */ /* 0x000fc800078e0215 */
[----:B------:R2:W-:Y:S01]  /*c7b0*/  STL.64 [R1+0x520], R36 ;  /* 0x0005202401007387 */ /* 0x0005e20000100a00 */
[----:B0-----:R-:W-:-:S03]  /*c7c0*/  LEA R30, P2, R3, R2, 0x1 ;  /* 0x00000002031e7211 */ /* 0x001fc600078408ff */
[----:B------:R0:W-:Y:S01]  /*c7d0*/  STL.64 [R1+0x518], R34 ;  /* 0x0005182201007387 */ /* 0x0001e20000100a00 */
[----:B------:R-:W-:Y:S02]  /*c7e0*/  LEA R27, R222, R28, 0x1 ;  /* 0x0000001cde1b7211 */ /* 0x000fe400078e08ff */
[----:B------:R-:W-:Y:S02]  /*c7f0*/  LEA.HI.X.SX32 R31, R3, R0, 0x1, P2 ;  /* 0x00000000031f7211 */ /* 0x000fe400010f0eff */
[-C--:B------:R-:W-:Y:S02]  /*c800*/  LEA R32, P2, R9, R2.reuse, 0x1 ;  /* 0x0000000209207211 */ /* 0x080fe400078408ff */
[-C--:B--2---:R-:W-:Y:S02]  /*c810*/  LEA R36, P0, R42, R2.reuse, 0x1 ;  /* 0x000000022a247211 */ /* 0x084fe400078008ff */
[----:B0-----:R-:W-:Y:S02]  /*c820*/  LEA R34, P1, R10, R2, 0x1 ;  /* 0x000000020a227211 */ /* 0x001fe400078208ff */
[----:B------:R-:W-:-:S02]  /*c830*/  LEA.HI.X.SX32 R37, R42, R0, 0x1, P0 ;  /* 0x000000002a257211 */ /* 0x000fc400000f0eff */
[-C--:B------:R-:W-:Y:S01]  /*c840*/  LEA.HI.X.SX32 R35, R10, R0.reuse, 0x1, P1 ;  /* 0x000000000a237211 */ /* 0x080fe200008f0eff */
[----:B------:R-:W-:Y:S01]  /*c850*/  IMAD R3, R223, 0x2, R27 ;  /* 0x00000002df037824 */ /* 0x000fe200078e021b */
[----:B------:R-:W-:Y:S01]  /*c860*/  LEA.HI.X.SX32 R33, R9, R0, 0x1, P2 ;  /* 0x0000000009217211 */ /* 0x000fe200010f0eff */
[----:B------:R0:W-:Y:S04]  /*c870*/  STL.64 [R1+0x510], R30 ;  /* 0x0005101e01007387 */ /* 0x0001e80000100a00 */
[----:B------:R2:W-:Y:S04]  /*c880*/  STL.64 [R1+0x508], R36 ;  /* 0x0005082401007387 */ /* 0x0005e80000100a00 */
[----:B------:R3:W-:Y:S01]  /*c890*/  STL.64 [R1+0x500], R34 ;  /* 0x0005002201007387 */ /* 0x0007e20000100a00 */
[----:B0-----:R-:W-:-:S03]  /*c8a0*/  IMAD R30, R225, 0x2, R3 ;  /* 0x00000002e11e7824 */ /* 0x001fc600078e0203 */
[----:B------:R0:W-:Y:S01]  /*c8b0*/  STL.64 [R1+0x4f8], R32 ;  /* 0x0004f82001007387 */ /* 0x0001e20000100a00 */
[CC--:B--2---:R-:W-:Y:S02]  /*c8c0*/  LEA R36, P0, R15.reuse, R2.reuse, 0x1 ;  /* 0x000000020f247211 */ /* 0x0c4fe400078008ff */
[----:B---3--:R-:W-:Y:S02]  /*c8d0*/  LEA R34, P1, R14, R2, 0x1 ;  /* 0x000000020e227211 */ /* 0x008fe400078208ff */
[----:B------:R-:W-:Y:S02]  /*c8e0*/  LEA.HI.X.SX32 R37, R15, R0, 0x1, P0 ;  /* 0x000000000f257211 */ /* 0x000fe400000f0eff */
[----:B0-----:R-:W-:Y:S02]  /*c8f0*/  LEA R32, P2, R4, R2, 0x1 ;  /* 0x0000000204207211 */ /* 0x001fe400078408ff */
[----:B------:R-:W-:Y:S02]  /*c900*/  LEA.HI.X.SX32 R35, R14, R0, 0x1, P1 ;  /* 0x000000000e237211 */ /* 0x000fe400008f0eff */
[----:B------:R-:W-:-:S02]  /*c910*/  LEA R10, R224, R30, 0x1 ;  /* 0x0000001ee00a7211 */ /* 0x000fc400078e08ff */
[----:B------:R-:W-:Y:S01]  /*c920*/  LEA.HI.X.SX32 R33, R4, R0, 0x1, P2 ;  /* 0x0000000004217211 */ /* 0x000fe200010f0eff */
[----:B------:R0:W-:Y:S02]  /*c930*/  STL.64 [R1+0x4f0], R36 ;  /* 0x0004f02401007387 */ /* 0x0001e40000100a00 */
[----:B------:R-:W-:Y:S02]  /*c940*/  IMAD R9, R226, 0x2, R10 ;  /* 0x00000002e2097824 */ /* 0x000fe400078e020a */
[----:B------:R2:W-:Y:S04]  /*c950*/  STL.64 [R1+0x4e8], R34 ;  /* 0x0004e82201007387 */ /* 0x0005e80000100a00 */
[----:B------:R3:W-:Y:S01]  /*c960*/  STL.64 [R1+0x4e0], R32 ;  /* 0x0004e02001007387 */ /* 0x0007e20000100a00 */
[----:B0-----:R-:W-:-:S02]  /*c970*/  LEA R36, P0, R26, R2, 0x1 ;  /* 0x000000021a247211 */ /* 0x001fc400078008ff */
[----:B--2---:R-:W-:Y:S01]  /*c980*/  LEA R34, P1, R13, R2, 0x1 ;  /* 0x000000020d227211 */ /* 0x004fe200078208ff */
[----:B------:R-:W-:Y:S01]  /*c990*/  IMAD R15, R227, 0x2, R9 ;  /* 0x00000002e30f7824 */ /* 0x000fe200078e0209 */
        /* <DEDUP_REMOVED lines=8> */
[CC--:B0-----:R-:W-:Y:S02]  /*ca20*/  LEA R36, P0, R20.reuse, R2.reuse, 0x1 ;  /* 0x0000000214247211 */ /* 0x0c1fe400078008ff */
[----:B--2---:R-:W-:Y:S01]  /*ca30*/  LEA R34, P1, R19, R2, 0x1 ;  /* 0x0000000213227211 */ /* 0x004fe200078208ff */
[----:B------:R-:W-:Y:S01]  /*ca40*/  IMAD R4, R229, 0x2, R14 ;  /* 0x00000002e5047824 */ /* 0x000fe200078e020e */
[----:B------:R-:W-:Y:S02]  /*ca50*/  LEA.HI.X.SX32 R37, R20, R0, 0x1, P0 ;  /* 0x0000000014257211 */ /* 0x000fe400000f0eff */
[----:B---3--:R-:W-:-:S02]  /*ca60*/  LEA R32, P2, R11, R2, 0x1 ;  /* 0x000000020b207211 */ /* 0x008fc400078408ff */
        /* <DEDUP_REMOVED lines=24> */
[----:B------:R-:W-:Y:S01]  /*cbf0*/  STL.64 [R1+0x490], R36 ;  /* 0x0004902401007387 */ /* 0x000fe20000100a00 */
[----:B------:R-:W-:-:S03]  /*cc00*/  LEA R18, R234, R19, 0x1 ;  /* 0x00000013ea127211 */ /* 0x000fc600078e08ff */
[----:B------:R0:W-:Y:S01]  /*cc10*/  STL.64 [R1+0x488], R34 ;  /* 0x0004882201007387 */ /* 0x0001e20000100a00 */
[----:B------:R-:W-:Y:S01]  /*cc20*/  LEA R24, P2, R21, R2, 0x1 ;  /* 0x0000000215187211 */ /* 0x000fe200078408ff */
[----:B------:R-:W-:Y:S02]  /*cc30*/  IMAD R11, R235, 0x2, R18 ;  /* 0x00000002eb0b7824 */ /* 0x000fe400078e0212 */
[----:B------:R2:W-:Y:S01]  /*cc40*/  STL.64 [R1+0x480], R32 ;  /* 0x0004802001007387 */ /* 0x0005e20000100a00 */
[----:B------:R-:W-:Y:S01]  /*cc50*/  LEA.HI.X.SX32 R25, R21, R0, 0x1, P2 ;  /* 0x0000000015197211 */ /* 0x000fe200010f0eff */
[----:B------:R-:W-:Y:S01]  /*cc60*/  IMAD R23, R237, 0x2, R11 ;  /* 0x00000002ed177824 */ /* 0x000fe200078e020b */
[CC--:B0-----:R-:W-:Y:S02]  /*cc70*/  LEA R34, P0, R29.reuse, R2.reuse, 0x1 ;  /* 0x000000021d227211 */ /* 0x0c1fe400078008ff */
[----:B--2---:R-:W-:Y:S02]  /*cc80*/  LEA R32, P1, R22, R2, 0x1 ;  /* 0x0000000216207211 */ /* 0x004fe400078208ff */
[----:B------:R-:W-:-:S02]  /*cc90*/  LEA.HI.X.SX32 R35, R29, R0, 0x1, P0 ;  /* 0x000000001d237211 */ /* 0x000fc400000f0eff */
[----:B------:R-:W-:-:S03]  /*cca0*/  LEA.HI.X.SX32 R33, R22, R0, 0x1, P1 ;  /* 0x0000000016217211 */ /* 0x000fc600008f0eff */
[----:B------:R0:W-:Y:S01]  /*ccb0*/  STL.64 [R1+0x478], R34 ;  /* 0x0004782201007387 */ /* 0x0001e20000100a00 */
[----:B------:R-:W-:-:S03]  /*ccc0*/  LEA R17, R236, R23, 0x1 ;  /* 0x00000017ec117211 */ /* 0x000fc600078e08ff */
        /* <DEDUP_REMOVED lines=10> */
[----:B------:R-:W-:Y:S01]  /*cd70*/  IMAD R21, R239, 0x2, R16 ;  /* 0x00000002ef157824 */ /* 0x000fe200078e0210 */
[----:B------:R-:W-:Y:S02]  /*cd80*/  LEA R28, P1, R10, R2, 0x1 ;  /* 0x000000020a1c7211 */ /* 0x000fe400078208ff */
[----:B------:R0:W-:Y:S04]  /*cd90*/  STL.64 [R1+0x458], R32 ;  /* 0x0004582001007387 */ /* 0x0001e80000100a00 */
[----:B------:R2:W-:Y:S01]  /*cda0*/  STL.64 [R1+0x450], R24 ;  /* 0x0004501801007387 */ /* 0x0005e20000100a00 */
[----:B------:R-:W-:-:S02]  /*cdb0*/  LEA R20, R240, R21, 0x1 ;  /* 0x00000015f0147211 */ /* 0x000fc400078e08ff */
[----:B------:R-:W-:Y:S02]  /*cdc0*/  LEA.HI.X.SX32 R29, R10, R0, 0x1, P1 ;  /* 0x000000000a1d7211 */ /* 0x000fe400008f0eff */
[CC--:B0-----:R-:W-:Y:S02]  /*cdd0*/  LEA R32, P0, R30.reuse, R2.reuse, 0x1 ;  /* 0x000000021e207211 */ /* 0x0c1fe400078008ff */
[C---:B--2---:R-:W-:Y:S02]  /*cde0*/  LEA R24, P2, R9.reuse, R2, 0x1 ;  /* 0x0000000209187211 */ /* 0x044fe400078408ff */
[-C--:B------:R-:W-:Y:S02]  /*cdf0*/  LEA.HI.X.SX32 R33, R30, R0.reuse, 0x1, P0 ;  /* 0x000000001e217211 */ /* 0x080fe400000f0eff */
[----:B------:R-:W-:Y:S01]  /*ce00*/  LEA.HI.X.SX32 R25, R9, R0, 0x1, P2 ;  /* 0x0000000009197211 */ /* 0x000fe200010f0eff */
[----:B------:R-:W-:Y:S02]  /*ce10*/  IMAD R3, R241, 0x2, R20 ;  /* 0x00000002f1037824 */ /* 0x000fe400078e0214 */
[----:B------:R-:W-:Y:S04]  /*ce20*/  STL.64 [R1+0x448], R32 ;  /* 0x0004482001007387 */ /* 0x000fe80000100a00 */
[----:B------:R0:W-:Y:S01]  /*ce30*/  STL.64 [R1+0x440], R28 ;  /* 0x0004401c01007387 */ /* 0x0001e20000100a00 */
[----:B------:R-:W-:-:S03]  /*ce40*/  IMAD R22, R243, 0x2, R3 ;  /* 0x00000002f3167824 */ /* 0x000fc600078e0203 */
[----:B------:R2:W-:Y:S01]  /*ce50*/  STL.64 [R1+0x438], R24 ;  /* 0x0004381801007387 */ /* 0x0005e20000100a00 */
[-C--:B------:R-:W-:Y:S02]  /*ce60*/  LEA R30, P0, R15, R2.reuse, 0x1 ;  /* 0x000000020f1e7211 */ /* 0x080fe400078008ff */
[-C--:B0-----:R-:W-:Y:S02]  /*ce70*/  LEA R28, P1, R14, R2.reuse, 0x1 ;  /* 0x000000020e1c7211 */ /* 0x081fe400078208ff */
[----:B--2---:R-:W-:Y:S02]  /*ce80*/  LEA R24, P2, R4, R2, 0x1 ;  /* 0x0000000204187211 */ /* 0x004fe400078408ff */
[-C--:B------:R-:W-:Y:S02]  /*ce90*/  LEA.HI.X.SX32 R29, R14, R0.reuse, 0x1, P1 ;  /* 0x000000000e1d7211 */ /* 0x080fe400008f0eff */
[----:B------:R-:W-:Y:S02]  /*cea0*/  LEA.HI.X.SX32 R25, R4, R0, 0x1, P2 ;  /* 0x0000000004197211 */ /* 0x000fe400010f0eff */
[----:B------:R-:W-:-:S02]  /*ceb0*/  LEA R14, P2, R12, R2, 0x1 ;  /* 0x000000020c0e7211 */ /* 0x000fc400078408ff */
[----:B------:R-:W-:Y:S02]  /*cec0*/  LEA.HI.X.SX32 R31, R15, R0, 0x1, P0 ;  /* 0x000000000f1f7211 */ /* 0x000fe400000f0eff */
[----:B------:R-:W-:Y:S02]  /*ced0*/  LEA R10, R242, R22, 0x1 ;  /* 0x00000016f20a7211 */ /* 0x000fe400078e08ff */
[----:B------:R-:W-:Y:S01]  /*cee0*/  LEA.HI.X.SX32 R15, R12, R0, 0x1, P2 ;  /* 0x000000000c0f7211 */ /* 0x000fe200010f0eff */
[----:B------:R-:W-:Y:S02]  /*cef0*/  STL.64 [R1+0x430], R30 ;  /* 0x0004301e01007387 */ /* 0x000fe40000100a00 */
[----:B------:R-:W-:Y:S02]  /*cf00*/  IMAD R9, R244, 0x2, R10 ;  /* 0x00000002f4097824 */ /* 0x000fe400078e020a */
[----:B------:R0:W-:Y:S04]  /*cf10*/  STL.64 [R1+0x428], R28 ;  /* 0x0004281c01007387 */ /* 0x0001e80000100a00 */
[----:B------:R2:W-:Y:S04]  /*cf20*/  STL.64 [R1+0x420], R24 ;  /* 0x0004201801007387 */ /* 0x0005e80000100a00 */
[----:B------:R3:W-:Y:S01]  /*cf30*/  STL.64 [R1+0x408], R14 ;  /* 0x0004080e01007387 */ /* 0x0007e20000100a00 */
[----:B0-----:R-:W-:-:S02]  /*cf40*/  LEA R28, P0, R26, R2, 0x1 ;  /* 0x000000021a1c7211 */ /* 0x001fc400078008ff */
[----:B--2---:R-:W-:Y:S01]  /*cf50*/  LEA R24, P1, R13, R2, 0x1 ;  /* 0x000000020d187211 */ /* 0x004fe200078208ff */
[----:B---3--:R-:W-:-:S03]  /*cf60*/  IMAD R14, R245, 0x2, R9 ;  /* 0x00000002f50e7824 */ /* 0x008fc600078e0209 */
[-C--:B------:R-:W-:Y:S02]  /*cf70*/  LEA.HI.X.SX32 R25, R13, R0.reuse, 0x1, P1 ;  /* 0x000000000d197211 */ /* 0x080fe400008f0eff */
[----:B------:R-:W-:Y:S02]  /*cf80*/  LEA.HI.X.SX32 R29, R26, R0, 0x1, P0 ;  /* 0x000000001a1d7211 */ /* 0x000fe400000f0eff */
[----:B------:R-:W-:Y:S02]  /*cf90*/  LEA R13, R246, R14, 0x1 ;  /* 0x0000000ef60d7211 */ /* 0x000fe400078e08ff */
[C---:B------:R-:W-:Y:S01]  /*cfa0*/  LEA R26, P1, R18.reuse, R2, 0x1 ;  /* 0x00000002121a7211 */ /* 0x040fe200078208ff */
[----:B------:R0:W-:Y:S02]  /*cfb0*/  STL.64 [R1+0x418], R28 ;  /* 0x0004181c01007387 */ /* 0x0001e40000100a00 */
[----:B------:R-:W-:Y:S01]  /*cfc0*/  IMAD R4, R247, 0x2, R13 ;  /* 0x00000002f7047824 */ /* 0x000fe200078e020d */
[----:B------:R-:W-:Y:S01]  /*cfd0*/  LEA.HI.X.SX32 R27, R18, R0, 0x1, P1 ;  /* 0x00000000121b7211 */ /* 0x000fe200008f0eff */
[----:B------:R2:W-:Y:S02]  /*cfe0*/  STL.64 [R1+0x410], R24 ;  /* 0x0004101801007387 */ /* 0x0005e40000100a00 */
[----:B------:R-:W-:Y:S01]  /*cff0*/  IMAD R18, R249, 0x2, R4 ;  /* 0x00000002f9127824 */ /* 0x000fe200078e0204 */
[----:B0-----:R-:W-:-:S02]  /*d000*/  LEA R28, P0, R19, R2, 0x1 ;  /* 0x00000002131c7211 */ /* 0x001fc400078008ff */
[----:B--2---:R-:W-:Y:S02]  /*d010*/  LEA R24, P2, R11, R2, 0x1 ;  /* 0x000000020b187211 */ /* 0x004fe400078408ff */
[-C--:B------:R-:W-:Y:S02]  /*d020*/  LEA.HI.X.SX32 R29, R19, R0.reuse, 0x1, P0 ;  /* 0x00000000131d7211 */ /* 0x080fe400000f0eff */
[----:B------:R-:W-:Y:S02]  /*d030*/  LEA.HI.X.SX32 R25, R11, R0, 0x1, P2 ;  /* 0x000000000b197211 */ /* 0x000fe400010f0eff */
[----:B------:R-:W-:Y:S01]  /*d040*/  LEA R12, R248, R18, 0x1 ;  /* 0x00000012f80c7211 */ /* 0x000fe200078e08ff */
[----:B------:R0:W-:Y:S04]  /*d050*/  STL.64 [R1+0x400], R28 ;  /* 0x0004001c01007387 */ /* 0x0001e80000100a00 */
[----:B------:R2:W-:Y:S01]  /*d060*/  STL.64 [R1+0x3f8], R26 ;  /* 0x0003f81a01007387 */ /* 0x0005e20000100a00 */
[----:B------:R-:W-:-:S03]  /*d070*/  IMAD R11, R250, 0x2, R12 ;  /* 0x00000002fa0b7824 */ /* 0x000fc600078e020c */
[----:B------:R3:W-:Y:S01]  /*d080*/  STL.64 [R1+0x3f0], R24 ;  /* 0x0003f01801007387 */ /* 0x0007e20000100a00 */
[-C--:B0-----:R-:W-:Y:S02]  /*d090*/  LEA R28, P0, R23, R2.reuse, 0x1 ;  /* 0x00000002171c7211 */ /* 0x081fe400078008ff */
[----:B--2---:R-:W-:Y:S02]  /*d0a0*/  LEA R26, P1, R17, R2, 0x1 ;  /* 0x00000002111a7211 */ /* 0x004fe400078208ff */
[----:B------:R-:W-:Y:S02]  /*d0b0*/  LEA.HI.X.SX32 R29, R23, R0, 0x1, P0 ;  /* 0x00000000171d7211 */ /* 0x000fe400000f0eff */
[C---:B---3--:R-:W-:Y:S02]  /*d0c0*/  LEA R24, P2, R16.reuse, R2, 0x1 ;  /* 0x0000000210187211 */ /* 0x048fe400078408ff */
[-C--:B------:R-:W-:Y:S02]  /*d0d0*/  LEA.HI.X.SX32 R27, R17, R0.reuse, 0x1, P1 ;  /* 0x00000000111b7211 */ /* 0x080fe400008f0eff */
[----:B------:R-:W-:Y:S01]  /*d0e0*/  LEA.HI.X.SX32 R25, R16, R0, 0x1, P2 ;  /* 0x0000000010197211 */ /* 0x000fe200010f0eff */
[----:B----4-:R-:W-:Y:S01]  /*d0f0*/  IMAD R16, R251, 0x2, R11 ;  /* 0x00000002fb107824 */ /* 0x010fe200078e020b */
[----:B------:R-:W-:Y:S04]  /*d100*/  STL.64 [R1+0x3e8], R28 ;  /* 0x0003e81c01007387 */ /* 0x000fe80000100a00 */
[----:B------:R-:W-:Y:S01]  /*d110*/  STL.64 [R1+0x3e0], R26 ;  /* 0x0003e01a01007387 */ /* 0x000fe20000100a00 */
[----:B------:R-:W-:-:S03]  /*d120*/  LEA R15, R252, R16, 0x1 ;  /* 0x00000010fc0f7211 */ /* 0x000fc600078e08ff */
[----:B------:R0:W-:Y:S02]  /*d130*/  STL.64 [R1+0x3d8], R24 ;  /* 0x0003d81801007387 */ /* 0x0001e40000100a00 */
[----:B0-----:R-:W-:-:S04]  /*d140*/  LEA R24, P2, R3, R2, 0x1 ;  /* 0x0000000203187211 */ /* 0x001fc800078408ff */
[----:B------:R-:W-:Y:S01]  /*d150*/  LEA.HI.X.SX32 R25, R3, R0, 0x1, P2 ;  /* 0x0000000003197211 */ /* 0x000fe200010f0eff */
[----:B-1----:R-:W-:Y:S02]  /*d160*/  IMAD R3, R98, 0x2, R15 ;  /* 0x0000000262037824 */ /* 0x002fe400078e020f */
[----:B------:R-:W0:Y:S01]  /*d170*/  LDC R98, c[0x0][0x268] ;  /* 0x00009a00ff627b82 */ /* 0x000e220000000800 */
[CC--:B------:R-:W-:Y:S02]  /*d180*/  LEA R26, P1, R20.reuse, R2.reuse, 0x1 ;  /* 0x00000002141a7211 */ /* 0x0c0fe400078208ff */
[----:B------:R-:W-:Y:S02]  /*d190*/  LEA R28, P0, R21, R2, 0x1 ;  /* 0x00000002151c7211 */ /* 0x000fe400078008ff */
[----:B------:R-:W-:Y:S01]  /*d1a0*/  LEA.HI.X.SX32 R27, R20, R0, 0x1, P1 ;  /* 0x00000000141b7211 */ /* 0x000fe200008f0eff */
[----:B0-----:R-:W-:Y:S02]  /*d1b0*/  IMAD R17, R98, 0x2, R3 ;  /* 0x0000000262117824 */ /* 0x001fe400078e0203 */
[----:B------:R-:W0:Y:S01]  /*d1c0*/  LDC R98, c[0x0][0x268] ;  /* 0x00009a00ff627b82 */ /* 0x000e220000000800 */
[----:B------:R-:W-:-:S02]  /*d1d0*/  LEA R20, P2, R9, R2, 0x1 ;  /* 0x0000000209147211 */ /* 0x000fc400078408ff */
[-C--:B------:R-:W-:Y:S02]  /*d1e0*/  LEA.HI.X.SX32 R29, R21, R0.reuse, 0x1, P0 ;  /* 0x00000000151d7211 */ /* 0x080fe400000f0eff */
[----:B------:R-:W-:-:S03]  /*d1f0*/  LEA.HI.X.SX32 R21, R9, R0, 0x1, P2 ;  /* 0x0000000009157211 */ /* 0x000fc600010f0eff */
[----:B------:R-:W-:Y:S04]  /*d200*/  STL.64 [R1+0x3d0], R28 ;  /* 0x0003d01c01007387 */ /* 0x000fe80000100a00 */
[----:B------:R1:W-:Y:S04]  /*d210*/  STL.64 [R1+0x3c8], R26 ;  /* 0x0003c81a01007387 */ /* 0x0003e80000100a00 */
[----:B------:R2:W-:Y:S01]  /*d220*/  STL.64 [R1+0x3c0], R24 ;  /* 0x0003c01801007387 */ /* 0x0005e20000100a00 */
[----:B0-----:R-:W-:Y:S02]  /*d230*/  LEA R9, R98, R17, 0x1 ;  /* 0x0000001162097211 */ /* 0x001fe400078e08ff */
[----:B------:R-:W0:Y:S01]  /*d240*/  LDC R98, c[0x0][0x268] ;  /* 0x00009a00ff627b82 */ /* 0x000e220000000800 */
[----:B-1----:R-:W-:-:S02]  /*d250*/  LEA R26, P0, R22, R2, 0x1 ;  /* 0x00000002161a7211 */ /* 0x002fc400078008ff */
[----:B--2---:R-:W-:Y:S02]  /*d260*/  LEA R24, P1, R10, R2, 0x1 ;  /* 0x000000020a187211 */ /* 0x004fe400078208ff */
[-C--:B------:R-:W-:Y:S02]  /*d270*/  LEA.HI.X.SX32 R27, R22, R0.reuse, 0x1, P0 ;  /* 0x00000000161b7211 */ /* 0x080fe400000f0eff */
[----:B------:R-:W-:-:S03]  /*d280*/  LEA.HI.X.SX32 R25, R10, R0, 0x1, P1 ;  /* 0x000000000a197211 */ /* 0x000fc600008f0eff */
[----:B------:R-:W-:Y:S04]  /*d290*/  STL.64 [R1+0x3b8], R26 ;  /* 0x0003b81a01007387 */ /* 0x000fe80000100a00 */
[----:B------:R-:W-:Y:S04]  /*d2a0*/  STL.64 [R1+0x3b0], R24 ;  /* 0x0003b01801007387 */ /* 0x000fe80000100a00 */
[----:B------:R1:W-:Y:S02]  /*d2b0*/  STL.64 [R1+0x3a8], R20 ;  /* 0x0003a81401007387 */ /* 0x0003e40000100a00 */
[----:B-1----:R-:W-:-:S04]  /*d2c0*/  LEA R20, P2, R4, R2, 0x1 ;  /* 0x0000000204147211 */ /* 0x002fc800078408ff */
[----:B------:R-:W-:Y:S01]  /*d2d0*/  LEA.HI.X.SX32 R21, R4, R0, 0x1, P2 ;  /* 0x0000000004157211 */ /* 0x000fe200010f0eff */
[----:B0-----:R-:W-:Y:S02]  /*d2e0*/  IMAD R4, R98, 0x2, R9 ;  /* 0x0000000262047824 */ /* 0x001fe400078e0209 */
[----:B------:R-:W0:Y:S01]  /*d2f0*/  LDC R98, c[0x0][0x268] ;  /* 0x00009a00ff627b82 */ /* 0x000e220000000800 */
[CC--:B------:R-:W-:Y:S02]  /*d300*/  LEA R24, P0, R14.reuse, R2.reuse, 0x1 ;  /* 0x000000020e187211 */ /* 0x0c0fe400078008ff */
[C---:B------:R-:W-:Y:S02]  /*d310*/  LEA R22, P1, R13.reuse, R2, 0x1 ;  /* 0x000000020d167211 */ /* 0x040fe400078208ff */
        /* <DEDUP_REMOVED lines=9> */
[----:B------:R-:W-:-:S04]  /*d3b0*/  LEA R22, P1, R12, R2, 0x1 ;  /* 0x000000020c167211 */ /* 0x000fc800078208ff */
[----:B------:R-:W-:Y:S02]  /*d3c0*/  LEA.HI.X.SX32 R23, R12, R0, 0x1, P1 ;  /* 0x000000000c177211 */ /* 0x000fe400008f0eff */
[----:B0-----:R-:W-:Y:S02]  /*d3d0*/  LEA R10, R98, R11, 0x1 ;  /* 0x0000000b620a7211 */ /* 0x001fe400078e08ff */
[----:B------:R-:W0:Y:S01]  /*d3e0*/  LDC R98, c[0x0][0x268] ;  /* 0x00009a00ff627b82 */ /* 0x000e220000000800 */
[CC--:B------:R-:W-:Y:S02]  /*d3f0*/  LEA R12, P2, R3.reuse, R2.reuse, 0x1 ;  /* 0x00000002030c7211 */ /* 0x0c0fe400078408ff */
[C---:B------:R-:W-:Y:S02]  /*d400*/  LEA R24, P0, R18.reuse, R2, 0x1 ;  /* 0x0000000212187211 */ /* 0x040fe400078008ff */
[-C--:B------:R-:W-:Y:S02]  /*d410*/  LEA.HI.X.SX32 R13, R3, R0.reuse, 0x1, P2 ;  /* 0x00000000030d7211 */ /* 0x080fe400010f0eff */
[----:B------:R-:W-:-:S05]  /*d420*/  LEA.HI.X.SX32 R25, R18, R0, 0x1, P0 ;  /* 0x0000000012197211 */ /* 0x000fca00000f0eff */
[----:B------:R-:W-:Y:S01]  /*d430*/  STL.64 [R1+0x388], R24 ;  /* 0x0003881801007387 */ /* 0x000fe20000100a00 */
[----:B0-----:R-:W-:Y:S02]  /*d440*/  IMAD R3, R98, 0x2, R10 ;  /* 0x0000000262037824 */ /* 0x001fe400078e020a */
[----:B------:R-:W0:Y:S01]  /*d450*/  LDC R98, c[0x0][0x268] ;  /* 0x00009a00ff627b82 */ /* 0x000e220000000800 */
[----:B------:R-:W-:Y:S01]  /*d460*/  STL.64 [R1+0x380], R22 ;  /* 0x0003801601007387 */ /* 0x000fe20000100a00 */
[----:B------:R-:W-:-:S03]  /*d470*/  LEA R18, P1, R15, R2, 0x1 ;  /* 0x000000020f127211 */ /* 0x000fc600078208ff */
[----:B------:R1:W-:Y:S01]  /*d480*/  STL.64 [R1+0x378], R20 ;  /* 0x0003781401007387 */ /* 0x0003e20000100a00 */
[----:B------:R-:W-:Y:S02]  /*d490*/  LEA.HI.X.SX32 R19, R15, R0, 0x1, P1 ;  /* 0x000000000f137211 */ /* 0x000fe400008f0eff */
[----:B-1----:R-:W-:-:S04]  /*d4a0*/  LEA R20, P0, R16, R2, 0x1 ;  /* 0x0000000210147211 */ /* 0x002fc800078008ff */
[----:B------:R-:W-:-:S05]  /*d4b0*/  LEA.HI.X.SX32 R21, R16, R0, 0x1, P0 ;  /* 0x0000000010157211 */ /* 0x000fca00000f0eff */
[----:B------:R-:W-:Y:S04]  /*d4c0*/  STL.64 [R1+0x370], R20 ;  /* 0x0003701401007387 */ /* 0x000fe80000100a00 */
[----:B------:R-:W-:Y:S04]  /*d4d0*/  STL.64 [R1+0x368], R18 ;  /* 0x0003681201007387 */ /* 0x000fe80000100a00 */
[----:B------:R0:W-:Y:S02]  /*d4e0*/  STL.64 [R1+0x360], R12 ;  /* 0x0003600c01007387 */ /* 0x0001e40000100a00 */
[----:B0-----:R-:W-:-:S02]  /*d4f0*/  IMAD R12, R98, 0x2, R3 ;  /* 0x00000002620c7824 */ /* 0x001fc400078e0203 */
[----:B------:R-:W0:Y:S01]  /*d500*/  LDC R98, c[0x0][0x268] ;  /* 0x00009a00ff627b82 */ /* 0x000e220000000800 */
[----:B------:R-:W-:-:S04]  /*d510*/  LEA R18, P1, R9, R2, 0x1 ;  /* 0x0000000209127211 */ /* 0x000fc800078208ff */
[----:B------:R-:W-:Y:S02]  /*d520*/  LEA.HI.X.SX32 R19, R9, R0, 0x1, P1 ;  /* 0x0000000009137211 */ /* 0x000fe400008f0eff */
[----:B0-----:R-:W-:Y:S02]  /*d530*/  LEA R9, R98, R12, 0x1 ;  /* 0x0000000c62097211 */ /* 0x001fe400078e08ff */
[----:B------:R-:W0:Y:S01]  /*d540*/  LDC R98, c[0x0][0x268] ;  /* 0x00009a00ff627b82 */ /* 0x000e220000000800 */
[----:B------:R-:W-:-:S04]  /*d550*/  LEA R14, P2, R4, R2, 0x1 ;  /* 0x00000002040e7211 */ /* 0x000fc800078408ff */
[----:B------:R-:W-:Y:S02]  /*d560*/  LEA.HI.X.SX32 R15, R4, R0, 0x1, P2 ;  /* 0x00000000040f7211 */ /* 0x000fe400010f0eff */
[----:B------:R-:W-:-:S04]  /*d570*/  LEA R20, P0, R17, R2, 0x1 ;  /* 0x0000000211147211 */ /* 0x000fc800078008ff */
[----:B------:R-:W-:Y:S01]  /*d580*/  LEA.HI.X.SX32 R21, R17, R0, 0x1, P0 ;  /* 0x0000000011157211 */ /* 0x000fe200000f0eff */
[----:B0-----:R-:W-:Y:S02]  /*d590*/  IMAD R4, R98, 0x2, R9 ;  /* 0x0000000262047824 */ /* 0x001fe400078e0209 */
[----:B------:R-:W0:Y:S02]  /*d5a0*/  LDC R98, c[0x0][0x268] ;  /* 0x00009a00ff627b82 */ /* 0x000e240000000800 */
[----:B------:R-:W-:Y:S01]  /*d5b0*/  STL.64 [R1+0x358], R20 ;  /* 0x0003581401007387 */ /* 0x000fe20000100a00 */
[----:B------:R-:W-:-:S03]  /*d5c0*/  LEA R16, P1, R10, R2, 0x1 ;  /* 0x000000020a107211 */ /* 0x000fc600078208ff */
[----:B------:R1:W-:Y:S04]  /*d5d0*/  STL.64 [R1+0x350], R18 ;  /* 0x0003501201007387 */ /* 0x0003e80000100a00 */
[----:B------:R2:W-:Y:S01]  /*d5e0*/  STL.64 [R1+0x348], R14 ;  /* 0x0003480e01007387 */ /* 0x0005e20000100a00 */
[----:B------:R-:W-:Y:S02]  /*d5f0*/  LEA.HI.X.SX32 R17, R10, R0, 0x1, P1 ;  /* 0x000000000a117211 */ /* 0x000fe400008f0eff */
[-C--:B-1----:R-:W-:Y:S02]  /*d600*/  LEA R18, P0, R11, R2.reuse, 0x1 ;  /* 0x000000020b127211 */ /* 0x082fe400078008ff */
[----:B--2---:R-:W-:Y:S02]  /*d610*/  LEA R14, P2, R3, R2, 0x1 ;  /* 0x00000002030e7211 */ /* 0x004fe400078408ff */
[----:B------:R-:W-:-:S02]  /*d620*/  LEA.HI.X.SX32 R19, R11, R0, 0x1, P0 ;  /* 0x000000000b137211 */ /* 0x000fc400000f0eff */
[----:B------:R-:W-:Y:S01]  /*d630*/  LEA.HI.X.SX32 R15, R3, R0, 0x1, P2 ;  /* 0x00000000030f7211 */ /* 0x000fe200010f0eff */
[----:B0-----:R-:W-:Y:S02]  /*d640*/  IMAD R3, R98, 0x2, R4 ;  /* 0x0000000262037824 */ /* 0x001fe400078e0204 */
[----:B------:R0:W-:Y:S04]  /*d650*/  STL.64 [R1+0x340], R18 ;  /* 0x0003401201007387 */ /* 0x0001e80000100a00 */
[----:B------:R1:W-:Y:S01]  /*d660*/  STL.64 [R1+0x338], R16 ;  /* 0x0003381001007387 */ /* 0x0003e20000100a00 */
[----:B------:R-:W-:-:S03]  /*d670*/  LEA R10, P3, R3, R2, 0x1 ;  /* 0x00000002030a7211 */ /* 0x000fc600078608ff */
[----:B------:R2:W-:Y:S01]  /*d680*/  STL.64 [R1+0x330], R14 ;  /* 0x0003300e01007387 */ /* 0x0005e20000100a00 */
[CC--:B0-----:R-:W-:Y:S02]  /*d690*/  LEA R18, P0, R12.reuse, R2.reuse, 0x1 ;  /* 0x000000020c127211 */ /* 0x0c1fe400078008ff */
[C---:B-1----:R-:W-:Y:S02]  /*d6a0*/  LEA R16, P1, R9.reuse, R2, 0x1 ;  /* 0x0000000209107211 */ /* 0x042fe400078208ff */
[----:B------:R-:W-:Y:S02]  /*d6b0*/  LEA.HI.X.SX32 R19, R12, R0, 0x1, P0 ;  /* 0x000000000c137211 */ /* 0x000fe400000f0eff */
[C---:B--2---:R-:W-:Y:S02]  /*d6c0*/  LEA R14, P2, R4.reuse, R2, 0x1 ;  /* 0x00000002040e7211 */ /* 0x044fe400078408ff */
[-C--:B------:R-:W-:Y:S02]  /*d6d0*/  LEA.HI.X.SX32 R17, R9, R0.reuse, 0x1, P1 ;  /* 0x0000000009117211 */ /* 0x080fe400008f0eff */
[----:B------:R-:W-:-:S02]  /*d6e0*/  LEA.HI.X.SX32 R15, R4, R0, 0x1, P2 ;  /* 0x00000000040f7211 */ /* 0x000fc400010f0eff */
[----:B------:R-:W-:Y:S01]  /*d6f0*/  LEA.HI.X.SX32 R11, R3, R0, 0x1, P3 ;  /* 0x00000000030b7211 */ /* 0x000fe200018f0eff */
[----:B------:R-:W-:Y:S01]  /*d700*/  STL.64 [R1+0x328], R18 ;  /* 0x0003281201007387 */ /* 0x000fe20000100a00 */
[----:B------:R-:W-:Y:S01]  /*d710*/  MOV R0, 0x3f800000 ;  /* 0x3f80000000007802 */ /* 0x000fe20000000f00 */
[----:B------:R-:W-:Y:S02]  /*d720*/  IMAD.MOV.U32 R3, RZ, RZ, -0x800000 ;  /* 0xff800000ff037424 */ /* 0x000fe400078e00ff */
[----:B------:R-:W-:Y:S01]  /*d730*/  STL.64 [R1+0x320], R16 ;  /* 0x0003201001007387 */ /* 0x000fe20000100a00 */
[----:B------:R-:W-:-:S03]  /*d740*/  IMAD.MOV.U32 R4, RZ, RZ, -0x800000 ;  /* 0xff800000ff047424 */ /* 0x000fc600078e00ff */
[----:B------:R-:W-:Y:S04]  /*d750*/  STL.64 [R1+0x318], R14 ;  /* 0x0003180e01007387 */ /* 0x000fe80000100a00 */
[----:B------:R-:W-:Y:S04]  /*d760*/  STL.64 [R1+0x310], R10 ;  /* 0x0003100a01007387 */ /* 0x000fe80000100a00 */
[----:B------:R-:W-:Y:S04]  /*d770*/  STL [R1+0x300], R0 ;  /* 0x0003000001007387 */ /* 0x000fe80000100800 */
[----:B------:R0:W-:Y:S04]  /*d780*/  STL [R1+0x2e4], R3 ;  /* 0x0002e40301007387 */ /* 0x0001e80000100800 */
[----:B------:R1:W-:Y:S01]  /*d790*/  STL [R1+0x2e8], R4 ;  /* 0x0002e80401007387 */ /* 0x0003e20000100800 */
[----:B0-----:R-:W-:-:S03]  /*d7a0*/  IMAD.MOV.U32 R3, RZ, RZ, 0x3f800000 ;  /* 0x3f800000ff037424 */ /* 0x001fc600078e00ff */
[----:B------:R1:W-:Y:S04]  /*d7b0*/  STL [R1+0x2ec], RZ ;  /* 0x0002ecff01007387 */ /* 0x0003e80000100800 */
[----:B------:R1:W-:Y:S04]  /*d7c0*/  STL [R1+0x304], R3 ;  /* 0x0003040301007387 */ /* 0x0003e80000100800 */
[----:B------:R1:W-:Y:S04]  /*d7d0*/  STL [R1], RZ ;  /* 0x000000ff01007387 */ /* 0x0003e80000100800 */
[----:B------:R1:W-:Y:S04]  /*d7e0*/  STL [R1+0x4], RZ ;  /* 0x000004ff01007387 */ /* 0x0003e80000100800 */
        /* <DEDUP_REMOVED lines=126> */
[----:B------:R-:W2:Y:S01]  /*dfd0*/  LDL R98, [R1+0x308] ;  /* 0x0003080001627983 */ /* 0x000ea20000100800 */
[----:B------:R-:W-:-:S02]  /*dfe0*/  UIADD3.64 UR6, UR8, 0x200, URZ ;  /* 0x0000020008067897 */ /* 0x000fc4000fffe03f */
[----:B------:R-:W-:Y:S02]  /*dff0*/  UIADD3.64 UR6, UR8, 0x300, URZ ;  /* 0x0000030008067897 */ /* 0x000fe4000fffe03f */
[----:B------:R-:W-:Y:S02]  /*e000*/  UIADD3.64 UR6, UR8, 0x400, URZ ;  /* 0x0000040008067897 */ /* 0x000fe4000fffe03f */
[----:B------:R-:W-:Y:S02]  /*e010*/  UIADD3.64 UR6, UR8, 0x500, URZ ;  /* 0x0000050008067897 */ /* 0x000fe4000fffe03f */
[----:B------:R-:W-:Y:S02]  /*e020*/  UIADD3.64 UR6, UR8, 0x600, URZ ;  /* 0x0000060008067897 */ /* 0x000fe4000fffe03f */
[----:B------:R-:W-:Y:S01]  /*e030*/  UIADD3.64 UR6, UR8, 0x700, URZ ;  /* 0x0000070008067897 */ /* 0x000fe2000fffe03f */
[C---:B------:R-:W-:Y:S01]  /*e040*/  LOP3.LUT R15, R185.reuse, 0x10, RZ, 0x3c, !PT ;  /* 0x00000010b90f7812 */ /* 0x040fe200078e3cff */
        /* <DEDUP_REMOVED lines=11> */
[----:B------:R-:W-:Y:S01]  /*e100*/  LOP3.LUT R10, R185, 0x60, RZ, 0x3c, !PT ;  /* 0x00000060b90a7812 */ /* 0x000fe200078e3cff */
[----:B------:R-:W-:-:S02]  /*e110*/  UIADD3.64 UR6, UR8, 0xc80, URZ ;  /* 0x00000c8008067897 */ /* 0x000fc4000fffe03f */
[----:B------:R-:W-:Y:S02]  /*e120*/  UIADD3.64 UR14, UR8, 0x480, URZ ;  /* 0x00000480080e7897 */ /* 0x000fe4000fffe03f */
[----:B------:R-:W-:Y:S02]  /*e130*/  UIADD3.64 UR6, UR10, 0x202, URZ ;  /* 0x000002020a067897 */ /* 0x000fe4000fffe03f */
[----:B------:R-:W-:Y:S02]  /*e140*/  UIADD3.64 UR14, UR8, 0x580, URZ ;  /* 0x00000580080e7897 */ /* 0x000fe4000fffe03f */
[----:B------:R-:W-:Y:S01]  /*e150*/  UIADD3.64 UR6, UR10, 0x400, URZ ;  /* 0x000004000a067897 */ /* 0x000fe2000fffe03f */
[----:B------:R-:W-:Y:S01]  /*e160*/  IMAD.MOV.U32 R2, RZ, RZ, RZ ;  /* 0x000000ffff027224 */ /* 0x000fe200078e00ff */
[----:B------:R-:W-:Y:S01]  /*e170*/  UIADD3.64 UR14, UR8, 0x680, URZ ;  /* 0x00000680080e7897 */ /* 0x000fe2000fffe03f */
[----:B------:R-:W-:Y:S01]  /*e180*/  MOV R0, RZ ;  /* 0x000000ff00007202 */ /* 0x000fe20000000f00 */
[----:B------:R-:W-:Y:S01]  /*e190*/  UIADD3.64 UR22, UR10, 0x1fe, URZ ;  /* 0x000001fe0a167897 */ /* 0x000fe2000fffe03f */
[----:B------:R-:W-:Y:S01]  /*e1a0*/  CS2R R24, SRZ ;  /* 0x0000000000187805 */ /* 0x000fe2000001ff00 */
[----:B------:R-:W-:Y:S01]  /*e1b0*/  UIADD3.64 UR26, UR10, 0x200, URZ ;  /* 0x000002000a1a7897 */ /* 0x000fe2000fffe03f */
[----:B------:R-:W-:Y:S01]  /*e1c0*/  CS2R R26, SRZ ;  /* 0x00000000001a7805 */ /* 0x000fe2000001ff00 */
[----:B------:R-:W-:Y:S01]  /*e1d0*/  UIADD3.64 UR6, UR10, 0x5fe, URZ ;  /* 0x000005fe0a067897 */ /* 0x000fe2000fffe03f */
[----:B------:R-:W-:-:S02]  /*e1e0*/  CS2R R28, SRZ ;  /* 0x00000000001c7805 */ /* 0x000fc4000001ff00 */
[----:B------:R-:W-:Y:S02]  /*e1f0*/  CS2R R30, SRZ ;  /* 0x00000000001e7805 */ /* 0x000fe4000001ff00 */
[----:B------:R-:W-:Y:S02]  /*e200*/  CS2R R32, SRZ ;  /* 0x0000000000207805 */ /* 0x000fe4000001ff00 */
[----:B------:R-:W-:Y:S02]  /*e210*/  CS2R R34, SRZ ;  /* 0x0000000000227805 */ /* 0x000fe4000001ff00 */
[----:B------:R-:W-:Y:S02]  /*e220*/  CS2R R36, SRZ ;  /* 0x0000000000247805 */ /* 0x000fe4000001ff00 */
[----:B------:R-:W-:Y:S02]  /*e230*/  CS2R R38, SRZ ;  /* 0x0000000000267805 */ /* 0x000fe4000001ff00 */
        /* <DEDUP_REMOVED lines=55> */
[----:B------:R-:W-:Y:S01]  /*e5b0*/  CS2R R150, SRZ ;  /* 0x0000000000967805 */ /* 0x000fe2000001ff00 */
[----:B------:R-:W-:Y:S02]  /*e5c0*/  UIADD3.64 UR22, UR10, 0x204, URZ ;  /* 0x000002040a167897 */ /* 0x000fe4000fffe03f */
[----:B------:R-:W-:-:S02]  /*e5d0*/  UIADD3.64 UR26, UR10, 0x3fe, URZ ;  /* 0x000003fe0a1a7897 */ /* 0x000fc4000fffe03f */
[----:B------:R-:W-:Y:S02]  /*e5e0*/  UIADD3.64 UR6, UR10, 0x604, URZ ;  /* 0x000006040a067897 */ /* 0x000fe4000fffe03f */
[----:B------:R-:W-:Y:S02]  /*e5f0*/  UIADD3.64 UR14, UR8, 0xb00, URZ ;  /* 0x00000b00080e7897 */ /* 0x000fe4000fffe03f */
[----:B------:R-:W-:Y:S02]  /*e600*/  UIADD3.64 UR22, UR10, 0x402, URZ ;  /* 0x000004020a167897 */ /* 0x000fe4000fffe03f */
[----:B------:R-:W-:Y:S02]  /*e610*/  UIADD3.64 UR26, UR10, 0x404, URZ ;  /* 0x000004040a1a7897 */ /* 0x000fe4000fffe03f */
        /* <DEDUP_REMOVED lines=14> */
[----:B------:R-:W-:Y:S01]  /*e700*/  UIADD3.64 UR32, UR8, 0x900, URZ ;  /* 0x0000090008207897 */ /* 0x000fe2000fffe03f */
[----:B------:R-:W-:Y:S01]  /*e710*/  UMOV UR59, 0x40000040 ;  /* 0x40000040003b7882 */ /* 0x000fe20000000000 */
        /* <DEDUP_REMOVED lines=16> */
[----:B------:R-:W-:Y:S01]  /*e820*/  UIADD3.64 UR54, UR10, 0xe04, URZ ;  /* 0x00000e040a367897 */ /* 0x000fe2000fffe03f */
[C---:B--2---:R-:W-:Y:S01]  /*e830*/  IADD3 R16, R98.reuse, R185, RZ ;  /* 0x000000b962107210 */ /* 0x044fe20007ffe0ff */
[C---:B------:R-:W-:Y:S01]  /*e840*/  IMAD.IADD R15, R98.reuse, 0x1, R15 ;  /* 0x00000001620f7824 */ /* 0x040fe200078e020f */
[C---:B------:R-:W-:Y:S01]  /*e850*/  IADD3 R13, R98.reuse, R13, RZ ;  /* 0x0000000d620d7210 */ /* 0x040fe20007ffe0ff */
[C---:B------:R-:W-:Y:S01]  /*e860*/  IMAD.IADD R14, R98.reuse, 0x1, R14 ;  /* 0x00000001620e7824 */ /* 0x040fe200078e020e */
[C---:B------:R-:W-:Y:S01]  /*e870*/  IADD3 R10, R98.reuse, R10, RZ ;  /* 0x0000000a620a7210 */ /* 0x040fe20007ffe0ff */
[----:B------:R-:W-:-:S02]  /*e880*/  IMAD.IADD R12, R98, 0x1, R12 ;  /* 0x00000001620c7824 */ /* 0x000fc400078e020c */
[C---:B------:R-:W-:Y:S02]  /*e890*/  IMAD.IADD R11, R98.reuse, 0x1, R11 ;  /* 0x00000001620b7824 */ /* 0x040fe400078e020b */
[----:B------:R-:W-:Y:S01]  /*e8a0*/  IMAD.IADD R9, R98, 0x1, R9 ;  /* 0x0000000162097824 */ /* 0x000fe200078e0209 */
[----:B-1----:R-:W-:-:S07]  /*e8b0*/  CS2R R98, SRZ ;  /* 0x0000000000627805 */ /* 0x002fce000001ff00 */
.L_x_1:
[----:B------:R-:W2:Y:S01]  /*e8c0*/  LDL.64 R22, [R1+0x12e8] ;  /* 0x0012e80001167983 */ /* 0x000ea20000100a00 */
[----:B------:R-:W0:Y:S03]  /*e8d0*/  LDC R17, c[0x0][0x250] ;  /* 0x00009400ff117b82 */ /* 0x000e260000000800 */
[----:B------:R-:W3:Y:S04]  /*e8e0*/  LDL.64 R20, [R1+0x12e0] ;  /* 0x0012e00001147983 */ /* 0x000ee80000100a00 */
[----:B------:R-:W4:Y:S01]  /*e8f0*/  LDL.64 R18, [R1+0x12d8] ;  /* 0x0012d80001127983 */ /* 0x000f220000100a00 */
[----:B------:R-:W1:Y:S03]  /*e900*/  LDC R3, c[0x0][0x258] ;  /* 0x00009600ff037b82 */ /* 0x000e660000000800 */
[----:B------:R-:W4:Y:S04]  /*e910*/  LDL.64 R154, [R1+0x12d0] ;  /* 0x0012d000019a7983 */ /* 0x000f280000100a00 */
[----:B------:R-:W4:Y:S04]  /*e920*/  LDL.64 R152, [R1+0x12c8] ;  /* 0x0012c80001987983 */ /* 0x000f280000100a00 */
[----:B------:R-:W4:Y:S04]  /*e930*/  LDL.64 R160, [R1+0x1280] ;  /* 0x0012800001a07983 */ /* 0x000f280000100a00 */
[----:B------:R-:W4:Y:S04]  /*e940*/  LDL.64 R158, [R1+0x1098] ;  /* 0x00109800019e7983 */ /* 0x000f280000100a00 */
[----:B------:R-:W4:Y:S04]  /*e950*/  LDL.64 R156, [R1+0xf68] ;  /* 0x000f6800019c7983 */ /* 0x000f280000100a00 */
[----:B-----5:R-:W-:Y:S04]  /*e960*/  STL [R1+0x1610], R15 ;  /* 0x0016100f01007387 */ /* 0x020fe80000100800 */
[----:B------:R-:W-:Y:S04]  /*e970*/  STL [R1+0x15ec], R14 ;  /* 0x0015ec0e01007387 */ /* 0x000fe80000100800 */
[----:B------:R-:W-:Y:S04]  /*e980*/  STL [R1+0x15e8], R13 ;  /* 0x0015e80d01007387 */ /* 0x000fe80000100800 */
[----:B------:R-:W-:Y:S04]  /*e990*/  STL [R1+0x15e4], R12 ;  /* 0x0015e40c01007387 */ /* 0x000fe80000100800 */
[----:B------:R-:W-:Y:S04]  /*e9a0*/  STL [R1+0x15e0], R11 ;  /* 0x0015e00b01007387 */ /* 0x000fe80000100800 */
[----:B------:R-:W-:Y:S04]  /*e9b0*/  STL [R1+0x15dc], R10 ;  /* 0x0015dc0a01007387 */ /* 0x000fe80000100800 */
[----:B------:R-:W-:Y:S04]  /*e9c0*/  STL [R1+0x15d8], R9 ;  /* 0x0015d80901007387 */ /* 0x000fe80000100800 */
[----:B------:R-:W-:Y:S04]  /*e9d0*/  STL [R1+0x15d4], R0 ;  /* 0x0015d40001007387 */ /* 0x000fe80000100800 */
[----:B------:R-:W-:Y:S04]  /*e9e0*/  STL [R1+0x15d0], R8 ;  /* 0x0015d00801007387 */ /* 0x000fe80000100800 */
[----:B-----5:R0:W-:Y:S04]  /*e9f0*/  STL [R1+0x151c], R7 ;  /* 0x00151c0701007387 */ /* 0x0201e80000100800 */
[----:B------:R1:W-:Y:S04]  /*ea00*/  STL [R1+0x150c], R6 ;  /* 0x00150c0601007387 */ /* 0x0003e80000100800 */
[----:B------:R1:W-:Y:S01]  /*ea10*/  STL [R1+0x1508], R5 ;  /* 0x0015080501007387 */ /* 0x0003e20000100800 */
[----:B0-----:R-:W-:-:S03]  /*ea20*/  MOV R7, UR52 ;  /* 0x0000003400077c02 */ /* 0x001fc60008000f00 */
[----:B------:R0:W-:Y:S01]  /*ea30*/  STL.64 [R1+0x1500], R150 ;  /* 0x0015009601007387 */ /* 0x0001e20000100a00 */
[----:B-1----:R-:W-:-:S03]  /*ea40*/  MOV R6, UR48 ;  /* 0x0000003000067c02 */ /* 0x002fc60008000f00 */
[----:B------:R1:W-:Y:S01]  /*ea50*/  STL.64 [R1+0x14f8], R148 ;  /* 0x0014f89401007387 */ /* 0x0003e20000100a00 */
[----:B------:R-:W-:-:S03]  /*ea60*/  MOV R5, UR49 ;  /* 0x0000003100057c02 */ /* 0x000fc60008000f00 */
[----:B------:R1:W-:Y:S04]  /*ea70*/  STL.64 [R1+0x14f0], R146 ;  /* 0x0014f09201007387 */ /* 0x0003e80000100a00 */
[----:B------:R1:W-:Y:S01]  /*ea80*/  STL.64 [R1+0x14e8], R144 ;  /* 0x0014e89001007387 */ /* 0x0003e20000100a00 */
[----:B0-----:R-:W-:Y:S02]  /*ea90*/  MOV R150, UR51 ;  /* 0x0000003300967c02 */ /* 0x001fe40008000f00 */
[----:B------:R-:W-:Y:S01]  /*eaa0*/  MOV R151, UR50 ;  /* 0x0000003200977c02 */ /* 0x000fe20008000f00 */
[----:B------:R0:W-:Y:S01]  /*eab0*/  STL.64 [R1+0x14e0], R142 ;  /* 0x0014e08e01007387 */ /* 0x0001e20000100a00 */
[----:B-1----:R-:W-:Y:S02]  /*eac0*/  MOV R148, UR45 ;  /* 0x0000002d00947c02 */ /* 0x002fe40008000f00 */
[----:B------:R-:W-:Y:S01]  /*ead0*/  MOV R149, UR44 ;  /* 0x0000002c00957c02 */ /* 0x000fe20008000f00 */
[----:B------:R-:W-:Y:S01]  /*eae0*/  STL.64 [R1+0x14d8], R140 ;  /* 0x0014d88c01007387 */ /* 0x000fe20000100a00 */
[----:B------:R-:W-:-:S02]  /*eaf0*/  MOV R146, UR47 ;  /* 0x0000002f00927c02 */ /* 0x000fc40008000f00 */
[----:B------:R-:W-:Y:S01]  /*eb00*/  MOV R147, UR46 ;  /* 0x0000002e00937c02 */ /* 0x000fe20008000f00 */
[----:B------:R-:W-:Y:S01]  /*eb10*/  STL.64 [R1+0x14d0], R138 ;  /* 0x0014d08a01007387 */ /* 0x000fe20000100a00 */
[----:B------:R-:W-:Y:S02]  /*eb20*/  MOV R144, UR41 ;  /* 0x0000002900907c02 */ /* 0x000fe40008000f00 */
[----:B------:R-:W-:Y:S01]  /*eb30*/  MOV R145, UR40 ;  /* 0x0000002800917c02 */ /* 0x000fe20008000f00 */
[----:B------:R-:W-:Y:S01]  /*eb40*/  STL.64 [R1+0x14c8], R136 ;  /* 0x0014c88801007387 */ /* 0x000fe20000100a00 */
[----:B0-----:R-:W-:Y:S02]  /*eb50*/  MOV R142, UR43 ;  /* 0x0000002b008e7c02 */ /* 0x001fe40008000f00 */
[----:B------:R-:W-:Y:S01]  /*eb60*/  MOV R143, UR42 ;  /* 0x0000002a008f7c02 */ /* 0x000fe20008000f00 */
[----:B------:R-:W-:Y:S04]  /*eb70*/  STL.64 [R1+0x14c0], R134 ;  /* 0x0014c08601007387 */ /* 0x000fe80000100a00 */
[----:B------:R-:W-:Y:S04]  /*eb80*/  STL.64 [R1+0x14b8], R132 ;  /* 0x0014b88401007387 */ /* 0x000fe80000100a00 */
[----:B------:R-:W-:Y:S04]  /*eb90*/  STL.64 [R1+0x14b0], R130 ;  /* 0x0014b08201007387 */ /* 0x000fe80000100a00 */
[----:B------:R-:W-:Y:S04]  /*eba0*/  STL.64 [R1+0x14a8], R128 ;  /* 0x0014a88001007387 */ /* 0x000fe80000100a00 */
[----:B------:R-:W-:Y:S04]  /*ebb0*/  STL.64 [R1+0x14a0], R126 ;  /* 0x0014a07e01007387 */ /* 0x000fe80000100a00 */
[----:B------:R-:W-:Y:S04]  /*ebc0*/  STL.64 [R1+0x1498], R124 ;  /* 0x0014987c01007387 */ /* 0x000fe80000100a00 */
[----:B------:R-:W-:Y:S04]  /*ebd0*/  STL.64 [R1+0x1490], R122 ;  /* 0x0014907a01007387 */ /* 0x000fe80000100a00 */
[----:B------:R-:W-:Y:S04]  /*ebe0*/  STL.64 [R1+0x1488], R120 ;  /* 0x0014887801007387 */ /* 0x000fe80000100a00 */
[----:B------:R0:W-:Y:S04]  /*ebf0*/  STL.64 [R1+0x1480], R118 ;  /* 0x0014807601007387 */ /* 0x0001e80000100a00 */
[----:B------:R1:W-:Y:S04]  /*ec00*/  STL.64 [R1+0x1478], R116 ;  /* 0x0014787401007387 */ /* 0x0003e80000100a00 */
[----:B------:R-:W-:Y:S04]  /*ec10*/  STL.64 [R1+0x1470], R114 ;  /* 0x0014707201007387 */ /* 0x000fe80000100a00 */
[----:B------:R-:W-:Y:S01]  /*ec20*/  STL.64 [R1+0x1468], R112 ;  /* 0x0014687001007387 */ /* 0x000fe20000100a00 */
[----:B0-----:R-:W-:-:S03]  /*ec30*/  MOV R118, UR53 ;  /* 0x0000003500767c02 */ /* 0x001fc60008000f00 */
[----:B------:R-:W-:Y:S01]  /*ec40*/  STL.64 [R1+0x1460], R110 ;  /* 0x0014606e01007387 */ /* 0x000fe20000100a00 */
[----:B-1----:R-:W-:Y:S02]  /*ec50*/  MOV R116, UR55 ;  /* 0x0000003700747c02 */ /* 0x002fe40008000f00 */
        /* <DEDUP_REMOVED lines=35> */
[----:B------:R-:W-:Y:S01]  /*ee90*/  STL.64 [R1+0x1348], R40 ;  /* 0x0013482801007387 */ /* 0x000fe20000100a00 */
[----:B--2---:R-:W-:-:S03]  /*eea0*/  IMAD.WIDE R22, R2, 0x2, R22 ;  /* 0x0000000202167825 */ /* 0x004fc600078e0216 */
[----:B------:R-:W-:Y:S01]  /*eeb0*/  STL.64 [R1+0x1340], R38 ;  /* 0x0013402601007387 */ /* 0x000fe20000100a00 */
[----:B---3--:R-:W-:-:S03]  /*eec0*/  IMAD.WIDE R20, R2, 0x2, R20 ;  /* 0x0000000202147825 */ /* 0x008fc600078e0214 */
[----:B------:R-:W-:Y:S01]  /*eed0*/  STL.64 [R1+0x1338], R36 ;  /* 0x0013382401007387 */ /* 0x000fe20000100a00 */
[----:B----4-:R-:W-:-:S03]  /*eee0*/  IMAD.WIDE R18, R2, 0x2, R18 ;  /* 0x0000000202127825 */ /* 0x010fc600078e0212 */
[----:B------:R-:W-:Y:S04]  /*eef0*/  STL.64 [R1+0x1330], R34 ;  /* 0x0013302201007387 */ /* 0x000fe80000100a00 */
[----:B------:R-:W-:Y:S04]  /*ef00*/  STL.64 [R1+0x1328], R32 ;  /* 0x0013282001007387 */ /* 0x000fe80000100a00 */
[----:B------:R-:W-:Y:S04]  /*ef10*/  STL.64 [R1+0x1320], R30 ;  /* 0x0013201e01007387 */ /* 0x000fe80000100a00 */
[----:B------:R-:W-:Y:S04]  /*ef20*/  STL.64 [R1+0x1318], R28 ;  /* 0x0013181c01007387 */ /* 0x000fe80000100a00 */
[----:B------:R-:W-:Y:S04]  /*ef30*/  STL.64 [R1+0x1310], R26 ;  /* 0x0013101a01007387 */ /* 0x000fe80000100a00 */
[----:B------:R-:W-:Y:S04]  /*ef40*/  STL.64 [R1+0x1308], R24 ;  /* 0x0013081801007387 */ /* 0x000fe80000100a00 */
[----:B------:R-:W-:Y:S04]  /*ef50*/  STL [R1+0x15f0], R142 ;  /* 0x0015f08e01007387 */ /* 0x000fe80000100800 */
[----:B------:R-:W-:Y:S04]  /*ef60*/  STL [R1+0x15f4], R143 ;  /* 0x0015f48f01007387 */ /* 0x000fe80000100800 */
[----:B------:R-:W-:Y:S04]  /*ef70*/  STL [R1+0x15f8], R144 ;  /* 0x0015f89001007387 */ /* 0x000fe80000100800 */
[----:B------:R-:W-:Y:S04]  /*ef80*/  STL [R1+0x15fc], R145 ;  /* 0x0015fc9101007387 */ /* 0x000fe80000100800 */
[----:B------:R-:W-:Y:S04]  /*ef90*/  STL [R1+0x1600], R146 ;  /* 0x0016009201007387 */ /* 0x000fe80000100800 */
[----:B------:R0:W-:Y:S04]  /*efa0*/  STL [R1+0x1604], R147 ;  /* 0x0016049301007387 */ /* 0x0001e80000100800 */
[----:B------:R1:W-:Y:S04]  /*efb0*/  STL [R1+0x1608], R148 ;  /* 0x0016089401007387 */ /* 0x0003e80000100800 */
[----:B------:R2:W-:Y:S04]  /*efc0*/  STL [R1+0x160c], R149 ;  /* 0x00160c9501007387 */ /* 0x0005e80000100800 */
[----:B0-----:R-:W3:Y:S04]  /*efd0*/  LDG.E.U16 R147, desc[UR4][R18.64] ;  /* 0x0000000412937981 */ /* 0x001ee8000c1e1500 */
[----:B-1----:R0:W4:Y:S04]  /*efe0*/  LDG.E.U16 R148, desc[UR4][R20.64] ;  /* 0x0000000414947981 */ /* 0x002128000c1e1500 */
[----:B--2---:R1:W2:Y:S01]  /*eff0*/  LDG.E.U16 R149, desc[UR4][R22.64] ;  /* 0x0000000416957981 */ /* 0x0042a2000c1e1500 */
[----:B------:R-:W-:-:S03]  /*f000*/  IMAD.WIDE R154, R2, 0x2, R154 ;  /* 0x00000002029a7825 */ /* 0x000fc600078e029a */
[----:B------:R-:W-:Y:S01]  /*f010*/  STL [R1+0x1614], R150 ;  /* 0x0016149601007387 */ /* 0x000fe20000100800 */
[----:B------:R-:W-:-:S03]  /*f020*/  IMAD.WIDE R152, R2, 0x2, R152 ;  /* 0x0000000202987825 */ /* 0x000fc600078e0298 */
[----:B------:R-:W-:Y:S01]  /*f030*/  STL [R1+0x1618], R151 ;  /* 0x0016189701007387 */ /* 0x000fe20000100800 */
[----:B0-----:R-:W-:-:S03]  /*f040*/  IMAD.WIDE R20, R2, 0x2, R158 ;  /* 0x0000000202147825 */ /* 0x001fc600078e029e */
[----:B------:R-:W-:Y:S01]  /*f050*/  STL [R1+0x161c], R5 ;  /* 0x00161c0501007387 */ /* 0x000fe20000100800 */
[----:B-1----:R-:W-:-:S03]  /*f060*/  IMAD.WIDE R22, R2, 0x2, R160 ;  /* 0x0000000202167825 */ /* 0x002fc600078e02a0 */
[----:B------:R-:W-:Y:S04]  /*f070*/  STL [R1+0x1620], R6 ;  /* 0x0016200601007387 */ /* 0x000fe80000100800 */
[----:B------:R-:W-:Y:S04]  /*f080*/  STL [R1+0x1624], R116 ;  /* 0x0016247401007387 */ /* 0x000fe80000100800 */
[----:B------:R-:W-:Y:S04]  /*f090*/  STL [R1+0x1628], R117 ;  /* 0x0016287501007387 */ /* 0x000fe80000100800 */
[----:B------:R-:W3:Y:S04]  /*f0a0*/  LDG.E.U16 R146, desc[UR4][R154.64] ;  /* 0x000000049a927981 */ /* 0x000ee8000c1e1500 */
[----:B------:R-:W-:Y:S04]  /*f0b0*/  STL [R1+0x162c], R118 ;  /* 0x00162c7601007387 */ /* 0x000fe80000100800 */
[----:B------:R-:W3:Y:S04]  /*f0c0*/  LDG.E.U16 R137, desc[UR4][R152.64] ;  /* 0x0000000498897981 */ /* 0x000ee8000c1e1500 */
[----:B------:R0:W-:Y:S04]  /*f0d0*/  STL [R1+0x1630], R7 ;  /* 0x0016300701007387 */ /* 0x0001e80000100800 */
[----:B------:R-:W3:Y:S04]  /*f0e0*/  LDG.E.U16 R136, desc[UR4][R22.64] ;  /* 0x0000000416887981 */ /* 0x000ee8000c1e1500 */
[----:B------:R-:W3:Y:S04]  /*f0f0*/  LDL.64 R8, [R1+0x1278] ;  /* 0x0012780001087983 */ /* 0x000ee80000100a00 */
[----:B------:R-:W3:Y:S04]  /*f100*/  LDG.E.U16 R135, desc[UR4][R20.64] ;  /* 0x0000000414877981 */ /* 0x000ee8000c1e1500 */
[----:B------:R-:W3:Y:S04]  /*f110*/  LDL.64 R14, [R1+0x12c0] ;  /* 0x0012c000010e7983 */ /* 0x000ee80000100a00 */
[----:B------:R-:W3:Y:S04]  /*f120*/  LDL.64 R12, [R1+0x1090] ;  /* 0x00109000010c7983 */ /* 0x000ee80000100a00 */
[----:B------:R-:W3:Y:S04]  /*f130*/  LDL.64 R10, [R1+0xf60] ;  /* 0x000f6000010a7983 */ /* 0x000ee80000100a00 */
[----:B0-----:R-:W3:Y:S04]  /*f140*/  LDL.64 R6, [R1+0x12b8] ;  /* 0x0012b80001067983 */ /* 0x001ee80000100a00 */
[----:B--2---:R-:W-:Y:S04]  /*f150*/  STL [R1+0x1634], R149 ;  /* 0x0016349501007387 */ /* 0x004fe80000100800 */
[----:B----4-:R-:W-:Y:S04]  /*f160*/  STL [R1+0x1638], R148 ;  /* 0x0016389401007387 */ /* 0x010fe80000100800 */
[----:B---3--:R-:W-:Y:S04]  /*f170*/  STL [R1+0x163c], R147 ;  /* 0x00163c9301007387 */ /* 0x008fe80000100800 */
[----:B------:R-:W2:Y:S04]  /*f180*/  LDL.64 R30, [R1+0x1088] ;  /* 0x00108800011e7983 */ /* 0x000ea80000100a00 */
[----:B------:R-:W3:Y:S04]  /*f190*/  LDL.64 R4, [R1+0x1268] ;  /* 0x0012680001047983 */ /* 0x000ee80000100a00 */
[----:B------:R-:W4:Y:S04]  /*f1a0*/  LDL.64 R28, [R1+0xf58] ;  /* 0x000f5800011c7983 */ /* 0x000f280000100a00 */
[----:B------:R-:W4:Y:S04]  /*f1b0*/  LDL.64 R32, [R1+0x1270] ;  /* 0x0012700001207983 */ /* 0x000f280000100a00 */
[----:B------:R-:W4:Y:S04]  /*f1c0*/  LDL.64 R26, [R1+0x12b0] ;  /* 0x0012b000011a7983 */ /* 0x000f280000100a00 */
[----:B------:R-:W4:Y:S04]  /*f1d0*/  LDL.64 R24, [R1+0x1080] ;  /* 0x0010800001187983 */ /* 0x000f280000100a00 */
[----:B------:R-:W-:Y:S04]  /*f1e0*/  STL [R1+0x1640], R146 ;  /* 0x0016409201007387 */ /* 0x000fe80000100800 */
[----:B------:R-:W-:Y:S04]  /*f1f0*/  STL [R1+0x1644], R137 ;  /* 0x0016448901007387 */ /* 0x000fe80000100800 */
[----:B------:R-:W-:Y:S01]  /*f200*/  STL [R1+0x1648], R136 ;  /* 0x0016488801007387 */ /* 0x000fe20000100800 */
[----:B------:R-:W-:-:S03]  /*f210*/  IMAD.WIDE R152, R2, 0x2, R8 ;  /* 0x0000000202987825 */ /* 0x000fc600078e0208 */
[----:B------:R0:W-:Y:S04]  /*f220*/  STL [R1+0x164c], R135 ;  /* 0x00164c8701007387 */ /* 0x0001e80000100800 */
[----:B------:R-:W4:Y:S01]  /*f230*/  LDL.64 R8, [R1+0x12a8] ;  /* 0x0012a80001087983 */ /* 0x000f220000100a00 */
[----:B------:R-:W-:-:S03]  /*f240*/  IMAD.WIDE R18, R2, 0x2, R156 ;  /* 0x0000000202127825 */ /* 0x000fc600078e029c */
[----:B------:R-:W4:Y:S01]  /*f250*/  LDG.E.U16 R113, desc[UR4][R152.64] ;  /* 0x0000000498717981 */ /* 0x000f22000c1e1500 */
[----:B------:R-:W-:-:S03]  /*f260*/  IMAD.WIDE R154, R2, 0x2, R14 ;  /* 0x00000002029a7825 */ /* 0x000fc600078e020e */
[----:B------:R1:W4:Y:S01]  /*f270*/  LDG.E.U16 R134, desc[UR4][R18.64] ;  /* 0x0000000412867981 */ /* 0x000322000c1e1500 */
[----:B------:R-:W-:-:S03]  /*f280*/  IMAD.WIDE R20, R2, 0x2, R10 ;  /* 0x0000000202147825 */ /* 0x000fc600078e020a */
[----:B------:R-:W4:Y:S04]  /*f290*/  LDL.64 R14, [R1+0xf50] ;  /* 0x000f5000010e7983 */ /* 0x000f280000100a00 */
[----:B------:R-:W4:Y:S01]  /*f2a0*/  LDL.64 R10, [R1+0x1078] ;  /* 0x00107800010a7983 */ /* 0x000f220000100a00 */
[----:B-1----:R-:W-:-:S03]  /*f2b0*/  IMAD.WIDE R18, R2, 0x2, R6 ;  /* 0x0000000202127825 */ /* 0x002fc600078e0206 */
[----:B------:R-:W4:Y:S04]  /*f2c0*/  LDL.64 R6, [R1+0xf48] ;  /* 0x000f480001067983 */ /* 0x000f280000100a00 */
[----:B------:R3:W4:Y:S01]  /*f2d0*/  LDG.E.U16 R94, desc[UR4][R18.64] ;  /* 0x00000004125e7981 */ /* 0x000722000c1e1500 */
[----:B------:R-:W-:-:S03]  /*f2e0*/  IMAD.WIDE R22, R2, 0x2, R12 ;  /* 0x0000000202167825 */ /* 0x000fc600078e020c */
[----:B------:R-:W4:Y:S04]  /*f2f0*/  LDL.64 R12, [R1+0x1260] ;  /* 0x00126000010c7983 */ /* 0x000f280000100a00 */
[----:B------:R4:W4:Y:S04]  /*f300*/  LDG.E.U16 R112, desc[UR4][R22.64] ;  /* 0x0000000416707981 */ /* 0x000928000c1e1500 */
[----:B------:R1:W4:Y:S04]  /*f310*/  LDG.E.U16 R114, desc[UR4][R154.64] ;  /* 0x000000049a727981 */ /* 0x000328000c1e1500 */
[----:B------:R0:W4:Y:S04]  /*f320*/  LDG.E.U16 R111, desc[UR4][R20.64] ;  /* 0x00000004146f7981 */ /* 0x000128000c1e1500 */
[----:B------:R-:W4:Y:S04]  /*f330*/  LDL.64 R46, [R1+0x11c8] ;  /* 0x0011c800012e7983 */ /* 0x000f280000100a00 */
        /* <DEDUP_REMOVED lines=26> */
[----:B------:R-:W4:Y:S01]  /*f4e0*/  LDL.64 R178, [R1+0xdc0] ;  /* 0x000dc00001b27983 */ /* 0x000f220000100a00 */
[----:B--2---:R-:W-:-:S03]  /*f4f0*/  IMAD.WIDE R152, R2, 0x2, R30 ;  /* 0x0000000202987825 */ /* 0x004fc600078e021e */
[----:B------:R-:W2:Y:S01]  /*f500*/  LDL.64 R30, [R1+0x1258] ;  /* 0x00125800011e7983 */ /* 0x000ea20000100a00 */
[----:B---3--:R-:W-:-:S03]  /*f510*/  IMAD.WIDE R18, R2, 0x2, R4 ;  /* 0x0000000202127825 */ /* 0x008fc600078e0204 */
[----:B------:R-:W3:Y:S01]  /*f520*/  LDL.64 R4, [R1+0x1298] ;  /* 0x0012980001047983 */ /* 0x000ee20000100a00 */
[----:B----4-:R-:W-:-:S03]  /*f530*/  IMAD.WIDE R22, R2, 0x2, R28 ;  /* 0x0000000202167825 */ /* 0x010fc600078e021c */
[----:B------:R-:W4:Y:S01]  /*f540*/  LDL.64 R28, [R1+0x1070] ;  /* 0x00107000011c7983 */ /* 0x000f220000100a00 */
[----:B-1----:R-:W-:-:S03]  /*f550*/  IMAD.WIDE R154, R2, 0x2, R32 ;  /* 0x00000002029a7825 */ /* 0x002fc600078e0220 */
[----:B------:R-:W4:Y:S04]  /*f560*/  LDL.64 R32, [R1+0x12a0] ;  /* 0x0012a00001207983 */ /* 0x000f280000100a00 */
[----:B------:R1:W4:Y:S01]  /*f570*/  LDG.E.U16 R91, desc[UR4][R22.64] ;  /* 0x00000004165b7981 */ /* 0x000322000c1e1500 */
[----:B0-----:R-:W-:-:S03]  /*f580*/  IMAD.WIDE R20, R2, 0x2, R26 ;  /* 0x0000000202147825 */ /* 0x001fc600078e021a */
[----:B------:R-:W4:Y:S04]  /*f590*/  LDL.64 R26, [R1+0xf40] ;  /* 0x000f4000011a7983 */ /* 0x000f280000100a00 */
[----:B------:R0:W4:Y:S04]  /*f5a0*/  LDG.E.U16 R93, desc[UR4][R154.64] ;  /* 0x000000049a5d7981 */ /* 0x000128000c1e1500 */
[----:B------:R0:W4:Y:S04]  /*f5b0*/  LDG.E.U16 R92, desc[UR4][R152.64] ;  /* 0x00000004985c7981 */ /* 0x000128000c1e1500 */
[----:B------:R0:W4:Y:S01]  /*f5c0*/  LDG.E.U16 R73, desc[UR4][R18.64] ;  /* 0x0000000412497981 */ /* 0x000122000c1e1500 */
[----:B-1----:R-:W-:-:S03]  /*f5d0*/  IMAD.WIDE R22, R2, 0x2, R8 ;  /* 0x0000000202167825 */ /* 0x002fc600078e0208 */
[----:B------:R-:W4:Y:S04]  /*f5e0*/  LDG.E.U16 R74, desc[UR4][R20.64] ;  /* 0x00000004144a7981 */ /* 0x000f28000c1e1500 */
[----:B------:R-:W4:Y:S01]  /*f5f0*/  LDL.64 R8, [R1+0xf38] ;  /* 0x000f380001087983 */ /* 0x000f220000100a00 */
[----:B0-----:R-:W-:-:S03]  /*f600*/  IMAD.WIDE R154, R2, 0x2, R24 ;  /* 0x00000002029a7825 */ /* 0x001fc600078e0218 */
[----:B------:R-:W4:Y:S04]  /*f610*/  LDL.64 R24, [R1+0x1250] ;  /* 0x0012500001187983 */ /* 0x000f280000100a00 */
[----:B------:R0:W4:Y:S01]  /*f620*/  LDG.E.U16 R72, desc[UR4][R154.64] ;  /* 0x000000049a487981 */ /* 0x000122000c1e1500 */
[----:B------:R-:W-:-:S03]  /*f630*/  IMAD.WIDE R152, R2, 0x2, R14 ;  /* 0x0000000202987825 */ /* 0x000fc600078e020e */
[----:B------:R-:W4:Y:S01]  /*f640*/  LDL.64 R14, [R1+0x1068] ;  /* 0x00106800010e7983 */ /* 0x000f220000100a00 */
[----:B------:R-:W-:-:S03]  /*f650*/  IMAD.WIDE R18, R2, 0x2, R10 ;  /* 0x0000000202127825 */ /* 0x000fc600078e020a */
[----:B------:R2:W4:Y:S01]  /*f660*/  LDG.E.U16 R55, desc[UR4][R22.64] ;  /* 0x0000000416377981 */ /* 0x000522000c1e1500 */
[----:B0-----:R-:W-:-:S03]  /*f670*/  IMAD.WIDE R154, R2, 0x2, R6 ;  /* 0x00000002029a7825 */ /* 0x001fc600078e0206 */
[----:B------:R-:W4:Y:S04]  /*f680*/  LDL.64 R6, [R1+0x1060] ;  /* 0x0010600001067983 */ /* 0x000f280000100a00 */
[----:B------:R-:W4:Y:S04]  /*f690*/  LDL.64 R10, [R1+0x1248] ;  /* 0x00124800010a7983 */ /* 0x000f280000100a00 */
[----:B------:R3:W4:Y:S01]  /*f6a0*/  LDG.E.U16 R52, desc[UR4][R154.64] ;  /* 0x000000049a347981 */ /* 0x000722000c1e1500 */
[----:B------:R-:W-:-:S03]  /*f6b0*/  IMAD.WIDE R20, R2, 0x2, R12 ;  /* 0x0000000202147825 */ /* 0x000fc600078e020c */
[----:B------:R-:W4:Y:S04]  /*f6c0*/  LDL.64 R12, [R1+0x1290] ;  /* 0x00129000010c7983 */ /* 0x000f280000100a00 */
[----:B------:R4:W4:Y:S04]  /*f6d0*/  LDG.E.U16 R54, desc[UR4][R20.64] ;  /* 0x0000000414367981 */ /* 0x000928000c1e1500 */
[----:B------:R0:W4:Y:S04]  /*f6e0*/  LDG.E.U16 R71, desc[UR4][R152.64] ;  /* 0x0000000498477981 */ /* 0x000128000c1e1500 */
[----:B------:R1:W4:Y:S01]  /*f6f0*/  LDG.E.U16 R53, desc[UR4][R18.64] ;  /* 0x0000000412357981 */ /* 0x000322000c1e1500 */
[----:B--2---:R-:W-:-:S03]  /*f700*/  IMAD.WIDE R22, R2, 0x2, R30 ;  /* 0x0000000202167825 */ /* 0x004fc600078e021e */
[----:B------:R-:W2:Y:S01]  /*f710*/  LDL.64 R30, [R1+0x1288] ;  /* 0x00128800011e7983 */ /* 0x000ea20000100a00 */
[----:B---3--:R-:W-:-:S03]  /*f720*/  IMAD.WIDE R154, R2, 0x2, R4 ;  /* 0x00000002029a7825 */ /* 0x008fc600078e0204 */
[----:B------:R-:W3:Y:S01]  /*f730*/  LDL.64 R4, [R1+0xf28] ;  /* 0x000f280001047983 */ /* 0x000ee20000100a00 */
[----:B----4-:R-:W-:-:S03]  /*f740*/  IMAD.WIDE R20, R2, 0x2, R28 ;  /* 0x0000000202147825 */ /* 0x010fc600078e021c */
[----:B------:R-:W4:Y:S01]  /*f750*/  LDL.64 R28, [R1+0x1240] ;  /* 0x00124000011c7983 */ /* 0x000f220000100a00 */
[----:B0-----:R-:W-:-:S03]  /*f760*/  IMAD.WIDE R152, R2, 0x2, R32 ;  /* 0x0000000202987825 */ /* 0x001fc600078e0220 */
[----:B------:R-:W4:Y:S04]  /*f770*/  LDL.64 R32, [R1+0xf30] ;  /* 0x000f300001207983 */ /* 0x000f280000100a00 */
[----:B------:R0:W4:Y:S01]  /*f780*/  LDG.E.U16 R37, desc[UR4][R20.64] ;  /* 0x0000000414257981 */ /* 0x000122000c1e1500 */
[----:B-1----:R-:W-:-:S03]  /*f790*/  IMAD.WIDE R18, R2, 0x2, R26 ;  /* 0x0000000202127825 */ /* 0x002fc600078e021a */
[----:B------:R-:W4:Y:S04]  /*f7a0*/  LDL.64 R26, [R1+0x1058] ;  /* 0x00105800011a7983 */ /* 0x000f280000100a00 */
[----:B------:R1:W4:Y:S04]  /*f7b0*/  LDG.E.U16 R39, desc[UR4][R152.64] ;  /* 0x0000000498277981 */ /* 0x000328000c1e1500 */
[----:B------:R1:W4:Y:S04]  /*f7c0*/  LDG.E.U16 R38, desc[UR4][R22.64] ;  /* 0x0000000416267981 */ /* 0x000328000c1e1500 */
[----:B------:R-:W4:Y:S04]  /*f7d0*/  LDG.E.U16 R135, desc[UR4][R154.64] ;  /* 0x000000049a877981 */ /* 0x000f28000c1e1500 */
[----:B------:R-:W4:Y:S01]  /*f7e0*/  LDG.E.U16 R36, desc[UR4][R18.64] ;  /* 0x0000000412247981 */ /* 0x000f22000c1e1500 */
[----:B0-----:R-:W-:-:S03]  /*f7f0*/  IMAD.WIDE R20, R2, 0x2, R8 ;  /* 0x0000000202147825 */ /* 0x001fc600078e0208 */
[----:B------:R-:W4:Y:S01]  /*f800*/  LDL.64 R8, [R1+0x1050] ;  /* 0x0010500001087983 */ /* 0x000f220000100a00 */
[----:B-1----:R-:W-:-:S03]  /*f810*/  IMAD.WIDE R152, R2, 0x2, R24 ;  /* 0x0000000202987825 */ /* 0x002fc600078e0218 */
[----:B------:R-:W4:Y:S04]  /*f820*/  LDL.64 R24, [R1+0x1238] ;  /* 0x0012380001187983 */ /* 0x000f280000100a00 */
[----:B------:R0:W4:Y:S01]  /*f830*/  LDG.E.U16 R136, desc[UR4][R152.64] ;  /* 0x0000000498887981 */ /* 0x000122000c1e1500 */
[----:B------:R-:W-:-:S03]  /*f840*/  IMAD.WIDE R22, R2, 0x2, R14 ;  /* 0x0000000202167825 */ /* 0x000fc600078e020e */
[----:B------:R-:W4:Y:S04]  /*f850*/  LDL.64 R14, [R1+0x1230] ;  /* 0x00123000010e7983 */ /* 0x000f280000100a00 */
[----:B------:R2:W4:Y:S01]  /*f860*/  LDG.E.U16 R146, desc[UR4][R20.64] ;  /* 0x0000000414927981 */ /* 0x000522000c1e1500 */
[----:B0-----:R-:W-:-:S03]  /*f870*/  IMAD.WIDE R152, R2, 0x2, R6 ;  /* 0x0000000202987825 */ /* 0x001fc600078e0206 */
[----:B------:R-:W4:Y:S01]  /*f880*/  LDL.64 R6, [R1+0x1220] ;  /* 0x0012200001067983 */ /* 0x000f220000100a00 */
[----:B------:R-:W-:-:S03]  /*f890*/  IMAD.WIDE R154, R2, 0x2, R10 ;  /* 0x00000002029a7825 */ /* 0x000fc600078e020a */
        /* <DEDUP_REMOVED lines=80> */
[----:B------:R0:W4:Y:S04]  /*fda0*/  LDG.E.U16 R32, desc[UR4][R152.64] ;  /* 0x0000000498207981 */ /* 0x000128000c1e1500 */
[----:B------:R0:W4:Y:S01]  /*fdb0*/  LDG.E.U16 R34, desc[UR4][R18.64] ;  /* 0x0000000412227981 */ /* 0x000122000c1e1500 */
[----:B-1----:R-:W-:-:S03]  /*fdc0*/  IMAD.WIDE R22, R2, 0x2, R26 ;  /* 0x0000000202167825 */ /* 0x002fc600078e021a */
[----:B------:R-:W4:Y:S04]  /*fdd0*/  LDL.64 R26, [R1+0x11a8] ;  /* 0x0011a800011a7983 */ /* 0x000f280000100a00 */
[----:B------:R1:W4:Y:S04]  /*fde0*/  LDG.E.U16 R33, desc[UR4][R154.64] ;  /* 0x000000049a217981 */ /* 0x000328000c1e1500 */
[----:B------:R-:W4:Y:S04]  /*fdf0*/  LDG.E.U16 R148, desc[UR4][R20.64] ;  /* 0x0000000414947981 */ /* 0x000f28000c1e1500 */
[----:B------:R-:W4:Y:S01]  /*fe00*/  LDG.E.U16 R147, desc[UR4][R22.64] ;  /* 0x0000000416937981 */ /* 0x000f22000c1e1500 */
[----:B0-----:R-:W-:-:S03]  /*fe10*/  IMAD.WIDE R152, R2, 0x2, R8 ;  /* 0x0000000202987825 */ /* 0x001fc600078e0208 */
[----:B------:R-:W4:Y:S01]  /*fe20*/  LDL.64 R8, [R1+0xee0] ;  /* 0x000ee00001087983 */ /* 0x000f220000100a00 */
[----:B------:R-:W-:-:S03]  /*fe30*/  IMAD.WIDE R18, R2, 0x2, R24 ;  /* 0x0000000202127825 */ /* 0x000fc600078e0218 */
[----:B------:R-:W4:Y:S04]  /*fe40*/  LDL.64 R24, [R1+0x1008] ;  /* 0x0010080001187983 */ /* 0x000f280000100a00 */
[----:B------:R0:W4:Y:S01]  /*fe50*/  LDG.E.U16 R149, desc[UR4][R18.64] ;  /* 0x0000000412957981 */ /* 0x000122000c1e1500 */
[----:B-1----:R-:W-:-:S03]  /*fe60*/  IMAD.WIDE R154, R2, 0x2, R14 ;  /* 0x00000002029a7825 */ /* 0x002fc600078e020e */
[----:B------:R-:W4:Y:S01]  /*fe70*/  LDG.E.U16 R14, desc[UR4][R152.64] ;  /* 0x00000004980e7981 */ /* 0x000f22000c1e1500 */
[----:B0-----:R-:W-:-:S03]  /*fe80*/  IMAD.WIDE R18, R2, 0x2, R6 ;  /* 0x0000000202127825 */ /* 0x001fc600078e0206 */
[----:B------:R0:W4:Y:S01]  /*fe90*/  LDG.E.U16 R7, desc[UR4][R154.64] ;  /* 0x000000049a077981 */ /* 0x000122000c1e1500 */
[----:B------:R-:W-:-:S03]  /*fea0*/  IMAD.WIDE R20, R2, 0x2, R10 ;  /* 0x0000000202147825 */ /* 0x000fc600078e020a */
[----:B------:R-:W4:Y:S01]  /*feb0*/  LDG.E.U16 R11, desc[UR4][R18.64] ;  /* 0x00000004120b7981 */ /* 0x000f22000c1e1500 */
[----:B------:R-:W-:-:S03]  /*fec0*/  IMAD.WIDE R22, R2, 0x2, R12 ;  /* 0x0000000202167825 */ /* 0x000fc600078e020c */
[----:B------:R1:W4:Y:S04]  /*fed0*/  LDG.E.U16 R12, desc[UR4][R20.64] ;  /* 0x00000004140c7981 */ /* 0x000328000c1e1500 */
[----:B------:R-:W4:Y:S01]  /*fee0*/  LDG.E.U16 R13, desc[UR4][R22.64] ;  /* 0x00000004160d7981 */ /* 0x000f22000c1e1500 */
[----:B0-----:R-:W-:-:S03]  /*fef0*/  IMAD.WIDE R154, R2, 0x2, R46 ;  /* 0x00000002029a7825 */ /* 0x001fc600078e022e */
[----:B------:R-:W4:Y:S01]  /*ff00*/  LDL.64 R46, [R1+0xed8] ;  /* 0x000ed800012e7983 */ /* 0x000f220000100a00 */
[----:B-1----:R-:W-:-:S03]  /*ff10*/  IMAD.WIDE R20, R2, 0x2, R44 ;  /* 0x0000000202147825 */ /* 0x002fc600078e022c */
[----:B------:R-:W4:Y:S04]  /*ff20*/  LDL.64 R44, [R1+0x1000] ;  /* 0x00100000012c7983 */ /* 0x000f280000100a00 */
[----:B------:R0:W4:Y:S04]  /*ff30*/  LDG.E.U16 R129, desc[UR4][R154.64] ;  /* 0x000000049a817981 */ /* 0x000128000c1e1500 */
[----:B------:R1:W4:Y:S01]  /*ff40*/  LDG.E.U16 R126, desc[UR4][R20.64] ;  /* 0x00000004147e7981 */ /* 0x000322000c1e1500 */
[----:B0-----:R-:W-:-:S03]  /*ff50*/  IMAD.WIDE R154, R2, 0x2, R42 ;  /* 0x00000002029a7825 */ /* 0x001fc600078e022a */
[----:B------:R-:W4:Y:S04]  /*ff60*/  LDL.64 R42, [R1+0x1188] ;  /* 0x00118800012a7983 */ /* 0x000f280000100a00 */
[----:B------:R-:W4:Y:S01]  /*ff70*/  LDG.E.U16 R105, desc[UR4][R154.64] ;  /* 0x000000049a697981 */ /* 0x000f22000c1e1500 */
[----:B--2---:R-:W-:-:S03]  /*ff80*/  IMAD.WIDE R152, R2, 0x2, R30 ;  /* 0x0000000202987825 */ /* 0x004fc600078e021e */
[----:B------:R-:W2:Y:S01]  /*ff90*/  LDL.64 R30, [R1+0x1198] ;  /* 0x00119800011e7983 */ /* 0x000ea20000100a00 */
[----:B---3--:R-:W-:-:S03]  /*ffa0*/  IMAD.WIDE R18, R2, 0x2, R4 ;  /* 0x0000000202127825 */ /* 0x008fc600078e0204 */
[----:B------:R-:W3:Y:S01]  /*ffb0*/  LDL.64 R4, [R1+0xed0] ;  /* 0x000ed00001047983 */ /* 0x000ee20000100a00 */
[----:B----4-:R-:W-:-:S03]  /*ffc0*/  IMAD.WIDE R22, R2, 0x2, R28 ;  /* 0x0000000202167825 */ /* 0x010fc600078e021c */
[----:B------:R-:W4:Y:S04]  /*ffd0*/  LDL.64 R28, [R1+0x1190] ;  /* 0x00119000011c7983 */ /* 0x000f280000100a00 */
[----:B------:R0:W4:Y:S04]  /*ffe0*/  LDG.E.U16 R128, desc[UR4][R152.64] ;  /* 0x0000000498807981 */ /* 0x000128000c1e1500 */
[----:B------:R-:W4:Y:S01]  /*fff0*/  LDG.E.U16 R127, desc[UR4][R22.64] ;  /* 0x00000004167f7981 */ /* 0x000f22000c1e1500 */
[----:B-1----:R-:W-:-:S03]  /*10000*/  IMAD.WIDE R20, R2, 0x2, R26 ;  /* 0x0000000202147825 */ /* 0x002fc600078e021a */
[----:B------:R1:W4:Y:S01]  /*10010*/  LDG.E.U16 R106, desc[UR4][R18.64] ;  /* 0x00000004126a7981 */ /* 0x000322000c1e1500 */
[----:B0-----:R-:W-:-:S03]  /*10020*/  IMAD.WIDE R152, R2, 0x2, R40 ;  /* 0x0000000202987825 */ /* 0x001fc600078e0228 */
[----:B------:R-:W4:Y:S04]  /*10030*/  LDL.64 R40, [R1+0x1180] ;  /* 0x0011800001287983 */ /* 0x000f280000100a00 */
[----:B------:R-:W4:Y:S01]  /*10040*/  LDL.64 R26, [R1+0xec8] ;  /* 0x000ec800011a7983 */ /* 0x000f220000100a00 */
[----:B-1----:R-:W-:-:S03]  /*10050*/  IMAD.WIDE R18, R2, 0x2, R56 ;  /* 0x0000000202127825 */ /* 0x002fc600078e0238 */
[----:B------:R-:W4:Y:S04]  /*10060*/  LDL.64 R56, [R1+0xff0] ;  /* 0x000ff00001387983 */ /* 0x000f280000100a00 */
[----:B------:R-:W4:Y:S04]  /*10070*/  LDG.E.U16 R86, desc[UR4][R20.64] ;  /* 0x0000000414567981 */ /* 0x000f28000c1e1500 */
[----:B------:R0:W4:Y:S04]  /*10080*/  LDG.E.U16 R104, desc[UR4][R152.64] ;  /* 0x0000000498687981 */ /* 0x000128000c1e1500 */
[----:B------:R1:W4:Y:S01]  /*10090*/  LDG.E.U16 R85, desc[UR4][R18.64] ;  /* 0x0000000412557981 */ /* 0x000322000c1e1500 */
[----:B------:R-:W-:-:S03]  /*100a0*/  IMAD.WIDE R22, R2, 0x2, R8 ;  /* 0x0000000202167825 */ /* 0x000fc600078e0208 */
[----:B------:R-:W4:Y:S01]  /*100b0*/  LDL.64 R8, [R1+0xff8] ;  /* 0x000ff80001087983 */ /* 0x000f220000100a00 */
[----:B------:R-:W-:-:S03]  /*100c0*/  IMAD.WIDE R154, R2, 0x2, R24 ;  /* 0x00000002029a7825 */ /* 0x000fc600078e0218 */
[----:B------:R-:W4:Y:S04]  /*100d0*/  LDL.64 R24, [R1+0x1170] ;  /* 0x0011700001187983 */ /* 0x000f280000100a00 */
[----:B------:R-:W4:Y:S04]  /*100e0*/  LDG.E.U16 R103, desc[UR4][R22.64] ;  /* 0x0000000416677981 */ /* 0x000f28000c1e1500 */
[----:B------:R-:W4:Y:S01]  /*100f0*/  LDG.E.U16 R84, desc[UR4][R154.64] ;  /* 0x000000049a547981 */ /* 0x000f22000c1e1500 */
[----:B0-----:R-:W-:-:S04]  /*10100*/  IMAD.WIDE R152, R2, 0x2, R46 ;  /* 0x0000000202987825 */ /* 0x001fc800078e022e */
[C---:B-1----:R-:W-:Y:S01]  /*10110*/  IMAD.WIDE R18, R2.reuse, 0x2, R44 ;  /* 0x0000000202127825 */ /* 0x042fe200078e022c */
[----:B------:R0:W4:Y:S04]  /*10120*/  LDG.E.U16 R83, desc[UR4][R152.64] ;  /* 0x0000000498537981 */ /* 0x000128000c1e1500 */
[----:B------:R-:W4:Y:S01]  /*10130*/  LDG.E.U16 R64, desc[UR4][R18.64] ;  /* 0x0000000412407981 */ /* 0x000f22000c1e1500 */
        /* <DEDUP_REMOVED lines=10> */
[----:B------:R1:W4:Y:S04]  /*101e0*/  LDG.E.U16 R65, desc[UR4][R20.64] ;  /* 0x0000000414417981 */ /* 0x000328000c1e1500 */
[----:B------:R-:W4:Y:S01]  /*101f0*/  LDG.E.U16 R63, desc[UR4][R154.64] ;  /* 0x000000049a3f7981 */ /* 0x000f22000c1e1500 */
[----:B0-----:R-:W-:-:S03]  /*10200*/  IMAD.WIDE R22, R2, 0x2, R40 ;  /* 0x0000000202167825 */ /* 0x001fc600078e0228 */
[----:B------:R-:W4:Y:S01]  /*10210*/  LDL.64 R40, [R1+0x1158] ;  /* 0x0011580001287983 */ /* 0x000f220000100a00 */
[----:B------:R-:W-:-:S03]  /*10220*/  IMAD.WIDE R18, R2, 0x2, R26 ;  /* 0x0000000202127825 */ /* 0x000fc600078e021a */
[----:B------:R-:W4:Y:S04]  /*10230*/  LDL.64 R26, [R1+0xeb0] ;  /* 0x000eb000011a7983 */ /* 0x000f280000100a00 */
[----:B------:R0:W4:Y:S01]  /*10240*/  LDG.E.U16 R46, desc[UR4][R22.64] ;  /* 0x00000004162e7981 */ /* 0x000122000c1e1500 */
[----:B-1----:R-:W-:-:S03]  /*10250*/  IMAD.WIDE R20, R2, 0x2, R8 ;  /* 0x0000000202147825 */ /* 0x002fc600078e0208 */
[----:B------:R-:W4:Y:S04]  /*10260*/  LDG.E.U16 R44, desc[UR4][R18.64] ;  /* 0x00000004122c7981 */ /* 0x000f28000c1e1500 */
[----:B------:R-:W4:Y:S01]  /*10270*/  LDL.64 R8, [R1+0x1150] ;  /* 0x0011500001087983 */ /* 0x000f220000100a00 */
[----:B0-----:R-:W-:-:S03]  /*10280*/  IMAD.WIDE R22, R2, 0x2, R56 ;  /* 0x0000000202167825 */ /* 0x001fc600078e0238 */
[----:B------:R-:W4:Y:S01]  /*10290*/  LDL.64 R56, [R1+0xfd8] ;  /* 0x000fd80001387983 */ /* 0x000f220000100a00 */
[----:B------:R-:W-:-:S03]  /*102a0*/  IMAD.WIDE R152, R2, 0x2, R24 ;  /* 0x0000000202987825 */ /* 0x000fc600078e0218 */
[----:B------:R-:W4:Y:S04]  /*102b0*/  LDL.64 R24, [R1+0x1148] ;  /* 0x0011480001187983 */ /* 0x000f280000100a00 */
[----:B------:R2:W4:Y:S01]  /*102c0*/  LDG.E.U16 R45, desc[UR4][R20.64] ;  /* 0x00000004142d7981 */ /* 0x000522000c1e1500 */
[----:B------:R-:W-:-:S03]  /*102d0*/  IMAD.WIDE R154, R2, 0x2, R58 ;  /* 0x00000002029a7825 */ /* 0x000fc600078e023a */
[----:B------:R-:W4:Y:S01]  /*102e0*/  LDL.64 R58, [R1+0x1138] ;  /* 0x00113800013a7983 */ /* 0x000f220000100a00 */
[----:B--2---:R-:W-:-:S03]  /*102f0*/  IMAD.WIDE R20, R2, 0x2, R30 ;  /* 0x0000000202147825 */ /* 0x004fc600078e021e */
[----:B------:R3:W2:Y:S04]  /*10300*/  LDG.E.U16 R30, desc[UR4][R152.64] ;  /* 0x00000004981e7981 */ /* 0x0006a8000c1e1500 */
[----:B------:R0:W2:Y:S01]  /*10310*/  LDG.E.U16 R31, desc[UR4][R154.64] ;  /* 0x000000049a1f7981 */ /* 0x0000a2000c1e1500 */
[----:B---3--:R-:W-:-:S03]  /*10320*/  IMAD.WIDE R152, R2, 0x2, R4 ;  /* 0x0000000202987825 */ /* 0x008fc600078e0204 */
[----:B------:R-:W3:Y:S01]  /*10330*/  LDL.64 R4, [R1+0x1130] ;  /* 0x0011300001047983 */ /* 0x000ee20000100a00 */
[----:B----4-:R-:W-:-:S03]  /*10340*/  IMAD.WIDE R18, R2, 0x2, R28 ;  /* 0x0000000202127825 */ /* 0x010fc600078e021c */
[----:B------:R1:W4:Y:S01]  /*10350*/  LDG.E.U16 R28, desc[UR4][R20.64] ;  /* 0x00000004141c7981 */ /* 0x000322000c1e1500 */
[----:B0-----:R-:W-:-:S03]  /*10360*/  IMAD.WIDE R154, R2, 0x2, R76 ;  /* 0x00000002029a7825 */ /* 0x001fc600078e024c */
[----:B------:R-:W2:Y:S04]  /*10370*/  LDG.E.U16 R118, desc[UR4][R18.64] ;  /* 0x0000000412767981 */ /* 0x000ea8000c1e1500 */
[----:B------:R0:W4:Y:S01]  /*10380*/  LDG.E.U16 R29, desc[UR4][R22.64] ;  /* 0x00000004161d7981 */ /* 0x000122000c1e1500 */
[----:B-1----:R-:W-:-:S03]  /*10390*/  IMAD.WIDE R20, R2, 0x2, R40 ;  /* 0x0000000202147825 */ /* 0x002fc600078e0228 */
[----:B------:R-:W2:Y:S04]  /*103a0*/  LDL.64 R76, [R1+0xea0] ;  /* 0x000ea000014c7983 */ /* 0x000ea80000100a00 */
[----:B------:R-:W4:Y:S01]  /*103b0*/  LDL.64 R40, [R1+0x1128] ;  /* 0x0011280001287983 */ /* 0x000f220000100a00 */
[----:B0-----:R-:W-:-:S03]  /*103c0*/  IMAD.WIDE R22, R2, 0x2, R42 ;  /* 0x0000000202167825 */ /* 0x001fc600078e022a */
[----:B------:R-:W4:Y:S04]  /*103d0*/  LDL.64 R42, [R1+0xfd0] ;  /* 0x000fd000012a7983 */ /* 0x000f280000100a00 */
[----:B------:R0:W4:Y:S04]  /*103e0*/  LDG.E.U16 R116, desc[UR4][R152.64] ;  /* 0x0000000498747981 */ /* 0x000128000c1e1500 */
[----:B------:R1:W4:Y:S04]  /*103f0*/  LDG.E.U16 R6, desc[UR4][R22.64] ;  /* 0x0000000416067981 */ /* 0x000328000c1e1500 */
[----:B------:R-:W4:Y:S01]  /*10400*/  LDG.E.U16 R10, desc[UR4][R20.64] ;  /* 0x00000004140a7981 */ /* 0x000f22000c1e1500 */
[----:B------:R-:W-:-:S03]  /*10410*/  IMAD.WIDE R18, R2, 0x2, R8 ;  /* 0x0000000202127825 */ /* 0x000fc600078e0208 */
[----:B------:R-:W4:Y:S01]  /*10420*/  LDG.E.U16 R117, desc[UR4][R154.64] ;  /* 0x000000049a757981 */ /* 0x000f22000c1e1500 */
[----:B0-----:R-:W-:-:S03]  /*10430*/  IMAD.WIDE R152, R2, 0x2, R26 ;  /* 0x0000000202987825 */ /* 0x001fc600078e021a */
[----:B------:R0:W4:Y:S04]  /*10440*/  LDG.E.U16 R9, desc[UR4][R18.64] ;  /* 0x0000000412097981 */ /* 0x000128000c1e1500 */
[----:B------:R-:W4:Y:S01]  /*10450*/  LDL.64 R26, [R1+0xfc8] ;  /* 0x000fc800011a7983 */ /* 0x000f220000100a00 */
[----:B-1----:R-:W-:-:S03]  /*10460*/  IMAD.WIDE R22, R2, 0x2, R24 ;  /* 0x0000000202167825 */ /* 0x002fc600078e0218 */
[----:B------:R-:W4:Y:S01]  /*10470*/  LDL.64 R24, [R1+0xe98] ;  /* 0x000e980001187983 */ /* 0x000f220000100a00 */
[----:B0-----:R-:W-:-:S03]  /*10480*/  IMAD.WIDE R18, R2, 0x2, R56 ;  /* 0x0000000202127825 */ /* 0x001fc600078e0238 */
[----:B------:R-:W4:Y:S01]  /*10490*/  LDL.64 R56, [R1+0x1110] ;  /* 0x0011100001387983 */ /* 0x000f220000100a00 */
[----:B------:R-:W-:-:S03]  /*104a0*/  IMAD.WIDE R20, R2, 0x2, R78 ;  /* 0x0000000202147825 */ /* 0x000fc600078e024e */
[----:B------:R-:W4:Y:S04]  /*104b0*/  LDL.64 R78, [R1+0x1118] ;  /* 0x00111800014e7983 */ /* 0x000f280000100a00 */
[----:B------:R-:W4:Y:S01]  /*104c0*/  LDG.E.U16 R125, desc[UR4][R22.64] ;  /* 0x00000004167d7981 */ /* 0x000f22000c1e1500 */
[----:B------:R-:W-:-:S03]  /*104d0*/  IMAD.WIDE R154, R2, 0x2, R80 ;  /* 0x00000002029a7825 */ /* 0x000fc600078e0250 */
[----:B------:R-:W4:Y:S04]  /*104e0*/  LDL.64 R80, [R1+0x1120] ;  /* 0x0011200001507983 */ /* 0x000f280000100a00 */
[----:B------:R0:W4:Y:S04]  /*104f0*/  LDG.E.U16 R0, desc[UR4][R154.64] ;  /* 0x000000049a007981 */ /* 0x000128000c1e1500 */
[----:B------:R1:W4:Y:S04]  /*10500*/  LDG.E.U16 R8, desc[UR4][R152.64] ;  /* 0x0000000498087981 */ /* 0x000328000c1e1500 */
[----:B------:R2:W4:Y:S01]  /*10510*/  LDG.E.U16 R123, desc[UR4][R18.64] ;  /* 0x00000004127b7981 */ /* 0x000522000c1e1500 */
[----:B0-----:R-:W-:-:S03]  /*10520*/  IMAD.WIDE R154, R2, 0x2, R60 ;  /* 0x00000002029a7825 */ /* 0x001fc600078e023c */
[----:B------:R-:W4:Y:S01]  /*10530*/  LDL.64 R60, [R1+0xfc0] ;  /* 0x000fc000013c7983 */ /* 0x000f220000100a00 */
[----:B-1----:R-:W-:-:S03]  /*10540*/  IMAD.WIDE R152, R2, 0x2, R58 ;  /* 0x0000000202987825 */ /* 0x002fc600078e023a */
[----:B------:R-:W4:Y:S04]  /*10550*/  LDL.64 R58, [R1+0xe90] ;  /* 0x000e9000013a7983 */ /* 0x000f280000100a00 */
[----:B------:R4:W4:Y:S04]  /*10560*/  LDG.E.U16 R122, desc[UR4][R154.64] ;  /* 0x000000049a7a7981 */ /* 0x000928000c1e1500 */
[----:B------:R0:W4:Y:S04]  /*10570*/  LDG.E.U16 R124, desc[UR4][R20.64] ;  /* 0x00000004147c7981 */ /* 0x000128000c1e1500 */
[----:B------:R-:W4:Y:S01]  /*10580*/  LDG.E.U16 R102, desc[UR4][R152.64] ;  /* 0x0000000498667981 */ /* 0x000f22000c1e1500 */
[----:B---3--:R-:W-:-:S03]  /*10590*/  IMAD.WIDE R22, R2, 0x2, R4 ;  /* 0x0000000202167825 */ /* 0x008fc600078e0204 */
[----:B------:R-:W3:Y:S04]  /*105a0*/  LDL.64 R4, [R1+0x1108] ;  /* 0x0011080001047983 */ /* 0x000ee80000100a00 */
[----:B------:R1:W3:Y:S01]  /*105b0*/  LDG.E.U16 R101, desc[UR4][R22.64] ;  /* 0x0000000416657981 */ /* 0x0002e2000c1e1500 */
[----:B--2---:R-:W-:-:S03]  /*105c0*/  IMAD.WIDE R18, R2, 0x2, R76 ;  /* 0x0000000202127825 */ /* 0x004fc600078e024c */
[----:B------:R-:W2:Y:S01]  /*105d0*/  LDL.64 R76, [R1+0xe88] ;  /* 0x000e8800014c7983 */ /* 0x000ea20000100a00 */
[----:B----4-:R-:W-:-:S03]  /*105e0*/  IMAD.WIDE R154, R2, 0x2, R40 ;  /* 0x00000002029a7825 */ /* 0x010fc600078e0228 */
[----:B------:R-:W4:Y:S01]  /*105f0*/  LDL.64 R40, [R1+0x10f8] ;  /* 0x0010f80001287983 */ /* 0x000f220000100a00 */
[----:B0-----:R-:W-:-:S03]  /*10600*/  IMAD.WIDE R20, R2, 0x2, R42 ;  /* 0x0000000202147825 */ /* 0x001fc600078e022a */
[----:B------:R-:W4:Y:S04]  /*10610*/  LDL.64 R42, [R1+0x1100] ;  /* 0x00110000012a7983 */ /* 0x000f280000100a00 */
[----:B------:R0:W4:Y:S04]  /*10620*/  LDG.E.U16 R82, desc[UR4][R154.64] ;  /* 0x000000049a527981 */ /* 0x000128000c1e1500 */
[----:B------:R0:W4:Y:S04]  /*10630*/  LDG.E.U16 R100, desc[UR4][R20.64] ;  /* 0x0000000414647981 */ /* 0x000128000c1e1500 */
[----:B------:R0:W4:Y:S01]  /*10640*/  LDG.E.U16 R99, desc[UR4][R18.64] ;  /* 0x0000000412637981 */ /* 0x000122000c1e1500 */
[----:B-1----:R-:W-:-:S03]  /*10650*/  IMAD.WIDE R22, R2, 0x2, R26 ;  /* 0x0000000202167825 */ /* 0x002fc600078e021a */
[----:B------:R-:W4:Y:S01]  /*10660*/  LDL.64 R26, [R1+0x10f0] ;  /* 0x0010f000011a7983 */ /* 0x000f220000100a00 */
[----:B0-----:R-:W-:-:S03]  /*10670*/  IMAD.WIDE R154, R2, 0x2, R56 ;  /* 0x00000002029a7825 */ /* 0x001fc600078e0238 */
[----:B------:R-:W4:Y:S01]  /*10680*/  LDL.64 R56, [R1+0x10e0] ;  /* 0x0010e00001387983 */ /* 0x000f220000100a00 */
[----:B------:R-:W-:-:S03]  /*10690*/  IMAD.WIDE R20, R2, 0x2, R24 ;  /* 0x0000000202147825 */ /* 0x000fc600078e0218 */
[----:B------:R-:W4:Y:S01]  /*106a0*/  LDL.64 R24, [R1+0xfb0] ;  /* 0x000fb00001187983 */ /* 0x000f220000100a00 */
[----:B------:R-:W-:-:S03]  /*106b0*/  IMAD.WIDE R18, R2, 0x2, R78 ;  /* 0x0000000202127825 */ /* 0x000fc600078e024e */
[----:B------:R-:W4:Y:S01]  /*106c0*/  LDG.E.U16 R79, desc[UR4][R20.64] ;  /* 0x00000004144f7981 */ /* 0x000f22000c1e1500 */
[----:B------:R-:W-:-:S03]  /*106d0*/  IMAD.WIDE R152, R2, 0x2, R80 ;  /* 0x0000000202987825 */ /* 0x000fc600078e0250 */
[----:B------:R-:W4:Y:S04]  /*106e0*/  LDG.E.U16 R80, desc[UR4][R22.64] ;  /* 0x0000000416507981 */ /* 0x000f28000c1e1500 */
[----:B------:R0:W4:Y:S04]  /*106f0*/  LDG.E.U16 R81, desc[UR4][R152.64] ;  /* 0x0000000498517981 */ /* 0x000128000c1e1500 */
[----:B------:R-:W4:Y:S01]  /*10700*/  LDG.E.U16 R62, desc[UR4][R18.64] ;  /* 0x00000004123e7981 */ /* 0x000f22000c1e1500 */
[----:B0-----:R-:W-:-:S03]  /*10710*/  IMAD.WIDE R152, R2, 0x2, R60 ;  /* 0x0000000202987825 */ /* 0x001fc600078e023c */
[----:B------:R0:W4:Y:S01]  /*10720*/  LDG.E.U16 R61, desc[UR4][R154.64] ;  /* 0x000000049a3d7981 */ /* 0x000122000c1e1500 */
[----:B------:R-:W-:-:S03]  /*10730*/  IMAD.WIDE R22, R2, 0x2, R58 ;  /* 0x0000000202167825 */ /* 0x000fc600078e023a */
[----:B------:R2:W4:Y:S04]  /*10740*/  LDG.E.U16 R60, desc[UR4][R152.64] ;  /* 0x00000004983c7981 */ /* 0x000528000c1e1500 */
[----:B------:R4:W4:Y:S01]  /*10750*/  LDG.E.U16 R59, desc[UR4][R22.64] ;  /* 0x00000004163b7981 */ /* 0x000922000c1e1500 */
[----:B0-----:R-:W-:-:S03]  /*10760*/  IMAD.WIDE R154, R2, 0x2, R120 ;  /* 0x00000002029a7825 */ /* 0x001fc600078e0278 */
[----:B------:R-:W4:Y:S01]  /*10770*/  LDL.64 R120, [R1+0x10c8] ;  /* 0x0010c80001787983 */ /* 0x000f220000100a00 */
[----:B---3--:R-:W-:-:S03]  /*10780*/  IMAD.WIDE R20, R2, 0x2, R4 ;  /* 0x0000000202147825 */ /* 0x008fc600078e0204 */
[----:B------:R-:W3:Y:S01]  /*10790*/  LDL.64 R4, [R1+0xe78] ;  /* 0x000e780001047983 */ /* 0x000ee20000100a00 */
[----:B--2---:R-:W-:-:S03]  /*107a0*/  IMAD.WIDE R152, R2, 0x2, R76 ;  /* 0x0000000202987825 */ /* 0x004fc600078e024c */
[----:B------:R-:W2:Y:S01]  /*107b0*/  LDL.64 R76, [R1+0xe70] ;  /* 0x000e7000014c7983 */ /* 0x000ea20000100a00 */
[----:B----4-:R-:W-:-:S03]  /*107c0*/  IMAD.WIDE R22, R2, 0x2, R40 ;  /* 0x0000000202167825 */ /* 0x010fc600078e0228 */
[----:B------:R0:W4:Y:S01]  /*107d0*/  LDG.E.U16 R41, desc[UR4][R154.64] ;  /* 0x000000049a297981 */ /* 0x000122000c1e1500 */
[----:B------:R-:W-:-:S03]  /*107e0*/  IMAD.WIDE R18, R2, 0x2, R42 ;  /* 0x0000000202127825 */ /* 0x000fc600078e022a */
[----:B------:R1:W4:Y:S04]  /*107f0*/  LDG.E.U16 R43, desc[UR4][R20.64] ;  /* 0x00000004142b7981 */ /* 0x000328000c1e1500 */
[----:B------:R-:W4:Y:S01]  /*10800*/  LDG.E.U16 R42, desc[UR4][R18.64] ;  /* 0x00000004122a7981 */ /* 0x000f22000c1e1500 */
[----:B0-----:R-:W-:-:S03]  /*10810*/  IMAD.WIDE R154, R2, 0x2, R158 ;  /* 0x00000002029a7825 */ /* 0x001fc600078e029e */
[----:B------:R-:W4:Y:S04]  /*10820*/  LDL.64 R158, [R1+0xe68] ;  /* 0x000e6800019e7983 */ /* 0x000f280000100a00 */
[----:B------:R0:W4:Y:S01]  /*10830*/  LDG.E.U16 R40, desc[UR4][R152.64] ;  /* 0x0000000498287981 */ /* 0x000122000c1e1500 */
[----:B-1----:R-:W-:-:S03]  /*10840*/  IMAD.WIDE R20, R2, 0x2, R26 ;  /* 0x0000000202147825 */ /* 0x002fc600078e021a */
[----:B------:R1:W4:Y:S01]  /*10850*/  LDG.E.U16 R27, desc[UR4][R22.64] ;  /* 0x00000004161b7981 */ /* 0x000322000c1e1500 */
[----:B0-----:R-:W-:-:S03]  /*10860*/  IMAD.WIDE R152, R2, 0x2, R150 ;  /* 0x0000000202987825 */ /* 0x001fc600078e0296 */
[----:B------:R0:W4:Y:S01]  /*10870*/  LDG.E.U16 R26, desc[UR4][R20.64] ;  /* 0x00000004141a7981 */ /* 0x000122000c1e1500 */
[----:B-1----:R-:W-:-:S03]  /*10880*/  IMAD.WIDE R22, R2, 0x2, R56 ;  /* 0x0000000202167825 */ /* 0x002fc600078e0238 */
[----:B------:R-:W4:Y:S01]  /*10890*/  LDL.64 R56, [R1+0x10b8] ;  /* 0x0010b80001387983 */ /* 0x000f220000100a00 */
        /* <DEDUP_REMOVED lines=8> */
[----:B------:R-:W4:Y:S01]  /*10920*/  LDG.E.U16 R150, desc[UR4][R20.64] ;  /* 0x0000000414967981 */ /* 0x000f22000c1e1500 */
[----:B0-----:R-:W-:-:S05]  /*10930*/  IMAD.WIDE R22, R2, 0x2, R138 ;  /* 0x0000000202167825 */ /* 0x001fca00078e028a */
[----:B------:R-:W4:Y:S01]  /*10940*/  LDG.E.U16 R139, desc[UR4][R22.64] ;  /* 0x00000004168b7981 */ /* 0x000f22000c1e1500 */
[----:B---3--:R-:W-:-:S03]  /*10950*/  IMAD.WIDE R18, R2, 0x2, R4 ;  /* 0x0000000202127825 */ /* 0x008fc600078e0204 */
[----:B------:R0:W3:Y:S01]  /*10960*/  LDG.E.U16 R5, desc[UR4][R152.64] ;  /* 0x0000000498057981 */ /* 0x0000e2000c1e1500 */
[----:B------:R-:W1:Y:S03]  /*10970*/  LDC R4, c[0x0][0x250] ;  /* 0x00009400ff047b82 */ /* 0x000e660000000800 */
[----:B------:R-:W3:Y:S01]  /*10980*/  LDG.E.U16 R15, desc[UR4][R18.64] ;  /* 0x00000004120f7981 */ /* 0x000ee2000c1e1500 */
[----:B0-----:R-:W-:-:S03]  /*10990*/  IMAD.WIDE R152, R2, 0x2, R140 ;  /* 0x0000000202987825 */ /* 0x001fc600078e028c */
[----:B------:R0:W3:Y:S01]  /*109a0*/  LDG.E.U16 R141, desc[UR4][R154.64] ;  /* 0x000000049a8d7981 */ /* 0x0000e2000c1e1500 */
[----:B--2---:R-:W-:-:S03]  /*109b0*/  IMAD.WIDE R20, R2, 0x2, R76 ;  /* 0x0000000202147825 */ /* 0x004fc600078e024c */
[----:B------:R-:W2:Y:S04]  /*109c0*/  LDL.64 R76, [R1+0xf88] ;  /* 0x000f8800014c7983 */ /* 0x000ea80000100a00 */
[----:B------:R4:W3:Y:S01]  /*109d0*/  LDG.E.U16 R140, desc[UR4][R152.64] ;  /* 0x00000004988c7981 */ /* 0x0008e2000c1e1500 */
[----:B0-----:R-:W-:-:S03]  /*109e0*/  IMAD.WIDE R154, R2, 0x2, R164 ;  /* 0x00000002029a7825 */ /* 0x001fc600078e02a4 */
[----:B------:R-:W2:Y:S01]  /*109f0*/  LDL.64 R164, [R1+0xf78] ;  /* 0x000f780001a47983 */ /* 0x000ea20000100a00 */
[----:B------:R-:W-:-:S03]  /*10a00*/  IMAD.WIDE R18, R2, 0x2, R120 ;  /* 0x0000000202127825 */ /* 0x000fc600078e0278 */
[----:B------:R-:W3:Y:S01]  /*10a10*/  LDG.E.U16 R138, desc[UR4][R20.64] ;  /* 0x00000004148a7981 */ /* 0x000ee2000c1e1500 */
[----:B----4-:R-:W-:-:S03]  /*10a20*/  IMAD.WIDE R152, R2, 0x2, R160 ;  /* 0x0000000202987825 */ /* 0x010fc600078e02a0 */
[----:B------:R-:W4:Y:S01]  /*10a30*/  LDL.64 R160, [R1+0xf70] ;  /* 0x000f700001a07983 */ /* 0x000f220000100a00 */
[----:B------:R-:W-:-:S03]  /*10a40*/  IMAD.WIDE R22, R2, 0x2, R158 ;  /* 0x0000000202167825 */ /* 0x000fc600078e029e */
[----:B------:R0:W3:Y:S04]  /*10a50*/  LDG.E.U16 R120, desc[UR4][R154.64] ;  /* 0x000000049a787981 */ /* 0x0000e8000c1e1500 */
[----:B------:R1:W3:Y:S04]  /*10a60*/  LDG.E.U16 R119, desc[UR4][R152.64] ;  /* 0x0000000498777981 */ /* 0x0002e8000c1e1500 */
[----:B------:R1:W3:Y:S01]  /*10a70*/  LDG.E.U16 R115, desc[UR4][R22.64] ;  /* 0x0000000416737981 */ /* 0x0002e2000c1e1500 */
[----:B0-----:R-:W-:-:S03]  /*10a80*/  IMAD.WIDE R154, R2, 0x2, R176 ;  /* 0x00000002029a7825 */ /* 0x001fc600078e02b0 */
[----:B------:R-:W3:Y:S01]  /*10a90*/  LDL.64 R176, [R1+0xe30] ;  /* 0x000e300001b07983 */ /* 0x000ee20000100a00 */
[----:B-1----:R-:W-:-:S03]  /*10aa0*/  IMAD.WIDE R152, R2, 0x2, R170 ;  /* 0x0000000202987825 */ /* 0x002fc600078e02aa */
[----:B------:R-:W3:Y:S01]  /*10ab0*/  LDL.64 R170, [R1+0xe20] ;  /* 0x000e200001aa7983 */ /* 0x000ee20000100a00 */
[----:B------:R-:W-:-:S03]  /*10ac0*/  IMAD.WIDE R22, R2, 0x2, R162 ;  /* 0x0000000202167825 */ /* 0x000fc600078e02a2 */
[----:B------:R-:W3:Y:S01]  /*10ad0*/  LDL.64 R162, [R1+0xe18] ;  /* 0x000e180001a27983 */ /* 0x000ee20000100a00 */
[----:B------:R-:W-:-:S03]  /*10ae0*/  IMAD.WIDE R20, R2, 0x2, R56 ;  /* 0x0000000202147825 */ /* 0x000fc600078e0238 */
[----:B------:R-:W3:Y:S04]  /*10af0*/  LDL.64 R56, [R1+0xe50] ;  /* 0x000e500001387983 */ /* 0x000ee80000100a00 */
[----:B------:R0:W3:Y:S04]  /*10b00*/  LDG.E.U16 R95, desc[UR4][R152.64] ;  /* 0x00000004985f7981 */ /* 0x0000e8000c1e1500 */
[----:B------:R1:W3:Y:S04]  /*10b10*/  LDG.E.U16 R98, desc[UR4][R20.64] ;  /* 0x0000000414627981 */ /* 0x0002e8000c1e1500 */
[----:B------:R-:W3:Y:S01]  /*10b20*/  LDL.64 R158, [R1+0xe38] ;  /* 0x000e3800019e7983 */ /* 0x000ee20000100a00 */
[----:B0-----:R-:W-:-:S03]  /*10b30*/  IMAD.WIDE R152, R2, 0x2, R166 ;  /* 0x0000000202987825 */ /* 0x001fc600078e02a6 */
[----:B------:R-:W3:Y:S01]  /*10b40*/  LDL.64 R166, [R1+0xe08] ;  /* 0x000e080001a67983 */ /* 0x000ee20000100a00 */
[----:B-1----:R-:W-:-:S03]  /*10b50*/  IMAD.WIDE R20, R2, 0x2, R156 ;  /* 0x0000000202147825 */ /* 0x002fc600078e029c */
[----:B------:R-:W3:Y:S04]  /*10b60*/  LDL.64 R156, [R1+0xe28] ;  /* 0x000e2800019c7983 */ /* 0x000ee80000100a00 */
[----:B------:R-:W3:Y:S04]  /*10b70*/  LDG.E.U16 R78, desc[UR4][R22.64] ;  /* 0x00000004164e7981 */ /* 0x000ee8000c1e1500 */
[----:B------:R0:W3:Y:S04]  /*10b80*/  LDG.E.U16 R121, desc[UR4][R18.64] ;  /* 0x0000000412797981 */ /* 0x0000e8000c1e1500 */
[----:B------:R-:W3:Y:S01]  /*10b90*/  LDG.E.U16 R58, desc[UR4][R152.64] ;  /* 0x00000004983a7981 */ /* 0x000ee2000c1e1500 */
[----:B0-----:R-:W-:-:S03]  /*10ba0*/  IMAD.WIDE R18, R2, 0x2, R96 ;  /* 0x0000000202127825 */ /* 0x001fc600078e0260 */
[----:B------:R0:W3:Y:S04]  /*10bb0*/  LDG.E.U16 R96, desc[UR4][R154.64] ;  /* 0x000000049a607981 */ /* 0x0000e8000c1e1500 */
[----:B------:R1:W3:Y:S01]  /*10bc0*/  LDG.E.U16 R97, desc[UR4][R18.64] ;  /* 0x0000000412617981 */ /* 0x0002e2000c1e1500 */
[----:B0-----:R-:W-:-:S03]  /*10bd0*/  IMAD.WIDE R154, R2, 0x2, R168 ;  /* 0x00000002029a7825 */ /* 0x001fc600078e02a8 */
[----:B------:R-:W3:Y:S01]  /*10be0*/  LDL.64 R168, [R1+0xe10] ;  /* 0x000e100001a87983 */ /* 0x000ee20000100a00 */
[----:B------:R-:W-:-:S03]  /*10bf0*/  IMAD.WIDE R152, R2, 0x2, R172 ;  /* 0x0000000202987825 */ /* 0x000fc600078e02ac */
[----:B------:R-:W3:Y:S04]  /*10c00*/  LDG.E.U16 R75, desc[UR4][R154.64] ;  /* 0x000000049a4b7981 */ /* 0x000ee8000c1e1500 */
[----:B------:R-:W3:Y:S04]  /*10c10*/  LDG.E.U16 R250, desc[UR4][R152.64] ;  /* 0x0000000498fa7981 */ /* 0x000ee8000c1e1500 */
[----:B------:R-:W3:Y:S01]  /*10c20*/  LDL.64 R172, [R1+0xde0] ;  /* 0x000de00001ac7983 */ /* 0x000ee20000100a00 */
[----:B--2---:R-:W-:-:S03]  /*10c30*/  IMAD.WIDE R22, R2, 0x2, R164 ;  /* 0x0000000202167825 */ /* 0x004fc600078e02a4 */
[----:B------:R-:W2:Y:S01]  /*10c40*/  LDL.64 R164, [R1+0xe00] ;  /* 0x000e000001a47983 */ /* 0x000ea20000100a00 */
[----:B-1----:R-:W-:-:S03]  /*10c50*/  IMAD.WIDE R18, R2, 0x2, R76 ;  /* 0x0000000202127825 */ /* 0x002fc600078e024c */
[----:B------:R4:W2:Y:S04]  /*10c60*/  LDG.E.U16 R77, desc[UR4][R20.64] ;  /* 0x00000004144d7981 */ /* 0x0008a8000c1e1500 */
[----:B------:R0:W2:Y:S01]  /*10c70*/  LDG.E.U16 R76, desc[UR4][R18.64] ;  /* 0x00000004124c7981 */ /* 0x0000a2000c1e1500 */
[----:B----4-:R-:W-:-:S03]  /*10c80*/  IMAD.WIDE R20, R2, 0x2, R160 ;  /* 0x0000000202147825 */ /* 0x010fc600078e02a0 */
[----:B------:R-:W4:Y:S01]  /*10c90*/  LDL.64 R160, [R1+0xdf8] ;  /* 0x000df80001a07983 */ /* 0x000f220000100a00 */
[----:B---3--:R-:W-:-:S03]  /*10ca0*/  IMAD.WIDE R152, R2, 0x2, R162 ;  /* 0x0000000202987825 */ /* 0x008fc600078e02a2 */
[----:B------:R-:W3:Y:S01]  /*10cb0*/  LDL.64 R162, [R1+0xdc8] ;  /* 0x000dc80001a27983 */ /* 0x000ee20000100a00 */
[----:B0-----:R-:W-:-:S03]  /*10cc0*/  IMAD.WIDE R18, R2, 0x2, R56 ;  /* 0x0000000202127825 */ /* 0x001fc600078e0238 */
[----:B------:R0:W4:Y:S01]  /*10cd0*/  LDG.E.U16 R56, desc[UR4][R20.64] ;  /* 0x0000000414387981 */ /* 0x000122000c1e1500 */
[----:B------:R-:W-:-:S03]  /*10ce0*/  IMAD.WIDE R154, R2, 0x2, R174 ;  /* 0x00000002029a7825 */ /* 0x000fc600078e02ae */
[----:B------:R1:W4:Y:S04]  /*10cf0*/  LDG.E.U16 R252, desc[UR4][R18.64] ;  /* 0x0000000412fc7981 */ /* 0x000328000c1e1500 */
[----:B------:R1:W4:Y:S01]  /*10d00*/  LDG.E.U16 R251, desc[UR4][R154.64] ;  /* 0x000000049afb7981 */ /* 0x000322000c1e1500 */
[----:B0-----:R-:W-:-:S03]  /*10d10*/  IMAD.WIDE R20, R2, 0x2, R176 ;  /* 0x0000000202147825 */ /* 0x001fc600078e02b0 */
[----:B------:R-:W4:Y:S04]  /*10d20*/  LDL.64 R174, [R1+0xde8] ;  /* 0x000de80001ae7983 */ /* 0x000f280000100a00 */
[----:B------:R0:W4:Y:S01]  /*10d30*/  LDG.E.U16 R248, desc[UR4][R20.64] ;  /* 0x0000000414f87981 */ /* 0x000122000c1e1500 */
[----:B-1----:R-:W-:-:S03]  /*10d40*/  IMAD.WIDE R18, R2, 0x2, R156 ;  /* 0x0000000202127825 */ /* 0x002fc600078e029c */
[----:B------:R1:W4:Y:S01]  /*10d50*/  LDG.E.U16 R57, desc[UR4][R22.64] ;  /* 0x0000000416397981 */ /* 0x000322000c1e1500 */
[----:B------:R-:W-:-:S03]  /*10d60*/  IMAD.WIDE R154, R2, 0x2, R170 ;  /* 0x00000002029a7825 */ /* 0x000fc600078e02aa */
[----:B------:R-:W4:Y:S01]  /*10d70*/  LDL.64 R170, [R1+0xdb8] ;  /* 0x000db80001aa7983 */ /* 0x000f220000100a00 */
[----:B0-----:R-:W-:-:S03]  /*10d80*/  IMAD.WIDE R20, R2, 0x2, R166 ;  /* 0x0000000202147825 */ /* 0x001fc600078e02a6 */
[----:B------:R-:W4:Y:S01]  /*10d90*/  LDL.64 R166, [R1+0xda8] ;  /* 0x000da80001a67983 */ /* 0x000f220000100a00 */
[----:B-1----:R-:W-:-:S03]  /*10da0*/  IMAD.WIDE R22, R2, 0x2, R158 ;  /* 0x0000000202167825 */ /* 0x002fc600078e029e */
[----:B------:R-:W4:Y:S04]  /*10db0*/  LDL.64 R158, [R1+0xdd8] ;  /* 0x000dd800019e7983 */ /* 0x000f280000100a00 */
[----:B------:R-:W4:Y:S04]  /*10dc0*/  LDG.E.U16 R247, desc[UR4][R18.64] ;  /* 0x0000000412f77981 */ /* 0x000f28000c1e1500 */
[----:B------:R0:W4:Y:S04]  /*10dd0*/  LDG.E.U16 R249, desc[UR4][R22.64] ;  /* 0x0000000416f97981 */ /* 0x000128000c1e1500 */
[----:B------:R1:W4:Y:S04]  /*10de0*/  LDG.E.U16 R245, desc[UR4][R152.64] ;  /* 0x0000000498f57981 */ /* 0x000328000c1e1500 */
[----:B------:R-:W4:Y:S01]  /*10df0*/  LDL.64 R176, [R1+0xda0] ;  /* 0x000da00001b07983 */ /* 0x000f220000100a00 */
[----:B0-----:R-:W-:-:S03]  /*10e00*/  IMAD.WIDE R22, R2, 0x2, R168 ;  /* 0x0000000202167825 */ /* 0x001fc600078e02a8 */
[----:B------:R-:W4:Y:S01]  /*10e10*/  LDL.64 R168, [R1+0xdb0] ;  /* 0x000db00001a87983 */ /* 0x000f220000100a00 */
[----:B-1----:R-:W-:-:S03]  /*10e20*/  IMAD.WIDE R152, R2, 0x2, R180 ;  /* 0x0000000202987825 */ /* 0x002fc600078e02b4 */
[----:B------:R-:W4:Y:S04]  /*10e30*/  LDL.64 R156, [R1+0xdd0] ;  /* 0x000dd000019c7983 */ /* 0x000f280000100a00 */
[----:B------:R3:W4:Y:S04]  /*10e40*/  LDG.E.U16 R240, desc[UR4][R152.64] ;  /* 0x0000000498f07981 */ /* 0x000728000c1e1500 */
[----:B------:R-:W4:Y:S04]  /*10e50*/  LDG.E.U16 R246, desc[UR4][R154.64] ;  /* 0x000000049af67981 */ /* 0x000f28000c1e1500 */
[----:B------:R-:W4:Y:S04]  /*10e60*/  LDG.E.U16 R243, desc[UR4][R20.64] ;  /* 0x0000000414f37981 */ /* 0x000f28000c1e1500 */
[----:B------:R-:W4:Y:S01]  /*10e70*/  LDG.E.U16 R244, desc[UR4][R22.64] ;  /* 0x0000000416f47981 */ /* 0x000f22000c1e1500 */
[----:B--2---:R-:W-:-:S03]  /*10e80*/  IMAD.WIDE R18, R2, 0x2, R164 ;  /* 0x0000000202127825 */ /* 0x004fc600078e02a4 */
[----:B------:R-:W2:Y:S01]  /*10e90*/  LDL.64 R164, [R1+0xd98] ;  /* 0x000d980001a47983 */ /* 0x000ea20000100a00 */
[----:B---3--:R-:W-:-:S03]  /*10ea0*/  IMAD.WIDE R152, R2, 0x2, R162 ;  /* 0x0000000202987825 */ /* 0x008fc600078e02a2 */
[----:B------:R-:W3:Y:S04]  /*10eb0*/  LDG.E.U16 R242, desc[UR4][R18.64] ;  /* 0x0000000412f27981 */ /* 0x000ee8000c1e1500 */
[----:B------:R-:W3:Y:S04]  /*10ec0*/  LDL.64 R162, [R1+0xd68] ;  /* 0x000d680001a27983 */ /* 0x000ee80000100a00 */
[----:B------:R4:W3:Y:S02]  /*10ed0*/  LDG.E.U16 R235, desc[UR4][R152.64] ;  /* 0x0000000498eb7981 */ /* 0x0008e4000c1e1500 */
[----:B----4-:R-:W-:-:S02]  /*10ee0*/  IMAD.WIDE R152, R2, 0x2, R166 ;  /* 0x0000000202987825 */ /* 0x010fc400078e02a6 */
[----:B------:R-:W4:Y:S02]  /*10ef0*/  LDL.64 R166, [R1+0xd50] ;  /* 0x000d500001a67983 */ /* 0x000f240000100a00 */
[C---:B------:R-:W-:Y:S02]  /*10f00*/  IMAD.WIDE R154, R2.reuse, 0x2, R160 ;  /* 0x00000002029a7825 */ /* 0x040fe400078e02a0 */
[----:B------:R-:W4:Y:S02]  /*10f10*/  LDL.64 R160, [R1+0xd90] ;  /* 0x000d900001a07983 */ /* 0x000f240000100a00 */
[C---:B------:R-:W-:Y:S02]  /*10f20*/  IMAD.WIDE R20, R2.reuse, 0x2, R172 ;  /* 0x0000000202147825 */ /* 0x040fe400078e02ac */
[----:B------:R-:W4:Y:S02]  /*10f30*/  LDG.E.U16 R241, desc[UR4][R154.64] ;  /* 0x000000049af17981 */ /* 0x000f24000c1e1500 */
[----:B------:R-:W-:-:S02]  /*10f40*/  IMAD.WIDE R22, R2, 0x2, R174 ;  /* 0x0000000202167825 */ /* 0x000fc400078e02ae */
[----:B------:R0:W4:Y:S04]  /*10f50*/  LDG.E.U16 R238, desc[UR4][R20.64] ;  /* 0x0000000414ee7981 */ /* 0x000128000c1e1500 */
[----:B------:R-:W4:Y:S01]  /*10f60*/  LDL.64 R174, [R1+0xd78] ;  /* 0x000d780001ae7983 */ /* 0x000f220000100a00 */
[----:B------:R-:W-:-:S03]  /*10f70*/  IMAD.WIDE R18, R2, 0x2, R158 ;  /* 0x0000000202127825 */ /* 0x000fc600078e029e */
[----:B------:R-:W4:Y:S01]  /*10f80*/  LDL.64 R158, [R1+0xd88] ;  /* 0x000d8800019e7983 */ /* 0x000f220000100a00 */
[----:B0-----:R-:W-:-:S03]  /*10f90*/  IMAD.WIDE R20, R2, 0x2, R170 ;  /* 0x0000000202147825 */ /* 0x001fc600078e02aa */
[----:B------:R0:W4:Y:S04]  /*10fa0*/  LDG.E.U16 R237, desc[UR4][R18.64] ;  /* 0x0000000412ed7981 */ /* 0x000128000c1e1500 */
[----:B------:R-:W4:Y:S04]  /*10fb0*/  LDG.E.U16 R233, desc[UR4][R20.64] ;  /* 0x0000000414e97981 */ /* 0x000f28000c1e1500 */
[----:B------:R1:W4:Y:S01]  /*10fc0*/  LDG.E.U16 R239, desc[UR4][R22.64] ;  /* 0x0000000416ef7981 */ /* 0x000322000c1e1500 */
[----:B0-----:R-:W-:-:S03]  /*10fd0*/  IMAD.WIDE R18, R2, 0x2, R168 ;  /* 0x0000000202127825 */ /* 0x001fc600078e02a8 */
[----:B------:R-:W4:Y:S01]  /*10fe0*/  LDL.64 R168, [R1+0xd58] ;  /* 0x000d580001a87983 */ /* 0x000f220000100a00 */
[----:B------:R-:W-:-:S03]  /*10ff0*/  IMAD.WIDE R154, R2, 0x2, R156 ;  /* 0x00000002029a7825 */ /* 0x000fc600078e029c */
[----:B------:R-:W4:Y:S01]  /*11000*/  LDL.64 R156, [R1+0xd80] ;  /* 0x000d8000019c7983 */ /* 0x000f220000100a00 */
[----:B-1----:R-:W-:-:S03]  /*11010*/  IMAD.WIDE R22, R2, 0x2, R178 ;  /* 0x0000000202167825 */ /* 0x002fc600078e02b2 */
[----:B------:R-:W4:Y:S04]  /*11020*/  LDL.64 R172, [R1+0xd70] ;  /* 0x000d700001ac7983 */ /* 0x000f280000100a00 */
[----:B------:R0:W4:Y:S04]  /*11030*/  LDG.E.U16 R234, desc[UR4][R22.64] ;  /* 0x0000000416ea7981 */ /* 0x000128000c1e1500 */
[----:B------:R-:W4:Y:S04]  /*11040*/  LDL.64 R170, [R1+0xd60] ;  /* 0x000d600001aa7983 */ /* 0x000f280000100a00 */
[----:B------:R-:W4:Y:S01]  /*11050*/  LDG.E.U16 R232, desc[UR4][R18.64] ;  /* 0x0000000412e87981 */ /* 0x000f22000c1e1500 */
[----:B0-----:R-:W-:-:S03]  /*11060*/  IMAD.WIDE R22, R2, 0x2, R176 ;  /* 0x0000000202167825 */ /* 0x001fc600078e02b0 */
[----:B------:R-:W4:Y:S04]  /*11070*/  LDG.E.U16 R236, desc[UR4][R154.64] ;  /* 0x000000049aec7981 */ /* 0x000f28000c1e1500 */
[----:B------:R-:W4:Y:S04]  /*11080*/  LDG.E.U16 R230, desc[UR4][R22.64] ;  /* 0x0000000416e67981 */ /* 0x000f28000c1e1500 */
[----:B------:R-:W4:Y:S04]  /*11090*/  LDL.64 R176, [R1+0xd40] ;  /* 0x000d400001b07983 */ /* 0x000f280000100a00 */
[----:B------:R-:W4:Y:S04]  /*110a0*/  LDG.E.U16 R231, desc[UR4][R152.64] ;  /* 0x0000000498e77981 */ /* 0x000f28000c1e1500 */
[----:B------:R-:W4:Y:S01]  /*110b0*/  LDL.64 R178, [R1+0xd00] ;  /* 0x000d000001b27983 */ /* 0x000f220000100a00 */
[----:B--2---:R-:W-:-:S03]  /*110c0*/  IMAD.WIDE R20, R2, 0x2, R164 ;  /* 0x0000000202147825 */ /* 0x004fc600078e02a4 */
[----:B------:R-:W2:Y:S04]  /*110d0*/  LDL.64 R164, [R1+0xd48] ;  /* 0x000d480001a47983 */ /* 0x000ea80000100a00 */
[----:B------:R0:W2:Y:S02]  /*110e0*/  LDG.E.U16 R229, desc[UR4][R20.64] ;  /* 0x0000000414e57981 */ /* 0x0000a4000c1e1500 */
[----:B0-----:R-:W0:Y:S01]  /*110f0*/  LDC.64 R20, c[0x0][0x218] ;  /* 0x00008600ff147b82 */ /* 0x001e220000000a00 */
[----:B---3--:R-:W-:-:S05]  /*11100*/  IMAD.WIDE R22, R2, 0x2, R162 ;  /* 0x0000000202167825 */ /* 0x008fca00078e02a2 */
[----:B------:R4:W3:Y:S02]  /*11110*/  LDG.E.U16 R223, desc[UR4][R22.64] ;  /* 0x0000000416df7981 */ /* 0x0008e4000c1e1500 */
[C---:B----4-:R-:W-:Y:S02]  /*11120*/  IMAD.WIDE R22, R2.reuse, 0x2, R166 ;  /* 0x0000000202167825 */ /* 0x050fe400078e02a6 */
[----:B------:R-:W4:Y:S01]  /*11130*/  LDL.64 R166, [R1+0xd38] ;  /* 0x000d380001a67983 */ /* 0x000f220000100a00 */
[----:B------:R-:W1:Y:S01]  /*11140*/  S2R R163, SR_CTAID.Y ;  /* 0x0000000000a37919 */ /* 0x000e620000002600 */
[----:B------:R-:W0:Y:S01]  /*11150*/  S2R R162, SR_TID.X ;  /* 0x0000000000a27919 */ /* 0x000e220000002100 */
[C---:B------:R-:W-:Y:S02]  /*11160*/  IMAD.WIDE R18, R2.reuse, 0x2, R160 ;  /* 0x0000000202127825 */ /* 0x040fe400078e02a0 */
[----:B------:R-:W0:Y:S01]  /*11170*/  LDC R161, c[0x0][0x258] ;  /* 0x00009600ffa17b82 */ /* 0x000e220000000800 */
[----:B------:R-:W3:Y:S04]  /*11180*/  LDG.E.U16 R220, desc[UR4][R22.64] ;  /* 0x0000000416dc7981 */ /* 0x000ee8000c1e1500 */
[----:B------:R1:W3:Y:S01]  /*11190*/  LDG.E.U16 R228, desc[UR4][R18.64] ;  /* 0x0000000412e47981 */ /* 0x0002e2000c1e1500 */
[----:B------:R-:W-:-:S02]  /*111a0*/  IMAD.WIDE R154, R2, 0x2, R174 ;  /* 0x00000002029a7825 */ /* 0x000fc400078e02ae */
[----:B------:R-:W0:Y:S01]  /*111b0*/  LDC R160, c[0x0][0x258] ;  /* 0x00009600ffa07b82 */ /* 0x000e220000000800 */
[----:B------:R-:W3:Y:S01]  /*111c0*/  LDL.64 R174, [R1+0xd30] ;  /* 0x000d300001ae7983 */ /* 0x000ee20000100a00 */
[----:B------:R-:W-:-:S03]  /*111d0*/  IMAD.WIDE R158, R2, 0x2, R158 ;  /* 0x00000002029e7825 */ /* 0x000fc600078e029e */
[----:B------:R0:W3:Y:S03]  /*111e0*/  LDG.E.U16 R225, desc[UR4][R154.64] ;  /* 0x000000049ae17981 */ /* 0x0000e6000c1e1500 */
[----:B-1----:R-:W1:Y:S01]  /*111f0*/  LDC.64 R18, c[0x0][0x218] ;  /* 0x00008600ff127b82 */ /* 0x002e620000000a00 */
[----:B------:R0:W3:Y:S02]  /*11200*/  LDG.E.U16 R227, desc[UR4][R158.64] ;  /* 0x000000049ee37981 */ /* 0x0000e4000c1e1500 */
[----:B0-----:R-:W-:-:S04]  /*11210*/  IMAD.WIDE R154, R2, 0x2, R168 ;  /* 0x00000002029a7825 */ /* 0x001fc800078e02a8 */
[C---:B------:R-:W-:Y:S01]  /*11220*/  IMAD R17, R163.reuse, R17, RZ ;  /* 0x00000011a3117224 */ /* 0x040fe200078e02ff */
[----:B------:R-:W0:Y:S01]  /*11230*/  LDC R158, c[0x0][0x250] ;  /* 0x00009400ff9e7b82 */ /* 0x000e220000000800 */
[----:B------:R-:W-:Y:S01]  /*11240*/  LOP3.LUT R168, R162, 0x7f, RZ, 0xc0, !PT ;  /* 0x0000007fa2a87812 */ /* 0x000fe200078ec0ff */
[----:B------:R-:W-:Y:S01]  /*11250*/  IMAD R4, R163, R4, RZ ;  /* 0x00000004a3047224 */ /* 0x000fe200078e02ff */
[----:B------:R-:W3:Y:S03]  /*11260*/  LDG.E.U16 R221, desc[UR4][R154.64] ;  /* 0x000000049add7981 */ /* 0x000ee6000c1e1500 */
[----:B------:R-:W-:Y:S02]  /*11270*/  IMAD R3, R168, R3, RZ ;  /* 0x00000003a8037224 */ /* 0x000fe400078e02ff */
[----:B------:R-:W-:Y:S01]  /*11280*/  IMAD.WIDE R156, R2, 0x2, R156 ;  /* 0x00000002029c7825 */ /* 0x000fe200078e029c */
[----:B------:R-:W4:Y:S01]  /*11290*/  LDC R159, c[0x0][0x258] ;  /* 0x00009600ff9f7b82 */ /* 0x000f220000000800 */
[----:B-1----:R-:W-:-:S02]  /*112a0*/  LEA R18, P0, R17, R18, 0x1 ;  /* 0x0000001211127211 */ /* 0x002fc400078008ff */
[----:B------:R-:W-:Y:S01]  /*112b0*/  IMAD.WIDE R152, R2, 0x2, R172 ;  /* 0x0000000202987825 */ /* 0x000fe200078e02ac */
[----:B------:R1:W3:Y:S01]  /*112c0*/  LDG.E.U16 R226, desc[UR4][R156.64] ;  /* 0x000000049ce27981 */ /* 0x0002e2000c1e1500 */
[----:B------:R-:W-:-:S03]  /*112d0*/  LEA.HI.X.SX32 R19, R17, R19, 0x1, P0 ;  /* 0x0000001311137211 */ /* 0x000fc600000f0eff */
[----:B------:R-:W3:Y:S01]  /*112e0*/  LDC R162, c[0x0][0x250] ;  /* 0x00009400ffa27b82 */ /* 0x000ee20000000800 */
[C---:B------:R-:W-:Y:S01]  /*112f0*/  LEA R18, P0, R3.reuse, R18, 0x1 ;  /* 0x0000001203127211 */ /* 0x040fe200078008ff */
[----:B------:R-:W3:Y:S01]  /*11300*/  LDL.64 R172, [R1+0xd20] ;  /* 0x000d200001ac7983 */ /* 0x000ee20000100a00 */
[----:B------:R-:W-:Y:S01]  /*11310*/  LEA R17, P1, R4, R20, 0x1 ;  /* 0x0000001404117211 */ /* 0x000fe200078208ff */
[----:B------:R-:W-:Y:S01]  /*11320*/  IMAD R20, R168, R161, RZ ;  /* 0x000000a1a8147224 */ /* 0x000fe200078e02ff */
[----:B------:R-:W-:Y:S01]  /*11330*/  LEA.HI.X.SX32 R19, R3, R19, 0x1, P0 ;  /* 0x0000001303137211 */ /* 0x000fe200000f0eff */
[----:B------:R0:W3:Y:S01]  /*11340*/  LDG.E.U16 R224, desc[UR4][R152.64] ;  /* 0x0000000498e07981 */ /* 0x0000e2000c1e1500 */
[----:B------:R-:W-:Y:S01]  /*11350*/  LEA.HI.X.SX32 R4, R4, R21, 0x1, P1 ;  /* 0x0000001504047211 */ /* 0x000fe200008f0eff */
[----:B------:R-:W-:Y:S02]  /*11360*/  IMAD R3, R161, 0x80, R20 ;  /* 0x00000080a1037824 */ /* 0x000fe400078e0214 */
[----:B------:R-:W-:-:S02]  /*11370*/  IMAD.WIDE R20, R2, 0x2, R18 ;  /* 0x0000000202147825 */ /* 0x000fc400078e0212 */
[----:B------:R-:W3:Y:S02]  /*11380*/  LDC.64 R18, c[0x0][0x218] ;  /* 0x00008600ff127b82 */ /* 0x000ee40000000a00 */
[----:B-1----:R-:W-:Y:S01]  /*11390*/  IMAD.WIDE R156, R2, 0x2, R170 ;  /* 0x00000002029c7825 */ /* 0x002fe200078e02aa */
[----:B------:R-:W3:Y:S04]  /*113a0*/  LDG.E.U16 R218, desc[UR4][R20.64] ;  /* 0x0000000414da7981 */ /* 0x000ee8000c1e1500 */
[----:B------:R1:W3:Y:S01]  /*113b0*/  LDG.E.U16 R222, desc[UR4][R156.64] ;  /* 0x000000049cde7981 */ /* 0x0002e2000c1e1500 */
[----:B0-----:R-:W0:Y:S03]  /*113c0*/  LDC.64 R152, c[0x0][0x218] ;  /* 0x00008600ff987b82 */ /* 0x001e260000000a00 */
[----:B------:R-:W3:Y:S01]  /*113d0*/  LDL.64 R170, [R1+0xd18] ;  /* 0x000d180001aa7983 */ /* 0x000ee20000100a00 */
[----:B-1----:R-:W-:-:S02]  /*113e0*/  IMAD R157, R163, R158, RZ ;  /* 0x0000009ea39d7224 */ /* 0x002fc400078e02ff */
[----:B------:R-:W-:Y:S02]  /*113f0*/  IMAD R158, R168, R160, RZ ;  /* 0x000000a0a89e7224 */ /* 0x000fe400078e02ff */
[----:B--2---:R-:W-:Y:S02]  /*11400*/  IMAD.WIDE R22, R2, 0x2, R164 ;  /* 0x0000000202167825 */ /* 0x004fe400078e02a4 */
[----:B------:R-:W2:Y:S04]  /*11410*/  LDL.64 R164, [R1+0xd28] ;  /* 0x000d280001a47983 */ /* 0x000ea80000100a00 */
[----:B------:R1:W2:Y:S02]  /*11420*/  LDG.E.U16 R219, desc[UR4][R22.64] ;  /* 0x0000000416db7981 */ /* 0x0002a4000c1e1500 */
[----:B-1----:R-:W-:-:S04]  /*11430*/  LEA R22, P0, R3, R17, 0x1 ;  /* 0x0000001103167211 */ /* 0x002fc800078008ff */
[----:B------:R-:W-:Y:S02]  /*11440*/  LEA.HI.X.SX32 R23, R3, R4, 0x1, P0 ;  /* 0x0000000403177211 */ /* 0x000fe400000f0eff */
[----:B------:R-:W-:-:S05]  /*11450*/  LEA R3, R160, R158, 0x7 ;  /* 0x0000009ea0037211 */ /* 0x000fca00078e38ff */
[----:B------:R-:W-:Y:S02]  /*11460*/  IMAD R3, R160, 0x80, R3 ;  /* 0x00000080a0037824 */ /* 0x000fe400078e0203 */
[----:B------:R-:W2:Y:S01]  /*11470*/  LDL.64 R160, [R1+0xd08] ;  /* 0x000d080001a07983 */ /* 0x000ea20000100a00 */
[----:B----4-:R-:W-:-:S03]  /*11480*/  IMAD.WIDE R20, R2, 0x2, R166 ;  /* 0x0000000202147825 */ /* 0x010fc600078e02a6 */
[----:B------:R-:W4:Y:S01]  /*11490*/  LDL.64 R166, [R1+0xd10] ;  /* 0x000d100001a67983 */ /* 0x000f220000100a00 */
[C---:B0-----:R-:W-:Y:S01]  /*114a0*/  LEA R156, P1, R157.reuse, R152, 0x1 ;  /* 0x000000989d9c7211 */ /* 0x041fe200078208ff */
[----:B------:R-:W-:Y:S02]  /*114b0*/  IMAD R4, R168, R159, RZ ;  /* 0x0000009fa8047224 */ /* 0x000fe400078e02ff */
[----:B------:R-:W4:Y:S01]  /*114c0*/  LDL.64 R168, [R1+0xcf8] ;  /* 0x000cf80001a87983 */ /* 0x000f220000100a00 */
[----:B------:R-:W-:Y:S01]  /*114d0*/  LEA.HI.X.SX32 R17, R157, R153, 0x1, P1 ;  /* 0x000000999d117211 */ /* 0x000fe200008f0eff */
[C---:B------:R-:W-:Y:S02]  /*114e0*/  IMAD.WIDE R154, R2.reuse, 0x2, R176 ;  /* 0x00000002029a7825 */ /* 0x040fe400078e02b0 */
[----:B------:R-:W4:Y:S04]  /*114f0*/  LDL.64 R176, [R1+0xce8] ;  /* 0x000ce80001b07983 */ /* 0x000f280000100a00 */
[----:B------:R0:W4:Y:S04]  /*11500*/  LDG.E.U16 R217, desc[UR4][R154.64] ;  /* 0x000000049ad97981 */ /* 0x000128000c1e1500 */
[----:B------:R1:W4:Y:S01]  /*11510*/  LDG.E.U16 R216, desc[UR4][R20.64] ;  /* 0x0000000414d87981 */ /* 0x000322000c1e1500 */
[----:B---3--:R-:W-:-:S03]  /*11520*/  IMAD.WIDE R152, R2, 0x2, R174 ;  /* 0x0000000202987825 */ /* 0x008fc600078e02ae */
[----:B------:R-:W3:Y:S04]  /*11530*/  LDL.64 R174, [R1+0xce0] ;  /* 0x000ce00001ae7983 */ /* 0x000ee80000100a00 */
[----:B------:R2:W3:Y:S01]  /*11540*/  LDG.E.U16 R215, desc[UR4][R152.64] ;  /* 0x0000000498d77981 */ /* 0x0004e2000c1e1500 */
[----:B0-----:R-:W-:Y:S01]  /*11550*/  IMAD R154, R163, R162, RZ ;  /* 0x000000a2a39a7224 */ /* 0x001fe200078e02ff */
[----:B-1----:R-:W-:Y:S01]  /*11560*/  LEA R20, P0, R3, R156, 0x1 ;  /* 0x0000009c03147211 */ /* 0x002fe200078008ff */
[----:B------:R-:W-:Y:S01]  /*11570*/  IMAD R4, R159, 0x80, R4 ;  /* 0x000000809f047824 */ /* 0x000fe200078e0204 */
[----:B------:R-:W3:Y:S02]  /*11580*/  LDL.64 R162, [R1+0xcd8] ;  /* 0x000cd80001a27983 */ /* 0x000ee40000100a00 */
[----:B------:R-:W-:-:S02]  /*11590*/  LEA.HI.X.SX32 R21, R3, R17, 0x1, P0 ;  /* 0x0000001103157211 */ /* 0x000fc400000f0eff */
[C---:B------:R-:W-:Y:S01]  /*115a0*/  LEA R18, P0, R154.reuse, R18, 0x1 ;  /* 0x000000129a127211 */ /* 0x040fe200078008ff */
[----:B------:R-:W3:Y:S01]  /*115b0*/  LDL.64 R156, [R1+0xcb0] ;  /* 0x000cb000019c7983 */ /* 0x000ee20000100a00 */
[----:B------:R-:W-:Y:S02]  /*115c0*/  LEA R3, R159, R4, 0x7 ;  /* 0x000000049f037211 */ /* 0x000fe400078e38ff */
[----:B------:R-:W-:-:S03]  /*115d0*/  LEA.HI.X.SX32 R19, R154, R19, 0x1, P0 ;  /* 0x000000139a137211 */ /* 0x000fc600000f0eff */
[----:B------:R-:W-:Y:S02]  /*115e0*/  IMAD R3, R159, 0x80, R3 ;  /* 0x000000809f037824 */ /* 0x000fe400078e0203 */
[----:B------:R-:W3:Y:S03]  /*115f0*/  LDL.64 R158, [R1+0xca0] ;  /* 0x000ca000019e7983 */ /* 0x000ee60000100a00 */
[C---:B------:R-:W-:Y:S01]  /*11600*/  LEA R18, P0, R3.reuse, R18, 0x1 ;  /* 0x0000001203127211 */ /* 0x040fe200078008ff */
[----:B------:R-:W-:Y:S02]  /*11610*/  IMAD.WIDE R154, R2, 0x2, R172 ;  /* 0x00000002029a7825 */ /* 0x000fe400078e02ac */
[----:B------:R-:W3:Y:S01]  /*11620*/  LDL.64 R172, [R1+0xcd0] ;  /* 0x000cd00001ac7983 */ /* 0x000ee20000100a00 */
[----:B------:R-:W-:-:S03]  /*11630*/  LEA.HI.X.SX32 R19, R3, R19, 0x1, P0 ;  /* 0x0000001303137211 */ /* 0x000fc600000f0eff */
[----:B------:R-:W3:Y:S04]  /*11640*/  LDG.E.U16 R213, desc[UR4][R154.64] ;  /* 0x000000049ad57981 */ /* 0x000ee8000c1e1500 */
[----:B------:R-:W3:Y:S01]  /*11650*/  LDL.64 R154, [R1+0xc90] ;  /* 0x000c9000019a7983 */ /* 0x000ee20000100a00 */
[----:B--2---:R-:W-:-:S03]  /*11660*/  IMAD.WIDE R152, R2, 0x2, R164 ;  /* 0x0000000202987825 */ /* 0x004fc600078e02a4 */
[----:B------:R-:W2:Y:S04]  /*11670*/  LDL.64 R164, [R1+0xcf0] ;  /* 0x000cf00001a47983 */ /* 0x000ea80000100a00 */
[----:B------:R0:W3:Y:S02]  /*11680*/  LDG.E.U16 R214, desc[UR4][R152.64] ;  /* 0x0000000498d67981 */ /* 0x0000e4000c1e1500 */
[----:B0-----:R-:W-:-:S05]  /*11690*/  IMAD.WIDE R152, R2, 0x2, R22 ;  /* 0x0000000202987825 */ /* 0x001fca00078e0216 */
[----:B------:R-:W3:Y:S01]  /*116a0*/  LDG.E.U16 R211, desc[UR4][R152.64] ;  /* 0x0000000498d37981 */ /* 0x000ee2000c1e1500 */
[----:B------:R-:W-:-:S03]  /*116b0*/  IMAD.WIDE R22, R2, 0x2, R170 ;  /* 0x0000000202167825 */ /* 0x000fc600078e02aa */
[----:B------:R-:W3:Y:S04]  /*116c0*/  LDL.64 R170, [R1+0xcc0] ;  /* 0x000cc00001aa7983 */ /* 0x000ee80000100a00 */
[----:B------:R0:W3:Y:S02]  /*116d0*/  LDG.E.U16 R212, desc[UR4][R22.64] ;  /* 0x0000000416d47981 */ /* 0x0000e4000c1e1500 */
[----:B0-----:R-:W-:-:S04]  /*116e0*/  IMAD.WIDE R22, R2, 0x2, R20 ;  /* 0x0000000202167825 */ /* 0x001fc800078e0214 */
[C---:B------:R-:W-:Y:S01]  /*116f0*/  IMAD.WIDE R20, R2.reuse, 0x2, R18 ;  /* 0x0000000202147825 */ /* 0x040fe200078e0212 */
[----:B------:R-:W3:Y:S03]  /*11700*/  LDG.E.U16 R208, desc[UR4][R22.64] ;  /* 0x0000000416d07981 */ /* 0x000ee6000c1e1500 */
[C---:B------:R-:W-:Y:S01]  /*11710*/  IMAD.WIDE R18, R2.reuse, 0x2, R160 ;  /* 0x0000000202127825 */ /* 0x040fe200078e02a0 */
[----:B------:R-:W3:Y:S04]  /*11720*/  LDG.E.U16 R207, desc[UR4][R20.64] ;  /* 0x0000000414cf7981 */ /* 0x000ee8000c1e1500 */
[----:B------:R-:W3:Y:S04]  /*11730*/  LDL.64 R160, [R1+0xcb8] ;  /* 0x000cb80001a07983 */ /* 0x000ee80000100a00 */
[----:B------:R0:W3:Y:S04]  /*11740*/  LDG.E.U16 R209, desc[UR4][R18.64] ;  /* 0x0000000412d17981 */ /* 0x0000e8000c1e1500 */
[----:B------:R-:W3:Y:S01]  /*11750*/  LDL.64 R22, [R1+0xc78] ;  /* 0x000c780001167983 */ /* 0x000ee20000100a00 */
[----:B----4-:R-:W-:-:S03]  /*11760*/  IMAD.WIDE R152, R2, 0x2, R166 ;  /* 0x0000000202987825 */ /* 0x010fc600078e02a6 */
[----:B------:R-:W4:Y:S01]  /*11770*/  LDL.64 R166, [R1+0xcc8] ;  /* 0x000cc80001a67983 */ /* 0x000f220000100a00 */
[----:B0-----:R-:W-:-:S03]  /*11780*/  IMAD.WIDE R18, R2, 0x2, R168 ;  /* 0x0000000202127825 */ /* 0x001fc600078e02a8 */
[----:B------:R-:W4:Y:S04]  /*11790*/  LDL.64 R168, [R1+0xca8] ;  /* 0x000ca80001a87983 */ /* 0x000f280000100a00 */
[----:B------:R2:W4:Y:S04]  /*117a0*/  LDG.E.U16 R205, desc[UR4][R18.64] ;  /* 0x0000000412cd7981 */ /* 0x000528000c1e1500 */
[----:B------:R-:W4:Y:S04]  /*117b0*/  LDG.E.U16 R210, desc[UR4][R152.64] ;  /* 0x0000000498d27981 */ /* 0x000f28000c1e1500 */
[----:B------:R-:W4:Y:S01]  /*117c0*/  LDL.64 R152, [R1+0xc88] ;  /* 0x000c880001987983 */ /* 0x000f220000100a00 */
[----:B------:R-:W-:-:S05]  /*117d0*/  IMAD.WIDE R20, R2, 0x2, R178 ;  /* 0x0000000202147825 */ /* 0x000fca00078e02b2 */
[----:B------:R-:W4:Y:S04]  /*117e0*/  LDG.E.U16 R206, desc[UR4][R20.64] ;  /* 0x0000000414ce7981 */ /* 0x000f28000c1e1500 */
[----:B------:R-:W4:Y:S01]  /*117f0*/  LDL.64 R20, [R1+0xc68] ;  /* 0x000c680001147983 */ /* 0x000f220000100a00 */
[----:B--2---:R-:W-:-:S03]  /*11800*/  IMAD.WIDE R18, R2, 0x2, R164 ;  /* 0x0000000202127825 */ /* 0x004fc600078e02a4 */
[----:B------:R-:W2:Y:S04]  /*11810*/  LDL.64 R164, [R1+0xc98] ;  /* 0x000c980001a47983 */ /* 0x000ea80000100a00 */
[----:B------:R0:W2:Y:S02]  /*11820*/  LDG.E.U16 R204, desc[UR4][R18.64] ;  /* 0x0000000412cc7981 */ /* 0x0000a4000c1e1500 */
[----:B0-----:R-:W-:-:S05]  /*11830*/  IMAD.WIDE R18, R2, 0x2, R176 ;  /* 0x0000000202127825 */ /* 0x001fca00078e02b0 */
[----:B------:R3:W2:Y:S02]  /*11840*/  LDG.E.U16 R203, desc[UR4][R18.64] ;  /* 0x0000000412cb7981 */ /* 0x0006a4000c1e1500 */
[----:B---3--:R-:W-:-:S05]  /*11850*/  IMAD.WIDE R18, R2, 0x2, R174 ;  /* 0x0000000202127825 */ /* 0x008fca00078e02ae */
[----:B------:R0:W3:Y:S02]  /*11860*/  LDG.E.U16 R202, desc[UR4][R18.64] ;  /* 0x0000000412ca7981 */ /* 0x0000e4000c1e1500 */
[C---:B0-----:R-:W-:Y:S02]  /*11870*/  IMAD.WIDE R18, R2.reuse, 0x2, R162 ;  /* 0x0000000202127825 */ /* 0x041fe400078e02a2 */
[----:B------:R-:W3:Y:S04]  /*11880*/  LDL.64 R162, [R1+0xc80] ;  /* 0x000c800001a27983 */ /* 0x000ee80000100a00 */
[----:B------:R0:W3:Y:S02]  /*11890*/  LDG.E.U16 R201, desc[UR4][R18.64] ;  /* 0x0000000412c97981 */ /* 0x0000e4000c1e1500 */
[----:B0-----:R-:W-:-:S05]  /*118a0*/  IMAD.WIDE R18, R2, 0x2, R172 ;  /* 0x0000000202127825 */ /* 0x001fca00078e02ac */
[----:B------:R4:W3:Y:S02]  /*118b0*/  LDG.E.U16 R200, desc[UR4][R18.64] ;  /* 0x0000000412c87981 */ /* 0x0008e4000c1e1500 */
[C---:B----4-:R-:W-:Y:S02]  /*118c0*/  IMAD.WIDE R18, R2.reuse, 0x2, R166 ;  /* 0x0000000202127825 */ /* 0x050fe400078e02a6 */
[----:B------:R-:W4:Y:S04]  /*118d0*/  LDL.64 R166, [R1+0xc70] ;  /* 0x000c700001a67983 */ /* 0x000f280000100a00 */
[----:B------:R0:W4:Y:S02]  /*118e0*/  LDG.E.U16 R199, desc[UR4][R18.64] ;  /* 0x0000000412c77981 */ /* 0x000124000c1e1500 */
[----:B0-----:R-:W-:-:S05]  /*118f0*/  IMAD.WIDE R18, R2, 0x2, R170 ;  /* 0x0000000202127825 */ /* 0x001fca00078e02aa */
[----:B------:R0:W4:Y:S02]  /*11900*/  LDG.E.U16 R198, desc[UR4][R18.64] ;  /* 0x0000000412c67981 */ /* 0x000124000c1e1500 */
[C---:B0-----:R-:W-:Y:S02]  /*11910*/  IMAD.WIDE R18, R2.reuse, 0x2, R160 ;  /* 0x0000000202127825 */ /* 0x041fe400078e02a0 */
[----:B------:R-:W4:Y:S04]  /*11920*/  LDL.64 R160, [R1+0xc60] ;  /* 0x000c600001a07983 */ /* 0x000f280000100a00 */
[----:B------:R0:W4:Y:S02]  /*11930*/  LDG.E.U16 R197, desc[UR4][R18.64] ;  /* 0x0000000412c57981 */ /* 0x000124000c1e1500 */
[----:B0-----:R-:W-:-:S02]  /*11940*/  IMAD.WIDE R18, R2, 0x2, R156 ;  /* 0x0000000202127825 */ /* 0x001fc400078e029c */
[----:B------:R-:W4:Y:S04]  /*11950*/  LDL.64 R156, [R1+0xc08] ;  /* 0x000c0800019c7983 */ /* 0x000f280000100a00 */
[----:B------:R0:W4:Y:S02]  /*11960*/  LDG.E.U16 R196, desc[UR4][R18.64] ;  /* 0x0000000412c47981 */ /* 0x000124000c1e1500 */
[----:B0-----:R-:W-:-:S05]  /*11970*/  IMAD.WIDE R18, R2, 0x2, R168 ;  /* 0x0000000202127825 */ /* 0x001fca00078e02a8 */
[----:B------:R0:W4:Y:S02]  /*11980*/  LDG.E.U16 R195, desc[UR4][R18.64] ;  /* 0x0000000412c37981 */ /* 0x000124000c1e1500 */
[C---:B0-----:R-:W-:Y:S02]  /*11990*/  IMAD.WIDE R18, R2.reuse, 0x2, R158 ;  /* 0x0000000202127825 */ /* 0x041fe400078e029e */
[----:B------:R-:W4:Y:S04]  /*119a0*/  LDL.64 R158, [R1+0xc00] ;  /* 0x000c0000019e7983 */ /* 0x000f280000100a00 */
[----:B------:R2:W4:Y:S02]  /*119b0*/  LDG.E.U16 R194, desc[UR4][R18.64] ;  /* 0x0000000412c27981 */ /* 0x000524000c1e1500 */
[----:B--2---:R-:W-:-:S02]  /*119c0*/  IMAD.WIDE R18, R2, 0x2, R164 ;  /* 0x0000000202127825 */ /* 0x004fc400078e02a4 */
[----:B------:R-:W2:Y:S04]  /*119d0*/  LDL.64 R164, [R1+0xbf8] ;  /* 0x000bf80001a47983 */ /* 0x000ea80000100a00 */
[----:B------:R0:W2:Y:S02]  /*119e0*/  LDG.E.U16 R193, desc[UR4][R18.64] ;  /* 0x0000000412c17981 */ /* 0x0000a4000c1e1500 */
[C---:B0-----:R-:W-:Y:S02]  /*119f0*/  IMAD.WIDE R18, R2.reuse, 0x2, R154 ;  /* 0x0000000202127825 */ /* 0x041fe400078e029a */
[----:B------:R-:W2:Y:S04]  /*11a00*/  LDL.64 R154, [R1+0xbf0] ;  /* 0x000bf000019a7983 */ /* 0x000ea80000100a00 */
[----:B------:R0:W2:Y:S02]  /*11a10*/  LDG.E.U16 R192, desc[UR4][R18.64] ;  /* 0x0000000412c07981 */ /* 0x0000a4000c1e1500 */
[----:B0-----:R-:W-:-:S02]  /*11a20*/  IMAD.WIDE R18, R2, 0x2, R152 ;  /* 0x0000000202127825 */ /* 0x001fc400078e0298 */
[----:B------:R-:W2:Y:S04]  /*11a30*/  LDL.64 R152, [R1+0xc58] ;  /* 0x000c580001987983 */ /* 0x000ea80000100a00 */
[----:B------:R3:W2:Y:S02]  /*11a40*/  LDG.E.U16 R191, desc[UR4][R18.64] ;  /* 0x0000000412bf7981 */ /* 0x0006a4000c1e1500 */
[C---:B---3--:R-:W-:Y:S02]  /*11a50*/  IMAD.WIDE R18, R2.reuse, 0x2, R162 ;  /* 0x0000000202127825 */ /* 0x048fe400078e02a2 */
[----:B------:R-:W3:Y:S04]  /*11a60*/  LDL.64 R162, [R1+0xc50] ;  /* 0x000c500001a27983 */ /* 0x000ee80000100a00 */
[----:B------:R0:W3:Y:S02]  /*11a70*/  LDG.E.U16 R190, desc[UR4][R18.64] ;  /* 0x0000000412be7981 */ /* 0x0000e4000c1e1500 */
[----:B0-----:R-:W-:-:S02]  /*11a80*/  IMAD.WIDE R18, R2, 0x2, R22 ;  /* 0x0000000202127825 */ /* 0x001fc400078e0216 */
[----:B------:R-:W3:Y:S04]  /*11a90*/  LDL.64 R22, [R1+0xbe8] ;  /* 0x000be80001167983 */ /* 0x000ee80000100a00 */
[----:B------:R4:W3:Y:S02]  /*11aa0*/  LDG.E.U16 R189, desc[UR4][R18.64] ;  /* 0x0000000412bd7981 */ /* 0x0008e4000c1e1500 */
[----:B----4-:R-:W-:-:S05]  /*11ab0*/  IMAD.WIDE R18, R2, 0x2, R166 ;  /* 0x0000000202127825 */ /* 0x010fca00078e02a6 */
[----:B------:R0:W4:Y:S02]  /*11ac0*/  LDG.E.U16 R188, desc[UR4][R18.64] ;  /* 0x0000000412bc7981 */ /* 0x000124000c1e1500 */
[C---:B0-----:R-:W-:Y:S02]  /*11ad0*/  IMAD.WIDE R18, R2.reuse, 0x2, R20 ;  /* 0x0000000202127825 */ /* 0x041fe400078e0214 */
[----:B------:R-:W4:Y:S04]  /*11ae0*/  LDL.64 R20, [R1+0xbe0] ;  /* 0x000be00001147983 */ /* 0x000f280000100a00 */
[----:B------:R0:W4:Y:S02]  /*11af0*/  LDG.E.U16 R187, desc[UR4][R18.64] ;  /* 0x0000000412bb7981 */ /* 0x000124000c1e1500 */
[----:B0-----:R-:W-:-:S02]  /*11b00*/  IMAD.WIDE R18, R2, 0x2, R160 ;  /* 0x0000000202127825 */ /* 0x001fc400078e02a0 */
[----:B------:R-:W4:Y:S04]  /*11b10*/  LDL.64 R160, [R1+0xbd8] ;  /* 0x000bd80001a07983 */ /* 0x000f280000100a00 */
[----:B------:R0:W4:Y:S02]  /*11b20*/  LDG.E.U16 R186, desc[UR4][R18.64] ;  /* 0x0000000412ba7981 */ /* 0x000124000c1e1500 */
[C---:B0-----:R-:W-:Y:S02]  /*11b30*/  IMAD.WIDE R18, R2.reuse, 0x2, R156 ;  /* 0x0000000202127825 */ /* 0x041fe400078e029c */
[----:B------:R-:W4:Y:S04]  /*11b40*/  LDL.64 R156, [R1+0xbd0] ;  /* 0x000bd000019c7983 */ /* 0x000f280000100a00 */
[----:B------:R0:W4:Y:S02]  /*11b50*/  LDG.E.U16 R185, desc[UR4][R18.64] ;  /* 0x0000000412b97981 */ /* 0x000124000c1e1500 */
[----:B0-----:R-:W-:-:S02]  /*11b60*/  IMAD.WIDE R18, R2, 0x2, R158 ;  /* 0x0000000202127825 */ /* 0x001fc400078e029e */
[----:B------:R-:W4:Y:S04]  /*11b70*/  LDL.64 R158, [R1+0xc48] ;  /* 0x000c4800019e7983 */ /* 0x000f280000100a00 */
[----:B------:R2:W4:Y:S02]  /*11b80*/  LDG.E.U16 R184, desc[UR4][R18.64] ;  /* 0x0000000412b87981 */ /* 0x000524000c1e1500 */
[----:B--2---:R-:W-:-:S05]  /*11b90*/  IMAD.WIDE R18, R2, 0x2, R164 ;  /* 0x0000000202127825 */ /* 0x004fca00078e02a4 */
[----:B------:R0:W2:Y:S02]  /*11ba0*/  LDG.E.U16 R183, desc[UR4][R18.64] ;  /* 0x0000000412b77981 */ /* 0x0000a4000c1e1500 */
[C---:B0-----:R-:W-:Y:S02]  /*11bb0*/  IMAD.WIDE R18, R2.reuse, 0x2, R154 ;  /* 0x0000000202127825 */ /* 0x041fe400078e029a */
[----:B------:R-:W2:Y:S04]  /*11bc0*/  LDL.64 R154, [R1+0xbc8] ;  /* 0x000bc800019a7983 */ /* 0x000ea80000100a00 */
[----:B------:R0:W2:Y:S02]  /*11bd0*/  LDG.E.U16 R182, desc[UR4][R18.64] ;  /* 0x0000000412b67981 */ /* 0x0000a4000c1e1500 */
[----:B0-----:R-:W-:-:S02]  /*11be0*/  IMAD.WIDE R18, R2, 0x2, R152 ;  /* 0x0000000202127825 */ /* 0x001fc400078e0298 */
[----:B------:R-:W2:Y:S04]  /*11bf0*/  LDL.64 R152, [R1+0xbc0] ;  /* 0x000bc00001987983 */ /* 0x000ea80000100a00 */
[----:B------:R3:W2:Y:S02]  /*11c00*/  LDG.E.U16 R181, desc[UR4][R18.64] ;  /* 0x0000000412b57981 */ /* 0x0006a4000c1e1500 */
[----:B---3--:R-:W-:-:S05]  /*11c10*/  IMAD.WIDE R18, R2, 0x2, R162 ;  /* 0x0000000202127825 */ /* 0x008fca00078e02a2 */
[----:B------:R0:W3:Y:S02]  /*11c20*/  LDG.E.U16 R180, desc[UR4][R18.64] ;  /* 0x0000000412b47981 */ /* 0x0000e4000c1e1500 */
[C---:B0-----:R-:W-:Y:S02]  /*11c30*/  IMAD.WIDE R18, R2.reuse, 0x2, R22 ;  /* 0x0000000202127825 */ /* 0x041fe400078e0216 */
[----:B------:R-:W3:Y:S04]  /*11c40*/  LDL.64 R22, [R1+0xbb8] ;  /* 0x000bb80001167983 */ /* 0x000ee80000100a00 */
[----:B------:R4:W3:Y:S02]  /*11c50*/  LDG.E.U16 R179, desc[UR4][R18.64] ;  /* 0x0000000412b37981 */ /* 0x0008e4000c1e1500 */
[----:B----4-:R-:W-:-:S02]  /*11c60*/  IMAD.WIDE R18, R2, 0x2, R20 ;  /* 0x0000000202127825 */ /* 0x010fc400078e0214 */
        /* <DEDUP_REMOVED lines=17> */
[----:B---3--:R-:W-:-:S02]  /*11d80*/  IMAD.WIDE R18, R2, 0x2, R22 ;  /* 0x0000000202127825 */ /* 0x008fc400078e0216 */
[----:B------:R-:W3:Y:S04]  /*11d90*/  LDL.64 R22, [R1+0xb90] ;  /* 0x000b900001167983 */ /* 0x000ee80000100a00 */
[----:B------:R4:W3:Y:S02]  /*11da0*/  LDG.E.U16 R172, desc[UR4][R18.64] ;  /* 0x0000000412ac7981 */ /* 0x0008e4000c1e1500 */
[C---:B----4-:R-:W-:Y:S02]  /*11db0*/  IMAD.WIDE R18, R2.reuse, 0x2, R20 ;  /* 0x0000000202127825 */ /* 0x050fe400078e0214 */
        /* <DEDUP_REMOVED lines=23> */
[----:B0-----:R-:W-:-:S05]  /*11f30*/  IMAD.WIDE R18, R2, 0x2, R160 ;  /* 0x0000000202127825 */ /* 0x001fca00078e02a0 */
[----:B------:R2:W4:Y:S02]  /*11f40*/  LDG.E.U16 R163, desc[UR4][R18.64] ;  /* 0x0000000412a37981 */ /* 0x000524000c1e1500 */
[C---:B--2---:R-:W-:Y:S02]  /*11f50*/  IMAD.WIDE R18, R2.reuse, 0x2, R154 ;  /* 0x0000000202127825 */ /* 0x044fe400078e029a */
[----:B------:R-:W2:Y:S04]  /*11f60*/  LDL.64 R154, [R1+0xb50] ;  /* 0x000b5000019a7983 */ /* 0x000ea80000100a00 */
[----:B------:R0:W2:Y:S02]  /*11f70*/  LDG.E.U16 R162, desc[UR4][R18.64] ;  /* 0x0000000412a27981 */ /* 0x0000a4000c1e1500 */
[----:B0-----:R-:W-:-:S02]  /*11f80*/  IMAD.WIDE R18, R2, 0x2, R152 ;  /* 0x0000000202127825 */ /* 0x001fc400078e0298 */
[----:B------:R-:W2:Y:S04]  /*11f90*/  LDL.64 R152, [R1+0xb48] ;  /* 0x000b480001987983 */ /* 0x000ea80000100a00 */
[----:B------:R0:W2:Y:S02]  /*11fa0*/  LDG.E.U16 R161, desc[UR4][R18.64] ;  /* 0x0000000412a17981 */ /* 0x0000a4000c1e1500 */
[----:B0-----:R-:W-:-:S05]  /*11fb0*/  IMAD.WIDE R18, R2, 0x2, R158 ;  /* 0x0000000202127825 */ /* 0x001fca00078e029e */
[----:B------:R3:W2:Y:S02]  /*11fc0*/  LDG.E.U16 R160, desc[UR4][R18.64] ;  /* 0x0000000412a07981 */ /* 0x0006a4000c1e1500 */
[C---:B---3--:R-:W-:Y:S02]  /*11fd0*/  IMAD.WIDE R18, R2.reuse, 0x2, R22 ;  /* 0x0000000202127825 */ /* 0x048fe400078e0216 */
[----:B------:R-:W3:Y:S04]  /*11fe0*/  LDL.64 R22, [R1+0xb38] ;  /* 0x000b380001167983 */ /* 0x000ee80000100a00 */
[----:B------:R4:W3:Y:S02]  /*11ff0*/  LDG.E.U16 R159, desc[UR4][R18.64] ;  /* 0x00000004129f7981 */ /* 0x0008e4000c1e1500 */
[----:B----4-:R-:W-:-:S02]  /*12000*/  IMAD.WIDE R18, R2, 0x2, R20 ;  /* 0x0000000202127825 */ /* 0x010fc400078e0214 */
[----:B------:R-:W4:Y:S04]  /*12010*/  LDL.64 R20, [R1+0xc18] ;  /* 0x000c180001147983 */ /* 0x000f280000100a00 */
[----:B------:R0:W4:Y:S02]  /*12020*/  LDG.E.U16 R158, desc[UR4][R18.64] ;  /* 0x00000004129e7981 */ /* 0x000124000c1e1500 */
[----:B0-----:R-:W-:-:S05]  /*12030*/  IMAD.WIDE R18, R2, 0x2, R156 ;  /* 0x0000000202127825 */ /* 0x001fca00078e029c */
[----:B------:R0:W4:Y:S04]  /*12040*/  LDG.E.U16 R157, desc[UR4][R18.64] ;  /* 0x00000004129d7981 */ /* 0x000128000c1e1500 */
[----:B------:R-:W0:Y:S02]  /*12050*/  LDL.64 R18, [R1+0xb58] ;  /* 0x000b580001127983 */ /* 0x000e240000100a00 */
[----:B0-----:R-:W-:-:S05]  /*12060*/  IMAD.WIDE R18, R2, 0x2, R18 ;  /* 0x0000000202127825 */ /* 0x001fca00078e0212 */
[----:B------:R2:W4:Y:S02]  /*12070*/  LDG.E.U16 R156, desc[UR4][R18.64] ;  /* 0x00000004129c7981 */ /* 0x000524000c1e1500 */
[----:B--2---:R-:W-:-:S05]  /*12080*/  IMAD.WIDE R18, R2, 0x2, R154 ;  /* 0x0000000202127825 */ /* 0x004fca00078e029a */
[----:B------:R0:W2:Y:S04]  /*12090*/  LDG.E.U16 R155, desc[UR4][R18.64] ;  /* 0x00000004129b7981 */ /* 0x0000a8000c1e1500 */
[----:B------:R-:W0:Y:S02]  /*120a0*/  LDL.64 R18, [R1+0xc20] ;  /* 0x000c200001127983 */ /* 0x000e240000100a00 */
[----:B0-----:R-:W-:-:S05]  /*120b0*/  IMAD.WIDE R18, R2, 0x2, R18 ;  /* 0x0000000202127825 */ /* 0x001fca00078e0212 */
[----:B------:R0:W2:Y:S02]  /*120c0*/  LDG.E.U16 R154, desc[UR4][R18.64] ;  /* 0x00000004129a7981 */ /* 0x0000a4000c1e1500 */
[----:B0-----:R-:W-:-:S05]  /*120d0*/  IMAD.WIDE R18, R2, 0x2, R152 ;  /* 0x0000000202127825 */ /* 0x001fca00078e0298 */
[----:B------:R0:W2:Y:S04]  /*120e0*/  LDG.E.U16 R153, desc[UR4][R18.64] ;  /* 0x0000000412997981 */ /* 0x0000a8000c1e1500 */
[----:B------:R-:W0:Y:S02]  /*120f0*/  LDL.64 R18, [R1+0xb40] ;  /* 0x000b400001127983 */ /* 0x000e240000100a00 */
[----:B0-----:R-:W-:-:S05]  /*12100*/  IMAD.WIDE R18, R2, 0x2, R18 ;  /* 0x0000000202127825 */ /* 0x001fca00078e0212 */
[----:B------:R3:W2:Y:S02]  /*12110*/  LDG.E.U16 R152, desc[UR4][R18.64] ;  /* 0x0000000412987981 */ /* 0x0006a4000c1e1500 */
[----:B---3--:R-:W-:-:S05]  /*12120*/  IMAD.WIDE R18, R2, 0x2, R22 ;  /* 0x0000000202127825 */ /* 0x008fca00078e0216 */
[----:B------:R0:W3:Y:S04]  /*12130*/  LDG.E.U16 R23, desc[UR4][R18.64] ;  /* 0x0000000412177981 */ /* 0x0000e8000c1e1500 */
[----:B------:R-:W0:Y:S02]  /*12140*/  LDL.64 R18, [R1+0xb30] ;  /* 0x000b300001127983 */ /* 0x000e240000100a00 */
[----:B0-----:R-:W-:-:S05]  /*12150*/  IMAD.WIDE R18, R2, 0x2, R18 ;  /* 0x0000000202127825 */ /* 0x001fca00078e0212 */
[----:B------:R4:W3:Y:S02]  /*12160*/  LDG.E.U16 R22, desc[UR4][R18.64] ;  /* 0x0000000412167981 */ /* 0x0008e4000c1e1500 */
[----:B----4-:R-:W-:-:S05]  /*12170*/  IMAD.WIDE R18, R2, 0x2, R20 ;  /* 0x0000000202127825 */ /* 0x010fca00078e0214 */
[----:B------:R0:W4:Y:S04]  /*12180*/  LDG.E.U16 R21, desc[UR4][R18.64] ;  /* 0x0000000412157981 */ /* 0x000128000c1e1500 */
[----:B------:R-:W0:Y:S02]  /*12190*/  LDL.64 R18, [R1+0xc10] ;  /* 0x000c100001127983 */ /* 0x000e240000100a00 */
[----:B0-----:R-:W-:-:S05]  /*121a0*/  IMAD.WIDE R18, R2, 0x2, R18 ;  /* 0x0000000202127825 */ /* 0x001fca00078e0212 */
        /* <DEDUP_REMOVED lines=10> */
[----:B------:R-:W0:Y:S04]  /*12250*/  LDL.64 R18, [R1+0xb10] ;  /* 0x000b100001127983 */ /* 0x000e280000100a00 */
[----:B------:R-:W-:Y:S01]  /*12260*/  STL [R1+0x1510], R2 ;  /* 0x0015100201007387 */ /* 0x000fe20000100800 */
[----:B0-----:R-:W-:-:S06]  /*12270*/  IMAD.WIDE R18, R2, 0x2, R18 ;  /* 0x0000000202127825 */ /* 0x001fcc00078e0212 */
[----:B------:R-:W4:Y:S01]  /*12280*/  LDG.E.U16 R18, desc[UR4][R18.64] ;  /* 0x0000000412127981 */ /* 0x000f22000c1e1500 */
[----:B------:R-:W-:Y:S06]  /*12290*/  BAR.SYNC.DEFER_BLOCKING 0x0 ;  /* 0x0000000000007b1d */ /* 0x000fec0000010000 */
[----:B------:R0:W-:Y:S04]  /*122a0*/  STS.U16 [R16+0x10400], R135 ;  /* 0x0104008710007388 */ /* 0x0001e80000000400 */
[----:B------:R1:W-:Y:S04]  /*122b0*/  STS.U16 [R16+0x14400], R136 ;  /* 0x0144008810007388 */ /* 0x0003e80000000400 */
[----:B------:R2:W-:Y:S04]  /*122c0*/  STS.U16 [R16+0x18400], R137 ;  /* 0x0184008910007388 */ /* 0x0005e80000000400 */
[----:B0-----:R-:W3:Y:S04]  /*122d0*/  LDL.LU R135, [R1+0x164c] ;  /* 0x00164c0001877983 */ /* 0x001ee80000300800 */
[----:B-1----:R-:W4:Y:S04]  /*122e0*/  LDL.LU R136, [R1+0x1648] ;  /* 0x0016480001887983 */ /* 0x002f280000300800 */
[----:B--2---:R-:W2:Y:S04]  /*122f0*/  LDL.LU R137, [R1+0x1644] ;  /* 0x0016440001897983 */ /* 0x004ea80000300800 */
[----:B------:R0:W-:Y:S04]  /*12300*/  STS.U16 [R16+0x1c400], R146 ;  /* 0x01c4009210007388 */ /* 0x0001e80000000400 */
[----:B------:R1:W-:Y:S04]  /*12310*/  STS.U16 [R16+0x10800], R147 ;  /* 0x0108009310007388 */ /* 0x0003e80000000400 */
[----:B------:R1:W-:Y:S04]  /*12320*/  STS.U16 [R16+0x14800], R148 ;  /* 0x0148009410007388 */ /* 0x0003e80000000400 */
[----:B0-----:R-:W3:Y:S04]  /*12330*/  LDL.LU R146, [R1+0x1640] ;  /* 0x0016400001927983 */ /* 0x001ee80000300800 */
[----:B-1----:R-:W4:Y:S04]  /*12340*/  LDL.LU R147, [R1+0x163c] ;  /* 0x00163c0001937983 */ /* 0x002f280000300800 */
[----:B------:R-:W2:Y:S04]  /*12350*/  LDL.LU R148, [R1+0x1638] ;  /* 0x0016380001947983 */ /* 0x000ea80000300800 */
[----:B------:R0:W-:Y:S04]  /*12360*/  STS.U16 [R16+0x18800], R149 ;  /* 0x0188009510007388 */ /* 0x0001e80000000400 */
[----:B------:R1:W-:Y:S04]  /*12370*/  STS.U16 [R16+0x1c800], R7 ;  /* 0x01c8000710007388 */ /* 0x0003e80000000400 */
[----:B------:R1:W-:Y:S04]  /*12380*/  STS.U16 [R16+0x10c00], R118 ;  /* 0x010c007610007388 */ /* 0x0003e80000000400 */
[----:B0-----:R-:W3:Y:S04]  /*12390*/  LDL.LU R149, [R1+0x1634] ;  /* 0x0016340001957983 */ /* 0x001ee80000300800 */
[----:B-1----:R-:W4:Y:S04]  /*123a0*/  LDL.LU R7, [R1+0x1630] ;  /* 0x0016300001077983 */ /* 0x002f280000300800 */
[----:B------:R-:W4:Y:S04]  /*123b0*/  LDL.LU R118, [R1+0x162c] ;  /* 0x00162c0001767983 */ /* 0x000f280000300800 */
[----:B------:R0:W-:Y:S04]  /*123c0*/  STS.U16 [R16+0x14c00], R117 ;  /* 0x014c007510007388 */ /* 0x0001e80000000400 */
[----:B------:R1:W-:Y:S04]  /*123d0*/  STS.U16 [R16+0x18c00], R116 ;  /* 0x018c007410007388 */ /* 0x0003e80000000400 */
[----:B------:R1:W-:Y:S04]  /*123e0*/  STS.U16 [R16+0x1cc00], R6 ;  /* 0x01cc000610007388 */ /* 0x0003e80000000400 */
[----:B0-----:R-:W4:Y:S04]  /*123f0*/  LDL.LU R117, [R1+0x1628] ;  /* 0x0016280001757983 */ /* 0x001f280000300800 */
        /* <DEDUP_REMOVED lines=9> */
[----:B0-----:R-:W3:Y:S04]  /*12490*/  LDL.LU R15, [R1+0x1610] ;  /* 0x00161000010f7983 */ /* 0x001ee80000300800 */
        /* <DEDUP_REMOVED lines=16> */
[----:B------:R-:W-:Y:S04]  /*125a0*/  STL [R1+0x1514], R16 ;  /* 0x0015141001007387 */ /* 0x000fe80000100800 */
[----:B---3--:R0:W-:Y:S04]  /*125b0*/  STS.U16 [R15+0x10080], R149 ;  /* 0x010080950f007388 */ /* 0x0081e80000000400 */
[----:B--2---:R1:W-:Y:S04]  /*125c0*/  STS.U16 [R15+0x14080], R148 ;  /* 0x014080940f007388 */ /* 0x0043e80000000400 */
[----:B----4-:R2:W-:Y:S04]  /*125d0*/  STS.U16 [R15+0x18080], R147 ;  /* 0x018080930f007388 */ /* 0x0105e80000000400 */
[----:B0-----:R-:W3:Y:S04]  /*125e0*/  LDL.LU R149, [R1+0x160c] ;  /* 0x00160c0001957983 */ /* 0x001ee80000300800 */
[----:B-1----:R-:W4:Y:S04]  /*125f0*/  LDL.LU R148, [R1+0x1608] ;  /* 0x0016080001947983 */ /* 0x002f280000300800 */
[----:B--2---:R-:W2:Y:S04]  /*12600*/  LDL.LU R147, [R1+0x1604] ;  /* 0x0016040001937983 */ /* 0x004ea80000300800 */
[----:B------:R0:W-:Y:S04]  /*12610*/  STS.U16 [R15+0x1c080], R146 ;  /* 0x01c080920f007388 */ /* 0x0001e80000000400 */
[----:B------:R1:W-:Y:S04]  /*12620*/  STS.U16 [R15+0x10480], R145 ;  /* 0x010480910f007388 */ /* 0x0003e80000000400 */
[----:B------:R1:W-:Y:S04]  /*12630*/  STS.U16 [R15+0x14480], R144 ;  /* 0x014480900f007388 */ /* 0x0003e80000000400 */
[----:B0-----:R-:W2:Y:S04]  /*12640*/  LDL.LU R146, [R1+0x1600] ;  /* 0x0016000001927983 */ /* 0x001ea80000300800 */
[----:B-1----:R-:W2:Y:S04]  /*12650*/  LDL.LU R145, [R1+0x15fc] ;  /* 0x0015fc0001917983 */ /* 0x002ea80000300800 */
[----:B------:R-:W2:Y:S04]  /*12660*/  LDL.LU R144, [R1+0x15f8] ;  /* 0x0015f80001907983 */ /* 0x000ea80000300800 */
[----:B------:R0:W-:Y:S04]  /*12670*/  STS.U16 [R15+0x18480], R143 ;  /* 0x0184808f0f007388 */ /* 0x0001e80000000400 */
[----:B------:R1:W-:Y:S04]  /*12680*/  STS.U16 [R15+0x1c480], R142 ;  /* 0x01c4808e0f007388 */ /* 0x0003e80000000400 */
[----:B------:R1:W-:Y:S04]  /*12690*/  STS.U16 [R15+0x10880], R14 ;  /* 0x0108800e0f007388 */ /* 0x0003e80000000400 */
[----:B0-----:R-:W2:Y:S04]  /*126a0*/  LDL.LU R143, [R1+0x15f4] ;  /* 0x0015f400018f7983 */ /* 0x001ea80000300800 */
[----:B-1----:R-:W2:Y:S04]  /*126b0*/  LDL.LU R142, [R1+0x15f0] ;  /* 0x0015f000018e7983 */ /* 0x002ea80000300800 */
[----:B------:R-:W3:Y:S04]  /*126c0*/  LDL.LU R14, [R1+0x15ec] ;  /* 0x0015ec00010e7983 */ /* 0x000ee80000300800 */
[----:B------:R0:W-:Y:S04]  /*126d0*/  STS.U16 [R15+0x14880], R13 ;  /* 0x0148800d0f007388 */ /* 0x0001e80000000400 */
[----:B------:R1:W-:Y:S04]  /*126e0*/  STS.U16 [R15+0x18880], R12 ;  /* 0x0188800c0f007388 */ /* 0x0003e80000000400 */
[----:B------:R1:W-:Y:S04]  /*126f0*/  STS.U16 [R15+0x1c880], R11 ;  /* 0x01c8800b0f007388 */ /* 0x0003e80000000400 */
[----:B0-----:R-:W4:Y:S04]  /*12700*/  LDL.LU R13, [R1+0x15e8] ;  /* 0x0015e800010d7983 */ /* 0x001f280000300800 */
[----:B-1----:R-:W2:Y:S04]  /*12710*/  LDL.LU R12, [R1+0x15e4] ;  /* 0x0015e400010c7983 */ /* 0x002ea80000300800 */
[----:B------:R-:W2:Y:S04]  /*12720*/  LDL.LU R11, [R1+0x15e0] ;  /* 0x0015e000010b7983 */ /* 0x000ea80000300800 */
[----:B------:R0:W-:Y:S04]  /*12730*/  STS.U16 [R15+0x10c80], R10 ;  /* 0x010c800a0f007388 */ /* 0x0001e80000000400 */
[----:B------:R1:W-:Y:S04]  /*12740*/  STS.U16 [R15+0x14c80], R9 ;  /* 0x014c80090f007388 */ /* 0x0003e80000000400 */
[----:B0-----:R-:W2:Y:S04]  /*12750*/  LDL.LU R10, [R1+0x15dc] ;  /* 0x0015dc00010a7983 */ /* 0x001ea80000300800 */
[----:B-1----:R-:W2:Y:S04]  /*12760*/  LDL.LU R9, [R1+0x15d8] ;  /* 0x0015d80001097983 */ /* 0x002ea80000300800 */
[----:B------:R0:W-:Y:S04]  /*12770*/  STS.U16 [R15+0x18c80], R0 ;  /* 0x018c80000f007388 */ /* 0x0001e80000000400 */
[----:B------:R1:W-:Y:S04]  /*12780*/  STS.U16 [R15+0x1cc80], R8 ;  /* 0x01cc80080f007388 */ /* 0x0003e80000000400 */
[----:B------:R-:W-:Y:S04]  /*12790*/  STS.U16 [R15+0x11080], R141 ;  /* 0x0110808d0f007388 */ /* 0x000fe80000000400 */
[----:B0-----:R-:W2:Y:S04]  /*127a0*/  LDL.LU R0, [R1+0x15d4] ;  /* 0x0015d40001007983 */ /* 0x001ea80000300800 */
        /* <DEDUP_REMOVED lines=15> */
[----:B-1----:R-:W2:Y:S04]  /*128a0*/  LDL.LU R8, [R1+0x15d0] ;  /* 0x0015d00001087983 */ /* 0x002ea80000300800 */
[----:B------:R-:W-:Y:S01]  /*128b0*/  STL [R1+0x1518], R15 ;  /* 0x0015180f01007387 */ /* 0x000fe20000100800 */
[----:B------:R-:W-:Y:S01]  /*128c0*/  MOV R2, 0x400 ;  /* 0x0000040000027802 */ /* 0x000fe20000000f00 */
[----:B------:R-:W-:-:S02]  /*128d0*/  UMOV UR57, 0x40000040 ;  /* 0x4000004000397882 */ /* 0x000fc40000000000 */
[----:B---3--:R-:W-:Y:S04]  /*128e0*/  STS.U16 [R14+0x10100], R137 ;  /* 0x010100890e007388 */ /* 0x008fe80000000400 */
        /* <DEDUP_REMOVED lines=31> */
[----:B----4-:R-:W-:Y:S04]  /*12ae0*/  STS.U16 [R13+0x10180], R114 ;  /* 0x010180720d007388 */ /* 0x010fe80000000400 */
        /* <DEDUP_REMOVED lines=32> */
[----:B--2---:R-:W-:Y:S04]  /*12cf0*/  STS.U16 [R12+0x10200], R94 ;  /* 0x0102005e0c007388 */ /* 0x004fe80000000400 */
        /* <DEDUP_REMOVED lines=98> */
[----:B------:R0:W-:Y:S04]  /*13320*/  STL [R1+0x1530], R10 ;  /* 0x0015300a01007387 */ /* 0x0001e80000100800 */
[----:B------:R-:W-:Y:S04]  /*13330*/  STS.U16 [R9+0x10380], R39 ;  /* 0x0103802709007388 */ /* 0x000fe80000000400 */
[----:B------:R-:W-:Y:S01]  /*13340*/  STS.U16 [R9+0x14380], R38 ;  /* 0x0143802609007388 */ /* 0x000fe20000000400 */
[----:B0-----:R-:W0:Y:S03]  /*13350*/  S2R R10, SR_CgaCtaId ;  /* 0x00000000000a7919 */ /* 0x001e260000008800 */
        /* <DEDUP_REMOVED lines=24> */
[----:B------:R-:W-:Y:S04]  /*134e0*/  STS.U16 [R9+0x19b80], R21 ;  /* 0x019b801509007388 */ /* 0x000fe80000000400 */
[----:B------:R-:W-:Y:S04]  /*134f0*/  STS.U16 [R9+0x1db80], R20 ;  /* 0x01db801409007388 */ /* 0x000fe80000000400 */
[----:B------:R-:W-:Y:S04]  /*13500*/  STS.U16 [R9+0x11f80], R17 ;  /* 0x011f801109007388 */ /* 0x000fe80000000400 */
[----:B------:R-:W-:Y:S04]  /*13510*/  STS.U16 [R9+0x15f80], R4 ;  /* 0x015f800409007388 */ /* 0x000fe80000000400 */
[----:B------:R-:W-:Y:S04]  /*13520*/  STS.U16 [R9+0x19f80], R3 ;  /* 0x019f800309007388 */ /* 0x000fe80000000400 */
[----:B------:R2:W-:Y:S01]  /*13530*/  STS.U16 [R9+0x1df80], R18 ;  /* 0x01df801209007388 */ /* 0x0005e20000000400 */
[----:B------:R3:W-:Y:S06]  /*13540*/  MEMBAR.ALL.CTA ;  /* 0x0000000000007992 */ /* 0x0007ec0000008000 */
[----:B---3--:R-:W3:Y:S01]  /*13550*/  FENCE.VIEW.ASYNC.S ;  /* 0x00000000000073c6 */ /* 0x008ee20000000000 */
[----:B0-----:R-:W-:-:S04]  /*13560*/  LEA R2, R10, R2, 0x18 ;  /* 0x000000020a027211 */ /* 0x001fc800078ec0ff */
[----:B------:R-:W-:-:S04]  /*13570*/  SHF.R.U32.HI R2, RZ, 0x4, R2 ;  /* 0x00000004ff027819 */ /* 0x000fc80000011602 */
[----:B------:R-:W-:Y:S01]  /*13580*/  SGXT.U32 R2, R2, 0xe ;  /* 0x0000000e0202781a */ /* 0x000fe20000000000 */
[----:B---3--:R-:W-:Y:S03]  /*13590*/  BAR.SYNC.DEFER_BLOCKING 0x0 ;  /* 0x0000000000007b1d */ /* 0x008fe60000010000 */
[----:B------:R-:W-:-:S03]  /*135a0*/  R2UR UR56, R2 ;  /* 0x00000000023872ca */ /* 0x000fc600000e0000 */
[----:B-1----:R-:W-:-:S10]  /*135b0*/  WARPGROUP.ARRIVE ;  /* 0x00000000000079c5 */ /* 0x002fd40000000000 */
[----:B------:R-:W-:Y:S03]  /*135c0*/  HGMMA.64x64x16.F32.BF16 R152, gdesc[UR56].tnspA, RZ, !UPT, gsb0 ;  /* 0x20e00000389879f0 */ /* 0x000fe6000c0018ff */
[----:B------:R-:W-:Y:S02]  /*135d0*/  WARPGROUP.DEPBAR.LE gsb0, 0x0 ;  /* 0x00008000000079c5 */ /* 0x000fe40000010000 */
[----:B------:R-:W-:-:S06]  /*135e0*/  WARPGROUP.ARRIVE ;  /* 0x00000000000079c5 */ /* 0x000fcc0000000000 */
[----:B------:R-:W-:Y:S03]  /*135f0*/  HGMMA.64x64x16.F32.BF16 R152, gdesc[UR8].tnspA, R152, gsb0 ;  /* 0x20e00000089879f0 */ /* 0x000fe60008001898 */
[----:B------:R-:W-:Y:S02]  /*13600*/  WARPGROUP.DEPBAR.LE gsb0, 0x0 ;  /* 0x00008000000079c5 */ /* 0x000fe40000010000 */
[----:B------:R-:W-:-:S06]  /*13610*/  WARPGROUP.ARRIVE ;  /* 0x00000000000079c5 */ /* 0x000fcc0000000000 */
[----:B------:R-:W-:Y:S03]  /*13620*/  HGMMA.64x64x16.F32.BF16 R152, gdesc[UR12].tnspA, R152, gsb0 ;  /* 0x20e000000c9879f0 */ /* 0x000fe60008001898 */
[----:B------:R-:W-:Y:S02]  /*13630*/  WARPGROUP.DEPBAR.LE gsb0, 0x0 ;  /* 0x00008000000079c5 */ /* 0x000fe40000010000 */
[----:B------:R-:W-:-:S06]  /*13640*/  WARPGROUP.ARRIVE ;  /* 0x00000000000079c5 */ /* 0x000fcc0000000000 */
[----:B------:R-:W-:Y:S01]  /*13650*/  HGMMA.64x64x16.F32.BF16 R152, gdesc[UR16].tnspA, R152, gsb0 ;  /* 0x20e00000109879f0 */ /* 0x000fe20008001898 */
[----:B------:R-:W-:Y:S02]  /*13660*/  UIADD3.64 UR52, UR8, 0x180, URZ ;  /* 0x0000018008347897 */ /* 0x000fe4000fffe03f */
[----:B------:R-:W-:Y:S01]  /*13670*/  UIADD3.64 UR54, UR10, 0x1fe, URZ ;  /* 0x000001fe0a367897 */ /* 0x000fe2000fffe03f */
        /* <DEDUP_REMOVED lines=48> */
[----:B------:R0:W-:Y:S04]  /*13980*/  STL [R1+0x1534], R9 ;  /* 0x0015340901007387 */ /* 0x0001e80000100800 */
[----:B--2---:R-:W2:Y:S01]  /*13990*/  LDL.64 R18, [R1+0xb08] ;  /* 0x000b080001127983 */ /* 0x004ea20000100a00 */
[----:B------:R-:W-:-:S03]  /*139a0*/  UIADD3.64 UR48, UR8, 0x680, URZ ;  /* 0x0000068008307897 */ /* 0x000fc6000fffe03f */
[----:B------:R-:W3:Y:S01]  /*139b0*/  LDL.64 R22, [R1+0xb00] ;  /* 0x000b000001167983 */ /* 0x000ee20000100a00 */
[----:B------:R-:W-:-:S03]  /*139c0*/  UIADD3.64 UR50, UR10, 0x602, URZ ;  /* 0x000006020a327897 */ /* 0x000fc6000fffe03f */
        /* <DEDUP_REMOVED lines=12> */
[----:B------:R-:W-:-:S02]  /*13a90*/  WARPGROUP.DEPBAR.LE gsb0, 0x0 ;  /* 0x00008000000079c5 */ /* 0x000fc40000010000 */
[----:B------:R-:W-:-:S06]  /*13aa0*/  WARPGROUP.ARRIVE ;  /* 0x00000000000079c5 */ /* 0x000fcc0000000000 */
[----:B------:R-:W-:Y:S01]  /*13ab0*/  HGMMA.64x64x16.F32.BF16 R152, gdesc[UR48].tnspA, R152, gsb0 ;  /* 0x20e00000309879f0 */ /* 0x000fe20008001898 */
[----:B------:R-:W-:Y:S02]  /*13ac0*/  R2UR UR49, R5 ;  /* 0x00000000053172ca */ /* 0x000fe400000e0000 */
[----:B------:R-:W4:Y:S01]  /*13ad0*/  LDL.64 R4, [R1+0xac0] ;  /* 0x000ac00001047983 */ /* 0x000f220000100a00 */
[----:B------:R-:W-:Y:S01]  /*13ae0*/  R2UR UR48, R6 ;  /* 0x00000000063072ca */ /* 0x000fe200000e0000 */
[----:B--2---:R-:W-:-:S04]  /*13af0*/  IMAD.WIDE R18, R0, 0x2, R18 ;  /* 0x0000000200127825 */ /* 0x004fc800078e0212 */
[C---:B---3--:R-:W-:Y:S01]  /*13b00*/  IMAD.WIDE R186, R0.reuse, 0x2, R22 ;  /* 0x0000000200ba7825 */ /* 0x048fe200078e0216 */
[----:B0-----:R0:W2:Y:S03]  /*13b10*/  LDG.E.U16 R9, desc[UR4][R18.64] ;  /* 0x0000000412097981 */ /* 0x0010a6000c1e1500 */
[----:B----4-:R-:W-:-:S04]  /*13b20*/  IMAD.WIDE R184, R0, 0x2, R20 ;  /* 0x0000000200b87825 */ /* 0x010fc800078e0214 */
[C---:B------:R-:W-:Y:S01]  /*13b30*/  IMAD.WIDE R22, R0.reuse, 0x2, R16 ;  /* 0x0000000200167825 */ /* 0x040fe200078e0210 */
[----:B------:R1:W3:Y:S03]  /*13b40*/  LDG.E.U16 R108, desc[UR4][R184.64] ;  /* 0x00000004b86c7981 */ /* 0x0002e6000c1e1500 */
[C---:B0-----:R-:W-:Y:S01]  /*13b50*/  IMAD.WIDE R18, R0.reuse, 0x2, R12 ;  /* 0x0000000200127825 */ /* 0x041fe200078e020c */
[----:B------:R-:W4:Y:S03]  /*13b60*/  LDG.E.U16 R68, desc[UR4][R22.64] ;  /* 0x0000000416447981 */ /* 0x000f26000c1e1500 */
[C---:B------:R-:W-:Y:S01]  /*13b70*/  IMAD.WIDE R20, R0.reuse, 0x2, R14 ;  /* 0x0000000200147825 */ /* 0x040fe200078e020e */
[----:B------:R0:W2:Y:S04]  /*13b80*/  LDG.E.U16 R16, desc[UR4][R18.64] ;  /* 0x0000000412107981 */ /* 0x0000a8000c1e1500 */
[----:B------:R0:W3:Y:S01]  /*13b90*/  LDG.E.U16 R15, desc[UR4][R186.64] ;  /* 0x00000004ba0f7981 */ /* 0x0000e2000c1e1500 */
[----:B-1----:R-:W-:-:S03]  /*13ba0*/  IMAD.WIDE R184, R0, 0x2, R24 ;  /* 0x0000000200b87825 */ /* 0x002fc600078e0218 */
[----:B------:R1:W2:Y:S01]  /*13bb0*/  LDG.E.U16 R6, desc[UR4][R20.64] ;  /* 0x0000000414067981 */ /* 0x0002a2000c1e1500 */
[----:B0-----:R-:W-:-:S03]  /*13bc0*/  IMAD.WIDE R18, R0, 0x2, R2 ;  /* 0x0000000200127825 */ /* 0x001fc600078e0202 */
[----:B------:R-:W2:Y:S01]  /*13bd0*/  LDG.E.U16 R67, desc[UR4][R184.64] ;  /* 0x00000004b8437981 */ /* 0x000ea2000c1e1500 */
[----:B------:R-:W-:-:S03]  /*13be0*/  IMAD.WIDE R186, R0, 0x2, R26 ;  /* 0x0000000200ba7825 */ /* 0x000fc600078e021a */
[----:B------:R-:W2:Y:S04]  /*13bf0*/  LDL.64 R12, [R1+0xa90] ;  /* 0x000a9000010c7983 */ /* 0x000ea80000100a00 */
[----:B------:R0:W2:Y:S04]  /*13c00*/  LDG.E.U16 R107, desc[UR4][R186.64] ;  /* 0x00000004ba6b7981 */ /* 0x0000a8000c1e1500 */
[----:B------:R-:W2:Y:S01]  /*13c10*/  LDG.E.U16 R106, desc[UR4][R18.64] ;  /* 0x00000004126a7981 */ /* 0x000ea2000c1e1500 */
[----:B-1----:R-:W-:-:S05]  /*13c20*/  IMAD.WIDE R20, R0, 0x2, R4 ;  /* 0x0000000200147825 */ /* 0x002fca00078e0204 */
[----:B------:R1:W2:Y:S01]  /*13c30*/  LDG.E.U16 R2, desc[UR4][R20.64] ;  /* 0x0000000414027981 */ /* 0x0002a2000c1e1500 */
[----:B------:R-:W-:-:S04]  /*13c40*/  IMAD.WIDE R22, R0, 0x2, R10 ;  /* 0x0000000200167825 */ /* 0x000fc800078e020a */
[C---:B0-----:R-:W-:Y:S01]  /*13c50*/  IMAD.WIDE R186, R0.reuse, 0x2, R34 ;  /* 0x0000000200ba7825 */ /* 0x041fe200078e0222 */
[----:B------:R0:W2:Y:S03]  /*13c60*/  LDG.E.U16 R36, desc[UR4][R22.64] ;  /* 0x0000000416247981 */ /* 0x0000a6000c1e1500 */
[C---:B-1----:R-:W-:Y:S01]  /*13c70*/  IMAD.WIDE R20, R0.reuse, 0x2, R28 ;  /* 0x0000000200147825 */ /* 0x042fe200078e021c */
[----:B------:R-:W2:Y:S04]  /*13c80*/  LDG.E.U16 R66, desc[UR4][R186.64] ;  /* 0x00000004ba427981 */ /* 0x000ea8000c1e1500 */
[----:B------:R-:W2:Y:S01]  /*13c90*/  LDG.E.U16 R105, desc[UR4][R20.64] ;  /* 0x0000000414697981 */ /* 0x000ea2000c1e1500 */
[----:B0-----:R-:W-:-:S03]  /*13ca0*/  IMAD.WIDE R22, R0, 0x2, R30 ;  /* 0x0000000200167825 */ /* 0x001fc600078e021e */
[----:B---3--:R0:W-:Y:S04]  /*13cb0*/  STL [R1+0x1538], R15 ;  /* 0x0015380f01007387 */ /* 0x0081e80000100800 */
[----:B------:R-:W-:Y:S04]  /*13cc0*/  STL [R1+0x153c], R108 ;  /* 0x00153c6c01007387 */ /* 0x000fe80000100800 */
[----:B----4-:R-:W-:Y:S04]  /*13cd0*/  STL [R1+0x1540], R68 ;  /* 0x0015404401007387 */ /* 0x010fe80000100800 */
[----:B--2---:R1:W-:Y:S04]  /*13ce0*/  STL [R1+0x1544], R16 ;  /* 0x0015441001007387 */ /* 0x0043e80000100800 */
[----:B------:R-:W2:Y:S04]  /*13cf0*/  LDL.64 R26, [R1+0xa88] ;  /* 0x000a8800011a7983 */ /* 0x000ea80000100a00 */
[----:B------:R-:W3:Y:S04]  /*13d00*/  LDL.64 R24, [R1+0xa80] ;  /* 0x000a800001187983 */ /* 0x000ee80000100a00 */
[----:B0-----:R-:W4:Y:S04]  /*13d10*/  LDL.64 R14, [R1+0xa78] ;  /* 0x000a7800010e7983 */ /* 0x001f280000100a00 */
[----:B------:R-:W-:Y:S04]  /*13d20*/  STL [R1+0x2c0], R9 ;  /* 0x0002c00901007387 */ /* 0x000fe80000100800 */
[----:B------:R-:W2:Y:S04]  /*13d30*/  LDL.64 R10, [R1+0xa70] ;  /* 0x000a7000010a7983 */ /* 0x000ea80000100a00 */
[----:B------:R-:W2:Y:S01]  /*13d40*/  LDL.64 R4, [R1+0xa68] ;  /* 0x000a680001047983 */ /* 0x000ea20000100a00 */
[----:B------:R-:W-:-:S03]  /*13d50*/  IMAD.WIDE R18, R0, 0x2, R12 ;  /* 0x0000000200127825 */ /* 0x000fc600078e020c */
[----:B------:R-:W-:Y:S04]  /*13d60*/  STL [R1+0x1548], R107 ;  /* 0x0015486b01007387 */ /* 0x000fe80000100800 */
[----:B------:R-:W-:Y:S04]  /*13d70*/  STL [R1+0x154c], R67 ;  /* 0x00154c4301007387 */ /* 0x000fe80000100800 */
[----:B------:R-:W2:Y:S04]  /*13d80*/  LDG.E.U16 R65, desc[UR4][R18.64] ;  /* 0x0000000412417981 */ /* 0x000ea8000c1e1500 */
[----:B------:R0:W-:Y:S04]  /*13d90*/  STL [R1+0x1550], R2 ;  /* 0x0015500201007387 */ /* 0x0001e80000100800 */
[----:B------:R-:W-:Y:S04]  /*13da0*/  STL [R1+0x1554], R106 ;  /* 0x0015546a01007387 */ /* 0x000fe80000100800 */
[----:B------:R-:W2:Y:S04]  /*13db0*/  LDL.64 R30, [R1+0xa60] ;  /* 0x000a6000011e7983 */ /* 0x000ea80000100a00 */
[----:B------:R-:W2:Y:S04]  /*13dc0*/  LDL.64 R28, [R1+0xa58] ;  /* 0x000a5800011c7983 */ /* 0x000ea80000100a00 */
[----:B-1----:R-:W2:Y:S04]  /*13dd0*/  LDL.64 R16, [R1+0xa50] ;  /* 0x000a500001107983 */ /* 0x002ea80000100a00 */
[----:B------:R-:W2:Y:S04]  /*13de0*/  LDL.64 R12, [R1+0xa48] ;  /* 0x000a4800010c7983 */ /* 0x000ea80000100a00 */
[----:B------:R1:W-:Y:S04]  /*13df0*/  STL [R1+0x2b0], R6 ;  /* 0x0002b00601007387 */ /* 0x0003e80000100800 */
[----:B0-----:R-:W2:Y:S04]  /*13e00*/  LDL.64 R2, [R1+0xa40] ;  /* 0x000a400001027983 */ /* 0x001ea80000100a00 */
[----:B-1----:R-:W2:Y:S01]  /*13e10*/  LDG.E.U16 R6, desc[UR4][R22.64] ;  /* 0x0000000416067981 */ /* 0x002ea2000c1e1500 */
[----:B------:R-:W-:-:S05]  /*13e20*/  IMAD.WIDE R184, R0, 0x2, R32 ;  /* 0x0000000200b87825 */ /* 0x000fca00078e0220 */
[----:B------:R3:W2:Y:S04]  /*13e30*/  LDG.E.U16 R9, desc[UR4][R184.64] ;  /* 0x00000004b8097981 */ /* 0x0006a8000c1e1500 */
[----:B------:R-:W-:Y:S01]  /*13e40*/  STL [R1+0x1558], R66 ;  /* 0x0015584201007387 */ /* 0x000fe20000100800 */
[----:B------:R-:W-:Y:S02]  /*13e50*/  R2UR UR50, R151 ;  /* 0x00000000973272ca */ /* 0x000fe400000e0000 */
[----:B------:R-:W-:Y:S01]  /*13e60*/  R2UR UR51, R150 ;  /* 0x00000000963372ca */ /* 0x000fe200000e0000 */
[----:B---3--:R-:W-:-:S04]  /*13e70*/  IMAD.WIDE R184, R0, 0x2, R24 ;  /* 0x0000000200b87825 */ /* 0x008fc800078e0218 */
[----:B----4-:R-:W-:-:S05]  /*13e80*/  IMAD.WIDE R22, R0, 0x2, R14 ;  /* 0x0000000200167825 */ /* 0x010fca00078e020e */
[----:B------:R-:W3:Y:S01]  /*13e90*/  LDG.E.U16 R104, desc[UR4][R22.64] ;  /* 0x0000000416687981 */ /* 0x000ee2000c1e1500 */
[----:B--2---:R-:W-:-:S04]  /*13ea0*/  IMAD.WIDE R20, R0, 0x2, R10 ;  /* 0x0000000200147825 */ /* 0x004fc800078e020a */
[C---:B------:R-:W-:Y:S01]  /*13eb0*/  IMAD.WIDE R18, R0.reuse, 0x2, R4 ;  /* 0x0000000200127825 */ /* 0x040fe200078e0204 */
[----:B------:R-:W2:Y:S04]  /*13ec0*/  LDG.E.U16 R64, desc[UR4][R20.64] ;  /* 0x0000000414407981 */ /* 0x000ea8000c1e1500 */
[----:B------:R0:W4:Y:S01]  /*13ed0*/  LDG.E.U16 R5, desc[UR4][R184.64] ;  /* 0x00000004b8057981 */ /* 0x000122000c1e1500 */
[----:B------:R-:W-:-:S03]  /*13ee0*/  IMAD.WIDE R186, R0, 0x2, R26 ;  /* 0x0000000200ba7825 */ /* 0x000fc600078e021a */
[----:B------:R-:W2:Y:S01]  /*13ef0*/  LDG.E.U16 R4, desc[UR4][R18.64] ;  /* 0x0000000412047981 */ /* 0x000ea2000c1e1500 */
[----:B0-----:R-:W-:-:S04]  /*13f00*/  IMAD.WIDE R184, R0, 0x2, R28 ;  /* 0x0000000200b87825 */ /* 0x001fc800078e021c */
[C---:B------:R-:W-:Y:S01]  /*13f10*/  IMAD.WIDE R22, R0.reuse, 0x2, R16 ;  /* 0x0000000200167825 */ /* 0x040fe200078e0210 */
[----:B------:R-:W2:Y:S04]  /*13f20*/  LDG.E.U16 R103, desc[UR4][R184.64] ;  /* 0x00000004b8677981 */ /* 0x000ea8000c1e1500 */
[----:B------:R-:W2:Y:S04]  /*13f30*/  LDG.E.U16 R63, desc[UR4][R22.64] ;  /* 0x00000004163f7981 */ /* 0x000ea8000c1e1500 */
[----:B------:R0:W-:Y:S04]  /*13f40*/  STL [R1+0x155c], R6 ;  /* 0x00155c0601007387 */ /* 0x0001e80000100800 */
[----:B------:R-:W-:Y:S04]  /*13f50*/  STL [R1+0x1560], R105 ;  /* 0x0015606901007387 */ /* 0x000fe80000100800 */
[----:B------:R-:W-:Y:S04]  /*13f60*/  STL [R1+0x1564], R65 ;  /* 0x0015644101007387 */ /* 0x000fe80000100800 */
[----:B0-----:R0:W2:Y:S04]  /*13f70*/  LDG.E.U16 R6, desc[UR4][R186.64] ;  /* 0x00000004ba067981 */ /* 0x0010a8000c1e1500 */
[----:B------:R-:W2:Y:S04]  /*13f80*/  LDL.64 R32, [R1+0xa38] ;  /* 0x000a380001207983 */ /* 0x000ea80000100a00 */
[----:B------:R-:W-:Y:S01]  /*13f90*/  STL [R1+0x2a0], R36 ;  /* 0x0002a02401007387 */ /* 0x000fe20000100800 */
[----:B0-----:R-:W-:-:S03]  /*13fa0*/  IMAD.WIDE R186, R0, 0x2, R30 ;  /* 0x0000000200ba7825 */ /* 0x001fc600078e021e */
[----:B------:R-:W2:Y:S01]  /*13fb0*/  LDL.64 R26, [R1+0xa30] ;  /* 0x000a3000011a7983 */ /* 0x000ea20000100a00 */
[----:B------:R-:W-:-:S03]  /*13fc0*/  IMAD.WIDE R18, R0, 0x2, R2 ;  /* 0x0000000200127825 */ /* 0x000fc600078e0202 */
[----:B------:R-:W2:Y:S04]  /*13fd0*/  LDL.64 R14, [R1+0xa20] ;  /* 0x000a2000010e7983 */ /* 0x000ea80000100a00 */
[----:B------:R-:W2:Y:S04]  /*13fe0*/  LDL.64 R10, [R1+0xa18] ;  /* 0x000a1800010a7983 */ /* 0x000ea80000100a00 */
[----:B------:R0:W2:Y:S04]  /*13ff0*/  LDG.E.U16 R151, desc[UR4][R186.64] ;  /* 0x00000004ba977981 */ /* 0x0000a8000c1e1500 */
[----:B------:R-:W2:Y:S04]  /*14000*/  LDL.64 R24, [R1+0xa28] ;  /* 0x000a280001187983 */ /* 0x000ea80000100a00 */
[----:B------:R-:W2:Y:S01]  /*14010*/  LDG.E.U16 R150, desc[UR4][R18.64] ;  /* 0x0000000412967981 */ /* 0x000ea2000c1e1500 */
[----:B------:R-:W-:Y:S01]  /*14020*/  IMAD.WIDE R20, R0, 0x2, R12 ;  /* 0x0000000200147825 */ /* 0x000fe200078e020c */
[----:B------:R-:W-:-:S02]  /*14030*/  R2UR UR44, R149 ;  /* 0x00000000952c72ca */ /* 0x000fc400000e0000 */
[----:B----4-:R-:W-:Y:S04]  /*14040*/  STL [R1+0x1568], R5 ;  /* 0x0015680501007387 */ /* 0x010fe80000100800 */
[----:B---3--:R-:W-:Y:S04]  /*14050*/  STL [R1+0x156c], R104 ;  /* 0x00156c6801007387 */ /* 0x008fe80000100800 */
[----:B--2---:R-:W-:Y:S04]  /*14060*/  STL [R1+0x1570], R64 ;  /* 0x0015704001007387 */ /* 0x004fe80000100800 */
[----:B------:R-:W2:Y:S04]  /*14070*/  LDL.64 R30, [R1+0xa10] ;  /* 0x000a1000011e7983 */ /* 0x000ea80000100a00 */
[----:B------:R1:W-:Y:S04]  /*14080*/  STL [R1+0x290], R9 ;  /* 0x0002900901007387 */ /* 0x0003e80000100800 */
[----:B------:R-:W3:Y:S04]  /*14090*/  LDL.64 R16, [R1+0xa00] ;  /* 0x000a000001107983 */ /* 0x000ee80000100a00 */
[----:B------:R-:W4:Y:S04]  /*140a0*/  LDL.64 R12, [R1+0x9f8] ;  /* 0x0009f800010c7983 */ /* 0x000f280000100a00 */
[----:B------:R-:W4:Y:S04]  /*140b0*/  LDL.64 R2, [R1+0x9f0] ;  /* 0x0009f00001027983 */ /* 0x000f280000100a00 */
[----:B-1----:R1:W4:Y:S04]  /*140c0*/  LDG.E.U16 R9, desc[UR4][R20.64] ;  /* 0x0000000414097981 */ /* 0x002328000c1e1500 */
[----:B------:R-:W4:Y:S01]  /*140d0*/  LDL.64 R28, [R1+0xa08] ;  /* 0x000a0800011c7983 */ /* 0x000f220000100a00 */
[----:B0-----:R-:W-:-:S05]  /*140e0*/  IMAD.WIDE R186, R0, 0x2, R32 ;  /* 0x0000000200ba7825 */ /* 0x001fca00078e0220 */
[----:B------:R2:W4:Y:S01]  /*140f0*/  LDG.E.U16 R102, desc[UR4][R186.64] ;  /* 0x00000004ba667981 */ /* 0x000522000c1e1500 */
[----:B------:R-:W-:-:S04]  /*14100*/  IMAD.WIDE R184, R0, 0x2, R26 ;  /* 0x0000000200b87825 */ /* 0x000fc800078e021a */
[C---:B-1----:R-:W-:Y:S01]  /*14110*/  IMAD.WIDE R20, R0.reuse, 0x2, R14 ;  /* 0x0000000200147825 */ /* 0x042fe200078e020e */
[----:B------:R-:W4:Y:S03]  /*14120*/  LDG.E.U16 R62, desc[UR4][R184.64] ;  /* 0x00000004b83e7981 */ /* 0x000f26000c1e1500 */
[C---:B------:R-:W-:Y:S01]  /*14130*/  IMAD.WIDE R18, R0.reuse, 0x2, R10 ;  /* 0x0000000200127825 */ /* 0x040fe200078e020a */
[----:B------:R-:W4:Y:S04]  /*14140*/  LDG.E.U16 R149, desc[UR4][R20.64] ;  /* 0x0000000414957981 */ /* 0x000f28000c1e1500 */
[----:B------:R-:W-:Y:S04]  /*14150*/  STL [R1+0x1574], R151 ;  /* 0x0015749701007387 */ /* 0x000fe80000100800 */
[----:B------:R-:W-:Y:S01]  /*14160*/  STL [R1+0x1578], R103 ;  /* 0x0015786701007387 */ /* 0x000fe20000100800 */
[----:B------:R-:W-:-:S03]  /*14170*/  IMAD.WIDE R22, R0, 0x2, R24 ;  /* 0x0000000200167825 */ /* 0x000fc600078e0218 */
[----:B------:R-:W-:Y:S04]  /*14180*/  STL [R1+0x157c], R63 ;  /* 0x00157c3f01007387 */ /* 0x000fe80000100800 */
[----:B------:R0:W-:Y:S04]  /*14190*/  STL [R1+0x280], R6 ;  /* 0x0002800601007387 */ /* 0x0001e80000100800 */
[----:B------:R-:W4:Y:S04]  /*141a0*/  LDG.E.U16 R101, desc[UR4][R18.64] ;  /* 0x0000000412657981 */ /* 0x000f28000c1e1500 */
[----:B------:R-:W-:Y:S04]  /*141b0*/  STL [R1+0x1580], R150 ;  /* 0x0015809601007387 */ /* 0x000fe80000100800 */
[----:B------:R-:W4:Y:S04]  /*141c0*/  LDL.64 R26, [R1+0x9e8] ;  /* 0x0009e800011a7983 */ /* 0x000f280000100a00 */
[----:B------:R-:W4:Y:S04]  /*141d0*/  LDL.64 R24, [R1+0x9e0] ;  /* 0x0009e00001187983 */ /* 0x000f280000100a00 */
[----:B------:R-:W4:Y:S04]  /*141e0*/  LDL.64 R14, [R1+0x9d8] ;  /* 0x0009d800010e7983 */ /* 0x000f280000100a00 */
[----:B------:R1:W-:Y:S04]  /*141f0*/  STL [R1+0x270], R4 ;  /* 0x0002700401007387 */ /* 0x0003e80000100800 */
[----:B------:R-:W4:Y:S04]  /*14200*/  LDL.64 R10, [R1+0x9d0] ;  /* 0x0009d000010a7983 */ /* 0x000f280000100a00 */
[----:B0-----:R3:W4:Y:S01]  /*14210*/  LDG.E.U16 R6, desc[UR4][R22.64] ;  /* 0x0000000416067981 */ /* 0x001722000c1e1500 */
[----:B------:R-:W-:-:S03]  /*14220*/  R2UR UR45, R148 ;  /* 0x00000000942d72ca */ /* 0x000fc600000e0000 */
[----:B-1----:R-:W4:Y:S01]  /*14230*/  LDL.64 R4, [R1+0x9c8] ;  /* 0x0009c80001047983 */ /* 0x002f220000100a00 */
[----:B------:R-:W-:Y:S01]  /*14240*/  R2UR UR46, R147 ;  /* 0x00000000932e72ca */ /* 0x000fe200000e0000 */
[----:B--2---:R-:W-:-:S05]  /*14250*/  IMAD.WIDE R186, R0, 0x2, R30 ;  /* 0x0000000200ba7825 */ /* 0x004fca00078e021e */
[----:B------:R-:W2:Y:S01]  /*14260*/  LDG.E.U16 R61, desc[UR4][R186.64] ;  /* 0x00000004ba3d7981 */ /* 0x000ea2000c1e1500 */
[----:B---3--:R-:W-:-:S04]  /*14270*/  IMAD.WIDE R22, R0, 0x2, R16 ;  /* 0x0000000200167825 */ /* 0x008fc800078e0210 */
[C---:B----4-:R-:W-:Y:S01]  /*14280*/  IMAD.WIDE R20, R0.reuse, 0x2, R12 ;  /* 0x0000000200147825 */ /* 0x050fe200078e020c */
[----:B------:R-:W3:Y:S03]  /*14290*/  LDG.E.U16 R148, desc[UR4][R22.64] ;  /* 0x0000000416947981 */ /* 0x000ee6000c1e1500 */
[C---:B------:R-:W-:Y:S01]  /*142a0*/  IMAD.WIDE R18, R0.reuse, 0x2, R2 ;  /* 0x0000000200127825 */ /* 0x040fe200078e0202 */
[----:B------:R-:W4:Y:S04]  /*142b0*/  LDG.E.U16 R100, desc[UR4][R20.64] ;  /* 0x0000000414647981 */ /* 0x000f28000c1e1500 */
[----:B------:R-:W4:Y:S01]  /*142c0*/  LDG.E.U16 R60, desc[UR4][R18.64] ;  /* 0x00000004123c7981 */ /* 0x000f22000c1e1500 */
[----:B------:R-:W-:-:S05]  /*142d0*/  IMAD.WIDE R184, R0, 0x2, R28 ;  /* 0x0000000200b87825 */ /* 0x000fca00078e021c */
[----:B------:R0:W4:Y:S04]  /*142e0*/  LDG.E.U16 R32, desc[UR4][R184.64] ;  /* 0x00000004b8207981 */ /* 0x000128000c1e1500 */
[----:B------:R-:W-:Y:S04]  /*142f0*/  STL [R1+0x1584], R102 ;  /* 0x0015846601007387 */ /* 0x000fe80000100800 */
[----:B------:R-:W-:Y:S04]  /*14300*/  STL [R1+0x1588], R62 ;  /* 0x0015883e01007387 */ /* 0x000fe80000100800 */
[----:B------:R-:W-:Y:S04]  /*14310*/  STL [R1+0x158c], R149 ;  /* 0x00158c9501007387 */ /* 0x000fe80000100800 */
[----:B------:R-:W-:Y:S04]  /*14320*/  STL [R1+0x1590], R101 ;  /* 0x0015906501007387 */ /* 0x000fe80000100800 */
[----:B------:R-:W4:Y:S04]  /*14330*/  LDL.64 R30, [R1+0x9c0] ;  /* 0x0009c000011e7983 */ /* 0x000f280000100a00 */
[----:B------:R1:W-:Y:S01]  /*14340*/  STL [R1+0x260], R9 ;  /* 0x0002600901007387 */ /* 0x0003e20000100800 */
[----:B0-----:R-:W-:-:S03]  /*14350*/  IMAD.WIDE R184, R0, 0x2, R24 ;  /* 0x0000000200b87825 */ /* 0x001fc600078e0218 */
[----:B------:R-:W4:Y:S01]  /*14360*/  LDL.64 R28, [R1+0x9b8] ;  /* 0x0009b800011c7983 */ /* 0x000f220000100a00 */
[----:B------:R-:W-:-:S03]  /*14370*/  IMAD.WIDE R22, R0, 0x2, R14 ;  /* 0x0000000200167825 */ /* 0x000fc600078e020e */
[----:B------:R-:W4:Y:S04]  /*14380*/  LDL.64 R16, [R1+0x9b0] ;  /* 0x0009b00001107983 */ /* 0x000f280000100a00 */
[----:B------:R-:W4:Y:S01]  /*14390*/  LDL.64 R12, [R1+0x9a8] ;  /* 0x0009a800010c7983 */ /* 0x000f220000100a00 */
[----:B------:R-:W-:-:S03]  /*143a0*/  IMAD.WIDE R20, R0, 0x2, R10 ;  /* 0x0000000200147825 */ /* 0x000fc600078e020a */
[----:B------:R-:W4:Y:S04]  /*143b0*/  LDL.64 R2, [R1+0x9a0] ;  /* 0x0009a00001027983 */ /* 0x000f280000100a00 */
[----:B------:R-:W4:Y:S04]  /*143c0*/  LDG.E.U16 R147, desc[UR4][R184.64] ;  /* 0x00000004b8937981 */ /* 0x000f28000c1e1500 */
[----:B------:R-:W4:Y:S04]  /*143d0*/  LDG.E.U16 R99, desc[UR4][R22.64] ;  /* 0x0000000416637981 */ /* 0x000f28000c1e1500 */
[----:B------:R-:W4:Y:S01]  /*143e0*/  LDG.E.U16 R59, desc[UR4][R20.64] ;  /* 0x00000004143b7981 */ /* 0x000f22000c1e1500 */
[----:B------:R-:W-:-:S04]  /*143f0*/  IMAD.WIDE R186, R0, 0x2, R26 ;  /* 0x0000000200ba7825 */ /* 0x000fc800078e021a */
[----:B------:R-:W-:Y:S01]  /*14400*/  IMAD.WIDE R18, R0, 0x2, R4 ;  /* 0x0000000200127825 */ /* 0x000fe200078e0204 */
[----:B-1----:R0:W4:Y:S01]  /*14410*/  LDG.E.U16 R9, desc[UR4][R186.64] ;  /* 0x00000004ba097981 */ /* 0x002122000c1e1500 */
[----:B------:R-:W-:Y:S02]  /*14420*/  R2UR UR47, R146 ;  /* 0x00000000922f72ca */ /* 0x000fe400000e0000 */
[----:B------:R-:W-:Y:S01]  /*14430*/  R2UR UR40, R145 ;  /* 0x00000000912872ca */ /* 0x000fe200000e0000 */
[----:B--2---:R-:W-:Y:S04]  /*14440*/  STL [R1+0x1594], R61 ;  /* 0x0015943d01007387 */ /* 0x004fe80000100800 */
[----:B---3--:R-:W-:Y:S04]  /*14450*/  STL [R1+0x1598], R148 ;  /* 0x0015989401007387 */ /* 0x008fe80000100800 */
[----:B----4-:R-:W-:Y:S04]  /*14460*/  STL [R1+0x159c], R100 ;  /* 0x00159c6401007387 */ /* 0x010fe80000100800 */
[----:B------:R-:W-:Y:S04]  /*14470*/  STL [R1+0x15a0], R60 ;  /* 0x0015a03c01007387 */ /* 0x000fe80000100800 */
[----:B------:R-:W2:Y:S04]  /*14480*/  LDL.64 R26, [R1+0x998] ;  /* 0x00099800011a7983 */ /* 0x000ea80000100a00 */
[----:B------:R1:W-:Y:S04]  /*14490*/  STL [R1+0x250], R6 ;  /* 0x0002500601007387 */ /* 0x0003e80000100800 */
[----:B------:R-:W3:Y:S04]  /*144a0*/  LDL.64 R24, [R1+0x990] ;  /* 0x0009900001187983 */ /* 0x000ee80000100a00 */
[----:B------:R-:W4:Y:S04]  /*144b0*/  LDL.64 R14, [R1+0x988] ;  /* 0x00098800010e7983 */ /* 0x000f280000100a00 */
[----:B------:R-:W4:Y:S04]  /*144c0*/  LDL.64 R10, [R1+0x980] ;  /* 0x00098000010a7983 */ /* 0x000f280000100a00 */
[----:B------:R-:W4:Y:S04]  /*144d0*/  LDL.64 R4, [R1+0x978] ;  /* 0x0009780001047983 */ /* 0x000f280000100a00 */
[----:B-1----:R1:W4:Y:S01]  /*144e0*/  LDG.E.U16 R6, desc[UR4][R18.64] ;  /* 0x0000000412067981 */ /* 0x002322000c1e1500 */
[----:B0-----:R-:W-:-:S05]  /*144f0*/  IMAD.WIDE R186, R0, 0x2, R30 ;  /* 0x0000000200ba7825 */ /* 0x001fca00078e021e */
[----:B------:R2:W4:Y:S01]  /*14500*/  LDG.E.U16 R146, desc[UR4][R186.64] ;  /* 0x00000004ba927981 */ /* 0x000522000c1e1500 */
[----:B------:R-:W-:-:S04]  /*14510*/  IMAD.WIDE R184, R0, 0x2, R28 ;  /* 0x0000000200b87825 */ /* 0x000fc800078e021c */
[C---:B------:R-:W-:Y:S01]  /*14520*/  IMAD.WIDE R22, R0.reuse, 0x2, R16 ;  /* 0x0000000200167825 */ /* 0x040fe200078e0210 */
[----:B------:R3:W4:Y:S03]  /*14530*/  LDG.E.U16 R98, desc[UR4][R184.64] ;  /* 0x00000004b8627981 */ /* 0x000726000c1e1500 */
[C---:B------:R-:W-:Y:S01]  /*14540*/  IMAD.WIDE R20, R0.reuse, 0x2, R12 ;  /* 0x0000000200147825 */ /* 0x040fe200078e020c */
[----:B------:R4:W4:Y:S03]  /*14550*/  LDG.E.U16 R58, desc[UR4][R22.64] ;  /* 0x00000004163a7981 */ /* 0x000926000c1e1500 */
[C---:B-1----:R-:W-:Y:S01]  /*14560*/  IMAD.WIDE R18, R0.reuse, 0x2, R2 ;  /* 0x0000000200127825 */ /* 0x042fe200078e0202 */
[----:B------:R-:W-:Y:S04]  /*14570*/  STL [R1+0x15a4], R147 ;  /* 0x0015a49301007387 */ /* 0x000fe80000100800 */
[----:B------:R-:W-:Y:S04]  /*14580*/  STL [R1+0x15a8], R99 ;  /* 0x0015a86301007387 */ /* 0x000fe80000100800 */
[----:B------:R0:W-:Y:S04]  /*14590*/  STL [R1+0x15ac], R59 ;  /* 0x0015ac3b01007387 */ /* 0x0001e80000100800 */
[----:B------:R-:W4:Y:S04]  /*145a0*/  LDG.E.U16 R145, desc[UR4][R18.64] ;  /* 0x0000000412917981 */ /* 0x000f28000c1e1500 */
[----:B------:R-:W4:Y:S04]  /*145b0*/  LDL.64 R30, [R1+0x970] ;  /* 0x00097000011e7983 */ /* 0x000f280000100a00 */
[----:B0-----:R0:W4:Y:S04]  /*145c0*/  LDG.E.U16 R59, desc[UR4][R20.64] ;  /* 0x00000004143b7981 */ /* 0x001128000c1e1500 */
[----:B------:R1:W-:Y:S04]  /*145d0*/  STL [R1+0x240], R32 ;  /* 0x0002402001007387 */ /* 0x0003e80000100800 */
[----:B------:R-:W4:Y:S04]  /*145e0*/  LDL.64 R2, [R1+0x960] ;  /* 0x0009600001027983 */ /* 0x000f280000100a00 */
[----:B------:R-:W4:Y:S04]  /*145f0*/  LDL.64 R28, [R1+0x968] ;  /* 0x00096800011c7983 */ /* 0x000f280000100a00 */
[----:B------:R-:W4:Y:S04]  /*14600*/  LDL.64 R16, [R1+0x958] ;  /* 0x0009580001107983 */ /* 0x000f280000100a00 */
[----:B------:R-:W4:Y:S01]  /*14610*/  LDL.64 R12, [R1+0x950] ;  /* 0x00095000010c7983 */ /* 0x000f220000100a00 */
[----:B--2---:R-:W-:-:S05]  /*14620*/  IMAD.WIDE R186, R0, 0x2, R26 ;  /* 0x0000000200ba7825 */ /* 0x004fca00078e021a */
[----:B------:R-:W2:Y:S01]  /*14630*/  LDG.E.U16 R97, desc[UR4][R186.64] ;  /* 0x00000004ba617981 */ /* 0x000ea2000c1e1500 */
[----:B---3--:R-:W-:-:S04]  /*14640*/  IMAD.WIDE R184, R0, 0x2, R24 ;  /* 0x0000000200b87825 */ /* 0x008fc800078e0218 */
[C---:B----4-:R-:W-:Y:S01]  /*14650*/  IMAD.WIDE R22, R0.reuse, 0x2, R14 ;  /* 0x0000000200167825 */ /* 0x050fe200078e020e */
[----:B------:R-:W3:Y:S04]  /*14660*/  LDG.E.U16 R57, desc[UR4][R184.64] ;  /* 0x00000004b8397981 */ /* 0x000ee8000c1e1500 */
[----:B------:R4:W3:Y:S01]  /*14670*/  LDG.E.U16 R99, desc[UR4][R22.64] ;  /* 0x0000000416637981 */ /* 0x0008e2000c1e1500 */
[----:B0-----:R-:W-:-:S03]  /*14680*/  IMAD.WIDE R20, R0, 0x2, R10 ;  /* 0x0000000200147825 */ /* 0x001fc600078e020a */
[----:B------:R-:W-:Y:S04]  /*14690*/  STL [R1+0x15b0], R146 ;  /* 0x0015b09201007387 */ /* 0x000fe80000100800 */
[----:B------:R-:W-:Y:S04]  /*146a0*/  STL [R1+0x15b4], R98 ;  /* 0x0015b46201007387 */ /* 0x000fe80000100800 */
[----:B------:R-:W-:Y:S04]  /*146b0*/  STL [R1+0x15b8], R58 ;  /* 0x0015b83a01007387 */ /* 0x000fe80000100800 */
[----:B------:R-:W-:Y:S04]  /*146c0*/  STL [R1+0x15bc], R59 ;  /* 0x0015bc3b01007387 */ /* 0x000fe80000100800 */
[----:B------:R-:W-:Y:S04]  /*146d0*/  STL [R1+0x230], R9 ;  /* 0x0002300901007387 */ /* 0x000fe80000100800 */
[----:B------:R-:W-:Y:S04]  /*146e0*/  STL [R1+0x15c0], R145 ;  /* 0x0015c09101007387 */ /* 0x000fe80000100800 */
[----:B------:R-:W3:Y:S04]  /*146f0*/  LDL.64 R10, [R1+0x938] ;  /* 0x00093800010a7983 */ /* 0x000ee80000100a00 */
[----:B------:R-:W3:Y:S01]  /*14700*/  LDL.64 R24, [R1+0x940] ;  /* 0x0009400001187983 */ /* 0x000ee20000100a00 */
[----:B------:R-:W-:-:S03]  /*14710*/  IMAD.WIDE R18, R0, 0x2, R4 ;  /* 0x0000000200127825 */ /* 0x000fc600078e0204 */
[----:B------:R-:W3:Y:S04]  /*14720*/  LDL.64 R26, [R1+0x948] ;  /* 0x00094800011a7983 */ /* 0x000ee80000100a00 */
[----:B------:R-:W3:Y:S04]  /*14730*/  LDL.64 R14, [R1+0x930] ;  /* 0x00093000010e7983 */ /* 0x000ee80000100a00 */
[----:B------:R-:W3:Y:S01]  /*14740*/  LDL.64 R4, [R1+0x928] ;  /* 0x0009280001047983 */ /* 0x000ee20000100a00 */
[----:B----4-:R-:W-:-:S03]  /*14750*/  IMAD.WIDE R22, R0, 0x2, R2 ;  /* 0x0000000200167825 */ /* 0x010fc600078e0202 */
[----:B------:R-:W-:Y:S01]  /*14760*/  STL [R1+0x220], R6 ;  /* 0x0002200601007387 */ /* 0x000fe20000100800 */
[----:B------:R-:W-:-:S03]  /*14770*/  R2UR UR41, R144 ;  /* 0x00000000902972ca */ /* 0x000fc600000e0000 */
[----:B------:R0:W4:Y:S01]  /*14780*/  LDG.E.U16 R144, desc[UR4][R20.64] ;  /* 0x0000000414907981 */ /* 0x000122000c1e1500 */
[----:B------:R-:W-:-:S03]  /*14790*/  R2UR UR42, R143 ;  /* 0x000000008f2a72ca */ /* 0x000fc600000e0000 */
[----:B------:R-:W4:Y:S01]  /*147a0*/  LDG.E.U16 R143, desc[UR4][R22.64] ;  /* 0x00000004168f7981 */ /* 0x000f22000c1e1500 */
[----:B------:R-:W-:-:S03]  /*147b0*/  IMAD.WIDE R186, R0, 0x2, R30 ;  /* 0x0000000200ba7825 */ /* 0x000fc600078e021e */
[----:B------:R1:W4:Y:S01]  /*147c0*/  LDG.E.U16 R96, desc[UR4][R18.64] ;  /* 0x0000000412607981 */ /* 0x000322000c1e1500 */
[----:B0-----:R-:W-:-:S03]  /*147d0*/  IMAD.WIDE R20, R0, 0x2, R16 ;  /* 0x0000000200147825 */ /* 0x001fc600078e0210 */
[----:B------:R-:W4:Y:S01]  /*147e0*/  LDG.E.U16 R56, desc[UR4][R186.64] ;  /* 0x00000004ba387981 */ /* 0x000f22000c1e1500 */
[----:B------:R-:W-:-:S03]  /*147f0*/  IMAD.WIDE R184, R0, 0x2, R28 ;  /* 0x0000000200b87825 */ /* 0x000fc600078e021c */
[----:B------:R-:W4:Y:S01]  /*14800*/  LDG.E.U16 R95, desc[UR4][R20.64] ;  /* 0x00000004145f7981 */ /* 0x000f22000c1e1500 */
[----:B-1----:R-:W-:-:S03]  /*14810*/  IMAD.WIDE R18, R0, 0x2, R12 ;  /* 0x0000000200127825 */ /* 0x002fc600078e020c */
[----:B------:R0:W4:Y:S04]  /*14820*/  LDG.E.U16 R147, desc[UR4][R184.64] ;  /* 0x00000004b8937981 */ /* 0x000128000c1e1500 */
[----:B------:R1:W4:Y:S04]  /*14830*/  LDG.E.U16 R55, desc[UR4][R18.64] ;  /* 0x0000000412377981 */ /* 0x000328000c1e1500 */
[----:B--2---:R-:W-:Y:S04]  /*14840*/  STL [R1+0x15c4], R97 ;  /* 0x0015c46101007387 */ /* 0x004fe80000100800 */
[----:B---3--:R-:W-:Y:S04]  /*14850*/  STL [R1+0x15c8], R57 ;  /* 0x0015c83901007387 */ /* 0x008fe80000100800 */
[----:B------:R2:W-:Y:S04]  /*14860*/  STL [R1+0x15cc], R99 ;  /* 0x0015cc6301007387 */ /* 0x0005e80000100800 */
[----:B------:R-:W3:Y:S04]  /*14870*/  LDL.64 R2, [R1+0x920] ;  /* 0x0009200001027983 */ /* 0x000ee80000100a00 */
        /* <DEDUP_REMOVED lines=8> */
[----:B------:R-:W-:Y:S01]  /*14900*/  R2UR UR43, R142 ;  /* 0x000000008e2b72ca */ /* 0x000fe200000e0000 */
[----:B------:R-:W-:-:S02]  /*14910*/  UIADD3.64 UR52, UR8, 0x700, URZ ;  /* 0x0000070008347897 */ /* 0x000fc4000fffe03f */
[----:B------:R-:W-:Y:S01]  /*14920*/  UIADD3.64 UR54, UR10, 0x604, URZ ;  /* 0x000006040a367897 */ /* 0x000fe2000fffe03f */
[----:B------:R-:W-:Y:S02]  /*14930*/  WARPGROUP.DEPBAR.LE gsb0, 0x0 ;  /* 0x00008000000079c5 */ /* 0x000fe40000010000 */
[C---:B------:R-:W-:Y:S01]  /*14940*/  IMAD.WIDE R22, R0.reuse, 0x2, R10 ;  /* 0x0000000200167825 */ /* 0x040fe200078e020a */
[----:B--2---:R-:W2:Y:S04]  /*14950*/  LDL.64 R98, [R1+0x6c8] ;  /* 0x0006c80001627983 */ /* 0x004ea80000100a00 */
[----:B------:R-:W2:Y:S01]  /*14960*/  LDL.64 R10, [R1+0x8d8] ;  /* 0x0008d800010a7983 */ /* 0x000ea20000100a00 */
[----:B0-----:R-:W-:-:S03]  /*14970*/  IMAD.WIDE R184, R0, 0x2, R24 ;  /* 0x0000000200b87825 */ /* 0x001fc600078e0218 */
[----:B------:R-:W2:Y:S01]  /*14980*/  LDL.64 R24, [R1+0x8e0] ;  /* 0x0008e00001187983 */ /* 0x000ea20000100a00 */
[----:B------:R-:W-:-:S03]  /*14990*/  IMAD.WIDE R186, R0, 0x2, R26 ;  /* 0x0000000200ba7825 */ /* 0x000fc600078e021a */
[----:B------:R-:W2:Y:S01]  /*149a0*/  LDL.64 R26, [R1+0x8c8] ;  /* 0x0008c800011a7983 */ /* 0x000ea20000100a00 */
[----:B------:R-:W-:-:S03]  /*149b0*/  IMAD.WIDE R20, R0, 0x2, R14 ;  /* 0x0000000200147825 */ /* 0x000fc600078e020e */
[----:B------:R3:W2:Y:S01]  /*149c0*/  LDG.E.U16 R60, desc[UR4][R186.64] ;  /* 0x00000004ba3c7981 */ /* 0x0006a2000c1e1500 */
[----:B-1----:R-:W-:-:S03]  /*149d0*/  IMAD.WIDE R18, R0, 0x2, R4 ;  /* 0x0000000200127825 */ /* 0x002fc600078e0204 */
[----:B------:R-:W2:Y:S04]  /*149e0*/  LDL.64 R4, [R1+0x8c0] ;  /* 0x0008c00001047983 */ /* 0x000ea80000100a00 */
[----:B------:R-:W2:Y:S04]  /*149f0*/  LDL.64 R14, [R1+0x8b8] ;  /* 0x0008b800010e7983 */ /* 0x000ea80000100a00 */
[----:B------:R4:W2:Y:S04]  /*14a00*/  LDG.E.U16 R100, desc[UR4][R18.64] ;  /* 0x0000000412647981 */ /* 0x0008a8000c1e1500 */
[----:B------:R0:W2:Y:S04]  /*14a10*/  LDG.E.U16 R54, desc[UR4][R20.64] ;  /* 0x0000000414367981 */ /* 0x0000a8000c1e1500 */
[----:B------:R1:W2:Y:S04]  /*14a20*/  LDG.E.U16 R94, desc[UR4][R22.64] ;  /* 0x00000004165e7981 */ /* 0x0002a8000c1e1500 */
[----:B------:R-:W2:Y:S04]  /*14a30*/  LDG.E.U16 R142, desc[UR4][R184.64] ;  /* 0x00000004b88e7981 */ /* 0x000ea8000c1e1500 */
[----:B------:R-:W2:Y:S04]  /*14a40*/  LDL.64 R72, [R1+0x6c0] ;  /* 0x0006c00001487983 */ /* 0x000ea80000100a00 */
        /* <DEDUP_REMOVED lines=11> */
[----:B------:R-:W2:Y:S01]  /*14b00*/  LDL.64 R192, [R1+0x428] ;  /* 0x0004280001c07983 */ /* 0x000ea20000100a00 */
[----:B---3--:R-:W-:-:S03]  /*14b10*/  IMAD.WIDE R186, R0, 0x2, R2 ;  /* 0x0000000200ba7825 */ /* 0x008fc600078e0202 */
[----:B------:R-:W3:Y:S01]  /*14b20*/  LDL.64 R2, [R1+0x8b0] ;  /* 0x0008b00001027983 */ /* 0x000ee20000100a00 */
[----:B----4-:R-:W-:-:S03]  /*14b30*/  IMAD.WIDE R18, R0, 0x2, R16 ;  /* 0x0000000200127825 */ /* 0x010fc600078e0210 */
[----:B------:R-:W4:Y:S04]  /*14b40*/  LDL.64 R16, [R1+0x8a0] ;  /* 0x0008a00001107983 */ /* 0x000f280000100a00 */
[----:B------:R-:W4:Y:S01]  /*14b50*/  LDG.E.U16 R140, desc[UR4][R18.64] ;  /* 0x00000004128c7981 */ /* 0x000f22000c1e1500 */
[----:B0-----:R-:W-:-:S03]  /*14b60*/  IMAD.WIDE R20, R0, 0x2, R30 ;  /* 0x0000000200147825 */ /* 0x001fc600078e021e */
[----:B------:R0:W4:Y:S04]  /*14b70*/  LDG.E.U16 R141, desc[UR4][R186.64] ;  /* 0x00000004ba8d7981 */ /* 0x000128000c1e1500 */
[----:B------:R2:W4:Y:S01]  /*14b80*/  LDG.E.U16 R148, desc[UR4][R20.64] ;  /* 0x0000000414947981 */ /* 0x000522000c1e1500 */
[----:B-1----:R-:W-:-:S03]  /*14b90*/  IMAD.WIDE R22, R0, 0x2, R36 ;  /* 0x0000000200167825 */ /* 0x002fc600078e0224 */
[----:B------:R-:W4:Y:S01]  /*14ba0*/  LDL.64 R30, [R1+0x8a8] ;  /* 0x0008a800011e7983 */ /* 0x000f220000100a00 */
[----:B0-----:R-:W-:-:S03]  /*14bb0*/  IMAD.WIDE R186, R0, 0x2, R12 ;  /* 0x0000000200ba7825 */ /* 0x001fc600078e020c */
[----:B------:R-:W4:Y:S01]  /*14bc0*/  LDL.64 R12, [R1+0x898] ;  /* 0x00089800010c7983 */ /* 0x000f220000100a00 */
[----:B------:R-:W-:-:S03]  /*14bd0*/  IMAD.WIDE R184, R0, 0x2, R38 ;  /* 0x0000000200b87825 */ /* 0x000fc600078e0226 */
[----:B------:R0:W4:Y:S04]  /*14be0*/  LDG.E.U16 R53, desc[UR4][R22.64] ;  /* 0x0000000416357981 */ /* 0x000128000c1e1500 */
[----:B------:R1:W4:Y:S04]  /*14bf0*/  LDG.E.U16 R93, desc[UR4][R184.64] ;  /* 0x00000004b85d7981 */ /* 0x000328000c1e1500 */
[----:B------:R1:W4:Y:S01]  /*14c00*/  LDG.E.U16 R92, desc[UR4][R186.64] ;  /* 0x00000004ba5c7981 */ /* 0x000322000c1e1500 */
[----:B--2---:R-:W-:-:S03]  /*14c10*/  IMAD.WIDE R18, R0, 0x2, R10 ;  /* 0x0000000200127825 */ /* 0x004fc600078e020a */
[----:B------:R-:W2:Y:S04]  /*14c20*/  LDL.64 R36, [R1+0x848] ;  /* 0x0008480001247983 */ /* 0x000ea80000100a00 */
[----:B------:R-:W2:Y:S01]  /*14c30*/  LDL.64 R10, [R1+0x888] ;  /* 0x00088800010a7983 */ /* 0x000ea20000100a00 */
[----:B------:R-:W-:-:S03]  /*14c40*/  IMAD.WIDE R20, R0, 0x2, R24 ;  /* 0x0000000200147825 */ /* 0x000fc600078e0218 */
[----:B------:R-:W2:Y:S01]  /*14c50*/  LDL.64 R24, [R1+0x890] ;  /* 0x0008900001187983 */ /* 0x000ea20000100a00 */
[----:B0-----:R-:W-:-:S03]  /*14c60*/  IMAD.WIDE R22, R0, 0x2, R32 ;  /* 0x0000000200167825 */ /* 0x001fc600078e0220 */
[----:B------:R0:W2:Y:S01]  /*14c70*/  LDG.E.U16 R139, desc[UR4][R20.64] ;  /* 0x00000004148b7981 */ /* 0x0000a2000c1e1500 */
[----:B-1----:R-:W-:-:S03]  /*14c80*/  IMAD.WIDE R184, R0, 0x2, R34 ;  /* 0x0000000200b87825 */ /* 0x002fc600078e0222 */
[----:B------:R1:W2:Y:S01]  /*14c90*/  LDG.E.U16 R61, desc[UR4][R22.64] ;  /* 0x00000004163d7981 */ /* 0x0002a2000c1e1500 */
[----:B------:R-:W-:-:S03]  /*14ca0*/  IMAD.WIDE R186, R0, 0x2, R28 ;  /* 0x0000000200ba7825 */ /* 0x000fc600078e021c */
[----:B------:R1:W2:Y:S01]  /*14cb0*/  LDG.E.U16 R52, desc[UR4][R184.64] ;  /* 0x00000004b8347981 */ /* 0x0002a2000c1e1500 */
[----:B0-----:R-:W-:-:S03]  /*14cc0*/  IMAD.WIDE R20, R0, 0x2, R14 ;  /* 0x0000000200147825 */ /* 0x001fc600078e020e */
[----:B------:R3:W2:Y:S01]  /*14cd0*/  LDG.E.U16 R91, desc[UR4][R18.64] ;  /* 0x00000004125b7981 */ /* 0x0006a2000c1e1500 */
[----:B-1----:R-:W-:-:S03]  /*14ce0*/  IMAD.WIDE R22, R0, 0x2, R4 ;  /* 0x0000000200167825 */ /* 0x002fc600078e0204 */
[----:B------:R-:W2:Y:S01]  /*14cf0*/  LDL.64 R4, [R1+0x878] ;  /* 0x0008780001047983 */ /* 0x000ea20000100a00 */
[----:B------:R-:W-:-:S03]  /*14d00*/  IMAD.WIDE R184, R0, 0x2, R26 ;  /* 0x0000000200b87825 */ /* 0x000fc600078e021a */
[----:B------:R-:W2:Y:S04]  /*14d10*/  LDL.64 R28, [R1+0x880] ;  /* 0x00088000011c7983 */ /* 0x000ea80000100a00 */
[----:B------:R-:W2:Y:S04]  /*14d20*/  LDL.64 R14, [R1+0x870] ;  /* 0x00087000010e7983 */ /* 0x000ea80000100a00 */
[----:B------:R4:W2:Y:S04]  /*14d30*/  LDG.E.U16 R101, desc[UR4][R184.64] ;  /* 0x00000004b8657981 */ /* 0x0008a8000c1e1500 */
[----:B------:R-:W2:Y:S04]  /*14d40*/  LDL.64 R26, [R1+0x868] ;  /* 0x00086800011a7983 */ /* 0x000ea80000100a00 */
[----:B------:R0:W2:Y:S04]  /*14d50*/  LDG.E.U16 R138, desc[UR4][R22.64] ;  /* 0x00000004168a7981 */ /* 0x0000a8000c1e1500 */
[----:B------:R2:W2:Y:S04]  /*14d60*/  LDG.E.U16 R90, desc[UR4][R20.64] ;  /* 0x00000004145a7981 */ /* 0x0004a8000c1e1500 */
[----:B------:R-:W2:Y:S04]  /*14d70*/  LDG.E.U16 R51, desc[UR4][R186.64] ;  /* 0x00000004ba337981 */ /* 0x000ea8000c1e1500 */
[----:B------:R-:W2:Y:S04]  /*14d80*/  LDL.64 R32, [R1+0x820] ;  /* 0x0008200001207983 */ /* 0x000ea80000100a00 */
[----:B------:R-:W2:Y:S04]  /*14d90*/  LDL.64 R34, [R1+0x828] ;  /* 0x0008280001227983 */ /* 0x000ea80000100a00 */
[----:B------:R-:W2:Y:S01]  /*14da0*/  LDL.64 R38, [R1+0x790] ;  /* 0x0007900001267983 */ /* 0x000ea20000100a00 */
[----:B---3--:R-:W-:-:S03]  /*14db0*/  IMAD.WIDE R18, R0, 0x2, R2 ;  /* 0x0000000200127825 */ /* 0x008fc600078e0202 */
[----:B------:R-:W3:Y:S01]  /*14dc0*/  LDL.64 R2, [R1+0x860] ;  /* 0x0008600001027983 */ /* 0x000ee20000100a00 */
[----:B----4-:R-:W-:-:S03]  /*14dd0*/  IMAD.WIDE R184, R0, 0x2, R16 ;  /* 0x0000000200b87825 */ /* 0x010fc600078e0210 */
[----:B------:R-:W4:Y:S04]  /*14de0*/  LDL.64 R16, [R1+0x858] ;  /* 0x0008580001107983 */ /* 0x000f280000100a00 */
[----:B------:R1:W4:Y:S04]  /*14df0*/  LDG.E.U16 R50, desc[UR4][R18.64] ;  /* 0x0000000412327981 */ /* 0x000328000c1e1500 */
[----:B------:R1:W4:Y:S01]  /*14e00*/  LDG.E.U16 R137, desc[UR4][R184.64] ;  /* 0x00000004b8897981 */ /* 0x000322000c1e1500 */
[----:B0-----:R-:W-:-:S03]  /*14e10*/  IMAD.WIDE R22, R0, 0x2, R12 ;  /* 0x0000000200167825 */ /* 0x001fc600078e020c */
[----:B------:R-:W4:Y:S01]  /*14e20*/  LDL.64 R12, [R1+0x850] ;  /* 0x00085000010c7983 */ /* 0x000f220000100a00 */
[----:B--2---:R-:W-:-:S03]  /*14e30*/  IMAD.WIDE R20, R0, 0x2, R24 ;  /* 0x0000000200147825 */ /* 0x004fc600078e0218 */
[----:B------:R-:W2:Y:S01]  /*14e40*/  LDG.E.U16 R89, desc[UR4][R22.64] ;  /* 0x0000000416597981 */ /* 0x000ea2000c1e1500 */
[----:B-1----:R-:W-:-:S03]  /*14e50*/  IMAD.WIDE R18, R0, 0x2, R10 ;  /* 0x0000000200127825 */ /* 0x002fc600078e020a */
[----:B------:R-:W2:Y:S04]  /*14e60*/  LDL.64 R24, [R1+0x838] ;  /* 0x0008380001187983 */ /* 0x000ea80000100a00 */
[----:B------:R-:W2:Y:S01]  /*14e70*/  LDL.64 R10, [R1+0x830] ;  /* 0x00083000010a7983 */ /* 0x000ea20000100a00 */
[----:B------:R-:W-:-:S03]  /*14e80*/  IMAD.WIDE R186, R0, 0x2, R30 ;  /* 0x0000000200ba7825 */ /* 0x000fc600078e021e */
[----:B------:R-:W2:Y:S04]  /*14e90*/  LDL.64 R30, [R1+0x840] ;  /* 0x00084000011e7983 */ /* 0x000ea80000100a00 */
[----:B------:R0:W2:Y:S01]  /*14ea0*/  LDG.E.U16 R149, desc[UR4][R186.64] ;  /* 0x00000004ba957981 */ /* 0x0000a2000c1e1500 */
[----:B------:R-:W-:-:S03]  /*14eb0*/  IMAD.WIDE R184, R0, 0x2, R4 ;  /* 0x0000000200b87825 */ /* 0x000fc600078e0204 */
[----:B------:R-:W2:Y:S04]  /*14ec0*/  LDG.E.U16 R62, desc[UR4][R18.64] ;  /* 0x00000004123e7981 */ /* 0x000ea8000c1e1500 */
[----:B------:R-:W2:Y:S01]  /*14ed0*/  LDL.64 R4, [R1+0x818] ;  /* 0x0008180001047983 */ /* 0x000ea20000100a00 */
[----:B0-----:R-:W-:-:S03]  /*14ee0*/  IMAD.WIDE R186, R0, 0x2, R28 ;  /* 0x0000000200ba7825 */ /* 0x001fc600078e021c */
[----:B------:R0:W2:Y:S01]  /*14ef0*/  LDG.E.U16 R49, desc[UR4][R20.64] ;  /* 0x0000000414317981 */ /* 0x0000a2000c1e1500 */
[----:B------:R-:W-:-:S03]  /*14f00*/  IMAD.WIDE R22, R0, 0x2, R14 ;  /* 0x0000000200167825 */ /* 0x000fc600078e020e */
[----:B------:R-:W2:Y:S04]  /*14f10*/  LDL.64 R14, [R1+0x810] ;  /* 0x00081000010e7983 */ /* 0x000ea80000100a00 */
[----:B------:R4:W2:Y:S01]  /*14f20*/  LDG.E.U16 R136, desc[UR4][R186.64] ;  /* 0x00000004ba887981 */ /* 0x0008a2000c1e1500 */
[----:B0-----:R-:W-:-:S03]  /*14f30*/  IMAD.WIDE R20, R0, 0x2, R26 ;  /* 0x0000000200147825 */ /* 0x001fc600078e021a */
[----:B------:R-:W2:Y:S04]  /*14f40*/  LDL.64 R26, [R1+0x800] ;  /* 0x00080000011a7983 */ /* 0x000ea80000100a00 */
[----:B------:R-:W2:Y:S04]  /*14f50*/  LDL.64 R28, [R1+0x808] ;  /* 0x00080800011c7983 */ /* 0x000ea80000100a00 */
[----:B------:R0:W2:Y:S04]  /*14f60*/  LDG.E.U16 R88, desc[UR4][R184.64] ;  /* 0x00000004b8587981 */ /* 0x0000a8000c1e1500 */
[----:B------:R1:W2:Y:S04]  /*14f70*/  LDG.E.U16 R48, desc[UR4][R22.64] ;  /* 0x0000000416307981 */ /* 0x0002a8000c1e1500 */
[----:B------:R-:W2:Y:S01]  /*14f80*/  LDG.E.U16 R102, desc[UR4][R20.64] ;  /* 0x0000000414667981 */ /* 0x000ea2000c1e1500 */
        /* <DEDUP_REMOVED lines=8> */
[----:B-1----:R-:W-:-:S03]  /*15010*/  IMAD.WIDE R22, R0, 0x2, R36 ;  /* 0x0000000200167825 */ /* 0x002fc600078e0224 */
[----:B------:R-:W4:Y:S04]  /*15020*/  LDG.E.U16 R47, desc[UR4][R184.64] ;  /* 0x00000004b82f7981 */ /* 0x000f28000c1e1500 */
[----:B------:R0:W4:Y:S04]  /*15030*/  LDG.E.U16 R150, desc[UR4][R22.64] ;  /* 0x0000000416967981 */ /* 0x000128000c1e1500 */
[----:B------:R-:W4:Y:S01]  /*15040*/  LDL.64 R36, [R1+0x758] ;  /* 0x0007580001247983 */ /* 0x000f220000100a00 */
[----:B--2---:R-:W-:-:S03]  /*15050*/  IMAD.WIDE R186, R0, 0x2, R10 ;  /* 0x0000000200ba7825 */ /* 0x004fc600078e020a */
[----:B------:R-:W2:Y:S01]  /*15060*/  LDL.64 R10, [R1+0x7d0] ;  /* 0x0007d000010a7983 */ /* 0x000ea20000100a00 */
[----:B------:R-:W-:-:S03]  /*15070*/  IMAD.WIDE R18, R0, 0x2, R24 ;  /* 0x0000000200127825 */ /* 0x000fc600078e0218 */
[----:B------:R-:W2:Y:S01]  /*15080*/  LDL.64 R24, [R1+0x7d8] ;  /* 0x0007d80001187983 */ /* 0x000ea20000100a00 */
[----:B------:R-:W-:-:S03]  /*15090*/  IMAD.WIDE R20, R0, 0x2, R30 ;  /* 0x0000000200147825 */ /* 0x000fc600078e021e */
[----:B------:R-:W2:Y:S01]  /*150a0*/  LDG.E.U16 R86, desc[UR4][R18.64] ;  /* 0x0000000412567981 */ /* 0x000ea2000c1e1500 */
[----:B0-----:R-:W-:-:S03]  /*150b0*/  IMAD.WIDE R22, R0, 0x2, R32 ;  /* 0x0000000200167825 */ /* 0x001fc600078e0220 */
[----:B------:R0:W2:Y:S04]  /*150c0*/  LDG.E.U16 R134, desc[UR4][R20.64] ;  /* 0x0000000414867981 */ /* 0x0000a8000c1e1500 */
[----:B------:R-:W2:Y:S01]  /*150d0*/  LDG.E.U16 R133, desc[UR4][R22.64] ;  /* 0x0000000416857981 */ /* 0x000ea2000c1e1500 */
[----:B------:R-:W-:-:S03]  /*150e0*/  IMAD.WIDE R184, R0, 0x2, R34 ;  /* 0x0000000200b87825 */ /* 0x000fc600078e0222 */
[----:B------:R-:W2:Y:S01]  /*150f0*/  LDL.64 R30, [R1+0x7e0] ;  /* 0x0007e000011e7983 */ /* 0x000ea20000100a00 */
[----:B0-----:R-:W-:-:S03]  /*15100*/  IMAD.WIDE R20, R0, 0x2, R4 ;  /* 0x0000000200147825 */ /* 0x001fc600078e0204 */
[----:B------:R-:W2:Y:S01]  /*15110*/  LDL.64 R4, [R1+0x7c8] ;  /* 0x0007c80001047983 */ /* 0x000ea20000100a00 */
[----:B------:R-:W-:-:S03]  /*15120*/  IMAD.WIDE R18, R0, 0x2, R14 ;  /* 0x0000000200127825 */ /* 0x000fc600078e020e */
[----:B------:R-:W2:Y:S04]  /*15130*/  LDL.64 R14, [R1+0x7c0] ;  /* 0x0007c000010e7983 */ /* 0x000ea80000100a00 */
[----:B------:R0:W2:Y:S04]  /*15140*/  LDG.E.U16 R63, desc[UR4][R184.64] ;  /* 0x00000004b83f7981 */ /* 0x0000a8000c1e1500 */
[----:B------:R1:W2:Y:S04]  /*15150*/  LDG.E.U16 R46, desc[UR4][R186.64] ;  /* 0x00000004ba2e7981 */ /* 0x0002a8000c1e1500 */
[----:B------:R4:W2:Y:S01]  /*15160*/  LDG.E.U16 R85, desc[UR4][R20.64] ;  /* 0x0000000414557981 */ /* 0x0008a2000c1e1500 */
[----:B0-----:R-:W-:-:S03]  /*15170*/  IMAD.WIDE R184, R0, 0x2, R26 ;  /* 0x0000000200b87825 */ /* 0x001fc600078e021a */
[----:B------:R-:W2:Y:S01]  /*15180*/  LDL.64 R26, [R1+0x7a8] ;  /* 0x0007a800011a7983 */ /* 0x000ea20000100a00 */
[----:B-1----:R-:W-:-:S03]  /*15190*/  IMAD.WIDE R186, R0, 0x2, R28 ;  /* 0x0000000200ba7825 */ /* 0x002fc600078e021c */
[----:B------:R-:W2:Y:S04]  /*151a0*/  LDL.64 R28, [R1+0x7b8] ;  /* 0x0007b800011c7983 */ /* 0x000ea80000100a00 */
[----:B------:R0:W2:Y:S04]  /*151b0*/  LDG.E.U16 R45, desc[UR4][R18.64] ;  /* 0x00000004122d7981 */ /* 0x0000a8000c1e1500 */
[----:B------:R-:W2:Y:S04]  /*151c0*/  LDG.E.U16 R132, desc[UR4][R184.64] ;  /* 0x00000004b8847981 */ /* 0x000ea8000c1e1500 */
[----:B------:R-:W2:Y:S04]  /*151d0*/  LDL.64 R32, [R1+0x780] ;  /* 0x0007800001207983 */ /* 0x000ea80000100a00 */
[----:B------:R-:W2:Y:S04]  /*151e0*/  LDG.E.U16 R103, desc[UR4][R186.64] ;  /* 0x00000004ba677981 */ /* 0x000ea8000c1e1500 */
[----:B------:R-:W2:Y:S01]  /*151f0*/  LDL.64 R34, [R1+0x750] ;  /* 0x0007500001227983 */ /* 0x000ea20000100a00 */
[----:B---3--:R-:W-:-:S03]  /*15200*/  IMAD.WIDE R22, R0, 0x2, R2 ;  /* 0x0000000200167825 */ /* 0x008fc600078e0202 */
[----:B------:R-:W3:Y:S04]  /*15210*/  LDL.64 R2, [R1+0x7b0] ;  /* 0x0007b00001027983 */ /* 0x000ee80000100a00 */
[----:B------:R2:W3:Y:S01]  /*15220*/  LDG.E.U16 R84, desc[UR4][R22.64] ;  /* 0x0000000416547981 */ /* 0x0004e2000c1e1500 */
[----:B----4-:R-:W-:-:S03]  /*15230*/  IMAD.WIDE R20, R0, 0x2, R16 ;  /* 0x0000000200147825 */ /* 0x010fc600078e0210 */
[----:B------:R-:W4:Y:S04]  /*15240*/  LDL.64 R16, [R1+0x7a0] ;  /* 0x0007a00001107983 */ /* 0x000f280000100a00 */
[----:B------:R1:W4:Y:S01]  /*15250*/  LDG.E.U16 R44, desc[UR4][R20.64] ;  /* 0x00000004142c7981 */ /* 0x000322000c1e1500 */
[----:B0-----:R-:W-:-:S03]  /*15260*/  IMAD.WIDE R18, R0, 0x2, R12 ;  /* 0x0000000200127825 */ /* 0x001fc600078e020c */
[----:B------:R-:W4:Y:S04]  /*15270*/  LDL.64 R12, [R1+0x798] ;  /* 0x00079800010c7983 */ /* 0x000f280000100a00 */
[----:B------:R0:W4:Y:S01]  /*15280*/  LDG.E.U16 R151, desc[UR4][R18.64] ;  /* 0x0000000412977981 */ /* 0x000122000c1e1500 */
[----:B--2---:R-:W-:-:S03]  /*15290*/  IMAD.WIDE R22, R0, 0x2, R10 ;  /* 0x0000000200167825 */ /* 0x004fc600078e020a */
[----:B------:R-:W2:Y:S01]  /*152a0*/  LDL.64 R10, [R1+0x788] ;  /* 0x00078800010a7983 */ /* 0x000ea20000100a00 */
[----:B------:R-:W-:-:S03]  /*152b0*/  IMAD.WIDE R184, R0, 0x2, R24 ;  /* 0x0000000200b87825 */ /* 0x000fc600078e0218 */
[----:B------:R-:W2:Y:S04]  /*152c0*/  LDL.64 R24, [R1+0x778] ;  /* 0x0007780001187983 */ /* 0x000ea80000100a00 */
[----:B------:R-:W2:Y:S04]  /*152d0*/  LDG.E.U16 R83, desc[UR4][R184.64] ;  /* 0x00000004b8537981 */ /* 0x000ea8000c1e1500 */
[----:B------:R0:W2:Y:S01]  /*152e0*/  LDG.E.U16 R43, desc[UR4][R22.64] ;  /* 0x00000004162b7981 */ /* 0x0000a2000c1e1500 */
[----:B-1----:R-:W-:-:S03]  /*152f0*/  IMAD.WIDE R20, R0, 0x2, R4 ;  /* 0x0000000200147825 */ /* 0x002fc600078e0204 */
[----:B------:R-:W2:Y:S01]  /*15300*/  LDL.64 R4, [R1+0x770] ;  /* 0x0007700001047983 */ /* 0x000ea20000100a00 */
[----:B0-----:R-:W-:-:S03]  /*15310*/  IMAD.WIDE R18, R0, 0x2, R14 ;  /* 0x0000000200127825 */ /* 0x001fc600078e020e */
[----:B------:R-:W2:Y:S01]  /*15320*/  LDL.64 R14, [R1+0x768] ;  /* 0x00076800010e7983 */ /* 0x000ea20000100a00 */
[----:B------:R-:W-:-:S03]  /*15330*/  IMAD.WIDE R186, R0, 0x2, R30 ;  /* 0x0000000200ba7825 */ /* 0x000fc600078e021e */
[----:B------:R-:W2:Y:S04]  /*15340*/  LDL.64 R30, [R1+0x748] ;  /* 0x00074800011e7983 */ /* 0x000ea80000100a00 */
[----:B------:R0:W2:Y:S04]  /*15350*/  LDG.E.U16 R131, desc[UR4][R186.64] ;  /* 0x00000004ba837981 */ /* 0x0000a8000c1e1500 */
[----:B------:R4:W2:Y:S01]  /*15360*/  LDG.E.U16 R64, desc[UR4][R20.64] ;  /* 0x0000000414407981 */ /* 0x0008a2000c1e1500 */
[----:B------:R-:W-:-:S03]  /*15370*/  IMAD.WIDE R22, R0, 0x2, R26 ;  /* 0x0000000200167825 */ /* 0x000fc600078e021a */
[----:B------:R-:W2:Y:S01]  /*15380*/  LDL.64 R26, [R1+0x738] ;  /* 0x00073800011a7983 */ /* 0x000ea20000100a00 */
[----:B0-----:R-:W-:-:S03]  /*15390*/  IMAD.WIDE R186, R0, 0x2, R28 ;  /* 0x0000000200ba7825 */ /* 0x001fc600078e021c */
[----:B------:R-:W2:Y:S04]  /*153a0*/  LDL.64 R28, [R1+0x740] ;  /* 0x00074000011c7983 */ /* 0x000ea80000100a00 */
[----:B------:R0:W2:Y:S01]  /*153b0*/  LDG.E.U16 R130, desc[UR4][R18.64] ;  /* 0x0000000412827981 */ /* 0x0000a2000c1e1500 */
[----:B------:R-:W-:-:S03]  /*153c0*/  WARPGROUP.ARRIVE ;  /* 0x00000000000079c5 */ /* 0x000fc60000000000 */
[----:B------:R1:W2:Y:S03]  /*153d0*/  LDG.E.U16 R82, desc[UR4][R186.64] ;  /* 0x00000004ba527981 */ /* 0x0002a6000c1e1500 */
[----:B------:R-:W-:Y:S01]  /*153e0*/  HGMMA.64x64x16.F32.BF16 R152, gdesc[UR52].tnspA, R152, gsb0 ;  /* 0x20e00000349879f0 */ /* 0x000fe20008001898 */
[----:B------:R-:W2:Y:S01]  /*153f0*/  LDG.E.U16 R104, desc[UR4][R22.64] ;  /* 0x0000000416687981 */ /* 0x000ea2000c1e1500 */
[----:B---3--:R-:W-:-:S03]  /*15400*/  IMAD.WIDE R184, R0, 0x2, R2 ;  /* 0x0000000200b87825 */ /* 0x008fc600078e0202 */
[----:B------:R-:W3:Y:S04]  /*15410*/  LDL.64 R2, [R1+0x760] ;  /* 0x0007600001027983 */ /* 0x000ee80000100a00 */
[----:B------:R2:W3:Y:S01]  /*15420*/  LDG.E.U16 R42, desc[UR4][R184.64] ;  /* 0x00000004b82a7981 */ /* 0x0004e2000c1e1500 */
[----:B----4-:R-:W-:-:S03]  /*15430*/  IMAD.WIDE R20, R0, 0x2, R16 ;  /* 0x0000000200147825 */ /* 0x010fc600078e0210 */
[----:B------:R-:W4:Y:S04]  /*15440*/  LDL.64 R16, [R1+0x730] ;  /* 0x0007300001107983 */ /* 0x000f280000100a00 */
[----:B------:R2:W4:Y:S01]  /*15450*/  LDG.E.U16 R129, desc[UR4][R20.64] ;  /* 0x0000000414817981 */ /* 0x000522000c1e1500 */
[----:B0-----:R-:W-:-:S03]  /*15460*/  IMAD.WIDE R18, R0, 0x2, R12 ;  /* 0x0000000200127825 */ /* 0x001fc600078e020c */
[----:B------:R-:W4:Y:S01]  /*15470*/  LDL.64 R12, [R1+0x728] ;  /* 0x00072800010c7983 */ /* 0x000f220000100a00 */
[----:B-1----:R-:W-:-:S03]  /*15480*/  IMAD.WIDE R186, R0, 0x2, R38 ;  /* 0x0000000200ba7825 */ /* 0x002fc600078e0226 */
[----:B------:R0:W4:Y:S04]  /*15490*/  LDG.E.U16 R81, desc[UR4][R18.64] ;  /* 0x0000000412517981 */ /* 0x000128000c1e1500 */
[----:B------:R1:W4:Y:S01]  /*154a0*/  LDG.E.U16 R41, desc[UR4][R186.64] ;  /* 0x00000004ba297981 */ /* 0x000322000c1e1500 */
[----:B--2---:R-:W-:-:S03]  /*154b0*/  IMAD.WIDE R184, R0, 0x2, R10 ;  /* 0x0000000200b87825 */ /* 0x004fc600078e020a */
[----:B------:R-:W2:Y:S01]  /*154c0*/  LDL.64 R10, [R1+0x720] ;  /* 0x00072000010a7983 */ /* 0x000ea20000100a00 */
[----:B------:R-:W-:-:S03]  /*154d0*/  IMAD.WIDE R20, R0, 0x2, R24 ;  /* 0x0000000200147825 */ /* 0x000fc600078e0218 */
[----:B------:R-:W2:Y:S01]  /*154e0*/  LDL.64 R24, [R1+0x710] ;  /* 0x0007100001187983 */ /* 0x000ea20000100a00 */
[----:B------:R-:W-:-:S03]  /*154f0*/  IMAD.WIDE R22, R0, 0x2, R32 ;  /* 0x0000000200167825 */ /* 0x000fc600078e0220 */
[----:B------:R-:W2:Y:S04]  /*15500*/  LDL.64 R32, [R1+0x718] ;  /* 0x0007180001207983 */ /* 0x000ea80000100a00 */
[----:B------:R1:W2:Y:S04]  /*15510*/  LDG.E.U16 R128, desc[UR4][R22.64] ;  /* 0x0000000416807981 */ /* 0x0002a8000c1e1500 */
[----:B------:R1:W2:Y:S01]  /*15520*/  LDG.E.U16 R80, desc[UR4][R20.64] ;  /* 0x0000000414507981 */ /* 0x0002a2000c1e1500 */
[----:B0-----:R-:W-:-:S03]  /*15530*/  IMAD.WIDE R18, R0, 0x2, R4 ;  /* 0x0000000200127825 */ /* 0x001fc600078e0204 */
[----:B------:R-:W2:Y:S01]  /*15540*/  LDG.E.U16 R5, desc[UR4][R184.64] ;  /* 0x00000004b8057981 */ /* 0x000ea2000c1e1500 */
[----:B-1----:R-:W-:-:S03]  /*15550*/  IMAD.WIDE R186, R0, 0x2, R14 ;  /* 0x0000000200ba7825 */ /* 0x002fc600078e020e */
[----:B------:R-:W2:Y:S04]  /*15560*/  LDL.64 R14, [R1+0x708] ;  /* 0x00070800010e7983 */ /* 0x000ea80000100a00 */
[----:B------:R0:W2:Y:S01]  /*15570*/  LDG.E.U16 R40, desc[UR4][R18.64] ;  /* 0x0000000412287981 */ /* 0x0000a2000c1e1500 */
[----:B------:R-:W-:-:S03]  /*15580*/  IMAD.WIDE R22, R0, 0x2, R36 ;  /* 0x0000000200167825 */ /* 0x000fc600078e0224 */
[----:B------:R1:W2:Y:S01]  /*15590*/  LDG.E.U16 R65, desc[UR4][R186.64] ;  /* 0x00000004ba417981 */ /* 0x0002a2000c1e1500 */
[----:B------:R-:W-:-:S03]  /*155a0*/  IMAD.WIDE R20, R0, 0x2, R34 ;  /* 0x0000000200147825 */ /* 0x000fc600078e0222 */
[----:B------:R4:W2:Y:S01]  /*155b0*/  LDG.E.U16 R79, desc[UR4][R22.64] ;  /* 0x00000004164f7981 */ /* 0x0008a2000c1e1500 */
[----:B0-----:R-:W-:-:S03]  /*155c0*/  IMAD.WIDE R18, R0, 0x2, R30 ;  /* 0x0000000200127825 */ /* 0x001fc600078e021e */
[----:B------:R-:W2:Y:S04]  /*155d0*/  LDL.64 R30, [R1+0x6f8] ;  /* 0x0006f800011e7983 */ /* 0x000ea80000100a00 */
[----:B------:R-:W2:Y:S01]  /*155e0*/  LDG.E.U16 R105, desc[UR4][R18.64] ;  /* 0x0000000412697981 */ /* 0x000ea2000c1e1500 */
[----:B-1----:R-:W-:-:S03]  /*155f0*/  IMAD.WIDE R186, R0, 0x2, R28 ;  /* 0x0000000200ba7825 */ /* 0x002fc600078e021c */
[----:B------:R-:W2:Y:S04]  /*15600*/  LDL.64 R28, [R1+0x6e8] ;  /* 0x0006e800011c7983 */ /* 0x000ea80000100a00 */
[----:B------:R0:W2:Y:S01]  /*15610*/  LDG.E.U16 R39, desc[UR4][R20.64] ;  /* 0x0000000414277981 */ /* 0x0000a2000c1e1500 */
[----:B------:R-:W-:Y:S02]  /*15620*/  WARPGROUP.DEPBAR.LE gsb0, 0x0 ;  /* 0x00008000000079c5 */ /* 0x000fe40000010000 */
[----:B------:R-:W-:Y:S01]  /*15630*/  WARPGROUP.ARRIVE ;  /* 0x00000000000079c5 */ /* 0x000fe20000000000 */
[----:B------:R-:W2:Y:S05]  /*15640*/  LDG.E.U16 R126, desc[UR4][R186.64] ;  /* 0x00000004ba7e7981 */ /* 0x000eaa000c1e1500 */
[----:B------:R-:W-:Y:S01]  /*15650*/  HGMMA.64x64x16.F32.BF16 R152, gdesc[UR20].tnspA, R152, gsb0 ;  /* 0x20e00000149879f0 */ /* 0x000fe20008001898 */
[----:B---3--:R-:W-:-:S02]  /*15660*/  IMAD.WIDE R184, R0, 0x2, R2 ;  /* 0x0000000200b87825 */ /* 0x008fc400078e0202 */
[----:B------:R-:W3:Y:S04]  /*15670*/  LDL.64 R2, [R1+0x700] ;  /* 0x0007000001027983 */ /* 0x000ee80000100a00 */
[----:B------:R1:W3:Y:S01]  /*15680*/  LDG.E.U16 R127, desc[UR4][R184.64] ;  /* 0x00000004b87f7981 */ /* 0x0002e2000c1e1500 */
[----:B----4-:R-:W-:-:S03]  /*15690*/  IMAD.WIDE R22, R0, 0x2, R16 ;  /* 0x0000000200167825 */ /* 0x010fc600078e0210 */
[----:B------:R-:W4:Y:S01]  /*156a0*/  LDL.64 R16, [R1+0x6e0] ;  /* 0x0006e00001107983 */ /* 0x000f220000100a00 */
[----:B0-----:R-:W-:-:S04]  /*156b0*/  IMAD.WIDE R20, R0, 0x2, R12 ;  /* 0x0000000200147825 */ /* 0x001fc800078e020c */
[C---:B--2---:R-:W-:Y:S01]  /*156c0*/  IMAD.WIDE R18, R0.reuse, 0x2, R10 ;  /* 0x0000000200127825 */ /* 0x044fe200078e020a */
[----:B------:R-:W2:Y:S03]  /*156d0*/  LDL.64 R12, [R1+0x6d8] ;  /* 0x0006d800010c7983 */ /* 0x000ea60000100a00 */
[----:B-1----:R-:W-:Y:S01]  /*156e0*/  IMAD.WIDE R184, R0, 0x2, R26 ;  /* 0x0000000200b87825 */ /* 0x002fe200078e021a */
[----:B------:R-:W2:Y:S04]  /*156f0*/  LDL.64 R10, [R1+0x6d0] ;  /* 0x0006d000010a7983 */ /* 0x000ea80000100a00 */
[----:B------:R-:W2:Y:S04]  /*15700*/  LDL.64 R26, [R1+0x6f0] ;  /* 0x0006f000011a7983 */ /* 0x000ea80000100a00 */
[----:B------:R0:W2:Y:S01]  /*15710*/  LDG.E.U16 R78, desc[UR4][R184.64] ;  /* 0x00000004b84e7981 */ /* 0x0000a2000c1e1500 */
[----:B------:R-:W-:-:S03]  /*15720*/  WARPGROUP.DEPBAR.LE gsb0, 0x0 ;  /* 0x00008000000079c5 */ /* 0x000fc60000010000 */
[----:B------:R1:W2:Y:S01]  /*15730*/  LDG.E.U16 R38, desc[UR4][R22.64] ;  /* 0x0000000416267981 */ /* 0x0002a2000c1e1500 */
[----:B------:R-:W-:-:S03]  /*15740*/  IMAD.WIDE R186, R0, 0x2, R32 ;  /* 0x0000000200ba7825 */ /* 0x000fc600078e0220 */
[----:B------:R-:W2:Y:S01]  /*15750*/  LDG.E.U16 R6, desc[UR4][R20.64] ;  /* 0x0000000414067981 */ /* 0x000ea2000c1e1500 */
[----:B0-----:R-:W-:-:S03]  /*15760*/  IMAD.WIDE R184, R0, 0x2, R24 ;  /* 0x0000000200b87825 */ /* 0x001fc600078e0218 */
[----:B------:R-:W2:Y:S01]  /*15770*/  LDL.64 R24, [R1+0x6b8] ;  /* 0x0006b80001187983 */ /* 0x000ea20000100a00 */
[----:B------:R-:W-:Y:S01]  /*15780*/  WARPGROUP.ARRIVE ;  /* 0x00000000000079c5 */ /* 0x000fe20000000000 */
[C---:B-1----:R-:W-:Y:S02]  /*15790*/  IMAD.WIDE R22, R0.reuse, 0x2, R14 ;  /* 0x0000000200167825 */ /* 0x042fe400078e020e */
[----:B------:R0:W2:Y:S03]  /*157a0*/  LDG.E.U16 R125, desc[UR4][R18.64] ;  /* 0x00000004127d7981 */ /* 0x0000a6000c1e1500 */
[----:B------:R-:W-:Y:S01]  /*157b0*/  HGMMA.64x64x16.F32.BF16 R152, gdesc[UR24].tnspA, R152, gsb0 ;  /* 0x20e00000189879f0 */ /* 0x000fe20008001898 */
[----:B------:R-:W2:Y:S04]  /*157c0*/  LDL.64 R14, [R1+0x6b0] ;  /* 0x0006b000010e7983 */ /* 0x000ea80000100a00 */
[----:B------:R-:W2:Y:S04]  /*157d0*/  LDG.E.U16 R77, desc[UR4][R186.64] ;  /* 0x00000004ba4d7981 */ /* 0x000ea8000c1e1500 */
[----:B------:R-:W2:Y:S01]  /*157e0*/  LDL.64 R32, [R1+0x680] ;  /* 0x0006800001207983 */ /* 0x000ea20000100a00 */
[----:B0-----:R-:W-:-:S03]  /*157f0*/  IMAD.WIDE R18, R0, 0x2, R30 ;  /* 0x0000000200127825 */ /* 0x001fc600078e021e */
[----:B------:R0:W2:Y:S04]  /*15800*/  LDG.E.U16 R37, desc[UR4][R184.64] ;  /* 0x00000004b8257981 */ /* 0x0000a8000c1e1500 */
[----:B------:R-:W2:Y:S04]  /*15810*/  LDG.E.U16 R76, desc[UR4][R18.64] ;  /* 0x00000004124c7981 */ /* 0x000ea8000c1e1500 */
[----:B------:R4:W2:Y:S01]  /*15820*/  LDG.E.U16 R66, desc[UR4][R22.64] ;  /* 0x0000000416427981 */ /* 0x0008a2000c1e1500 */
[----:B------:R-:W-:Y:S02]  /*15830*/  WARPGROUP.DEPBAR.LE gsb0, 0x0 ;  /* 0x00008000000079c5 */ /* 0x000fe40000010000 */
[----:B------:R-:W-:Y:S01]  /*15840*/  WARPGROUP.ARRIVE ;  /* 0x00000000000079c5 */ /* 0x000fe20000000000 */
[----:B------:R-:W2:Y:S05]  /*15850*/  LDL.64 R30, [R1+0x678] ;  /* 0x00067800011e7983 */ /* 0x000eaa0000100a00 */
[----:B------:R-:W-:Y:S01]  /*15860*/  HGMMA.64x64x16.F32.BF16 R152, gdesc[UR28].tnspA, R152, gsb0 ;  /* 0x20e000001c9879f0 */ /* 0x000fe20008001898 */
[----:B0-----:R-:W-:-:S02]  /*15870*/  IMAD.WIDE R184, R0, 0x2, R28 ;  /* 0x0000000200b87825 */ /* 0x001fc400078e021c */
[----:B------:R-:W2:Y:S01]  /*15880*/  LDL.64 R28, [R1+0x670] ;  /* 0x00067000011c7983 */ /* 0x000ea20000100a00 */
[----:B------:R-:W-:Y:S02]  /*15890*/  UIADD3.64 UR52, UR8, 0x980, URZ ;  /* 0x0000098008347897 */ /* 0x000fe4000fffe03f */
[----:B------:R-:W-:Y:S01]  /*158a0*/  UIADD3.64 UR54, UR10, 0x9fe, URZ ;  /* 0x000009fe0a367897 */ /* 0x000fe2000fffe03f */
[----:B------:R-:W2:Y:S01]  /*158b0*/  LDG.E.U16 R106, desc[UR4][R184.64] ;  /* 0x00000004b86a7981 */ /* 0x000ea2000c1e1500 */
[----:B---3--:R-:W-:-:S03]  /*158c0*/  IMAD.WIDE R20, R0, 0x2, R2 ;  /* 0x0000000200147825 */ /* 0x008fc600078e0202 */
[----:B------:R-:W3:Y:S04]  /*158d0*/  LDL.64 R2, [R1+0x6a8] ;  /* 0x0006a80001027983 */ /* 0x000ee80000100a00 */
[----:B------:R0:W3:Y:S01]  /*158e0*/  LDG.E.U16 R124, desc[UR4][R20.64] ;  /* 0x00000004147c7981 */ /* 0x0000e2000c1e1500 */
[----:B----4-:R-:W-:-:S03]  /*158f0*/  IMAD.WIDE R22, R0, 0x2, R16 ;  /* 0x0000000200167825 */ /* 0x010fc600078e0210 */
[----:B------:R-:W4:Y:S04]  /*15900*/  LDL.64 R16, [R1+0x668] ;  /* 0x0006680001107983 */ /* 0x000f280000100a00 */
[----:B------:R1:W4:Y:S01]  /*15910*/  LDG.E.U16 R123, desc[UR4][R22.64] ;  /* 0x00000004167b7981 */ /* 0x000322000c1e1500 */
[----:B------:R-:W-:Y:S02]  /*15920*/  WARPGROUP.DEPBAR.LE gsb0, 0x0 ;  /* 0x00008000000079c5 */ /* 0x000fe40000010000 */
[----:B------:R-:W-:-:S06]  /*15930*/  WARPGROUP.ARRIVE ;  /* 0x00000000000079c5 */ /* 0x000fcc0000000000 */
[----:B------:R-:W-:Y:S01]  /*15940*/  HGMMA.64x64x16.F32.BF16 R152, gdesc[UR32].tnspA, R152, gsb0 ;  /* 0x20e00000209879f0 */ /* 0x000fe20008001898 */
[C---:B--2---:R-:W-:Y:S02]  /*15950*/  IMAD.WIDE R18, R0.reuse, 0x2, R10 ;  /* 0x0000000200127825 */ /* 0x044fe400078e020a */
[----:B------:R-:W2:Y:S02]  /*15960*/  LDL.64 R10, [R1+0x658] ;  /* 0x00065800010a7983 */ /* 0x000ea40000100a00 */
[C---:B------:R-:W-:Y:S02]  /*15970*/  IMAD.WIDE R186, R0.reuse, 0x2, R26 ;  /* 0x0000000200ba7825 */ /* 0x040fe400078e021a */
[----:B------:R-:W4:Y:S02]  /*15980*/  LDL.64 R26, [R1+0x698] ;  /* 0x00069800011a7983 */ /* 0x000f240000100a00 */
[C---:B0-----:R-:W-:Y:S02]  /*15990*/  IMAD.WIDE R20, R0.reuse, 0x2, R12 ;  /* 0x0000000200147825 */ /* 0x041fe400078e020c */
[----:B------:R-:W2:Y:S02]  /*159a0*/  LDL.64 R12, [R1+0x660] ;  /* 0x00066000010c7983 */ /* 0x000ea40000100a00 */
[----:B-1----:R-:W-:Y:S01]  /*159b0*/  IMAD.WIDE R22, R0, 0x2, R24 ;  /* 0x0000000200167825 */ /* 0x002fe200078e0218 */
[----:B------:R-:W-:-:S02]  /*159c0*/  WARPGROUP.DEPBAR.LE gsb0, 0x0 ;  /* 0x00008000000079c5 */ /* 0x000fc40000010000 */
[----:B------:R-:W2:Y:S01]  /*159d0*/  LDL.64 R24, [R1+0x650] ;  /* 0x0006500001187983 */ /* 0x000ea20000100a00 */
[----:B------:R-:W-:-:S03]  /*159e0*/  WARPGROUP.ARRIVE ;  /* 0x00000000000079c5 */ /* 0x000fc60000000000 */
[----:B------:R0:W2:Y:S03]  /*159f0*/  LDG.E.U16 R75, desc[UR4][R20.64] ;  /* 0x00000004144b7981 */ /* 0x0000a6000c1e1500 */
[----:B------:R-:W-:Y:S01]  /*15a00*/  HGMMA.64x64x16.F32.BF16 R152, gdesc[UR52].tnspA, R152, gsb0 ;  /* 0x20e00000349879f0 */ /* 0x000fe20008001898 */
[----:B------:R-:W-:Y:S01]  /*15a10*/  UIADD3.64 UR52, UR8, 0xa00, URZ ;  /* 0x00000a0008347897 */ /* 0x000fe2000fffe03f */
[----:B------:R-:W2:Y:S01]  /*15a20*/  LDG.E.U16 R35, desc[UR4][R18.64] ;  /* 0x0000000412237981 */ /* 0x000ea2000c1e1500 */
[----:B------:R-:W-:Y:S01]  /*15a30*/  UIADD3.64 UR54, UR10, 0xa00, URZ ;  /* 0x00000a000a367897 */ /* 0x000fe2000fffe03f */
[C---:B------:R-:W-:Y:S02]  /*15a40*/  IMAD.WIDE R184, R0.reuse, 0x2, R72 ;  /* 0x0000000200b87825 */ /* 0x040fe400078e0248 */
[----:B------:R1:W2:Y:S02]  /*15a50*/  LDG.E.U16 R36, desc[UR4][R186.64] ;  /* 0x00000004ba247981 */ /* 0x0002a4000c1e1500 */
[----:B0-----:R-:W-:-:S02]  /*15a60*/  IMAD.WIDE R20, R0, 0x2, R14 ;  /* 0x0000000200147825 */ /* 0x001fc400078e020e */
[----:B------:R-:W2:Y:S04]  /*15a70*/  LDL.64 R14, [R1+0x648] ;  /* 0x00064800010e7983 */ /* 0x000ea80000100a00 */
[----:B------:R4:W2:Y:S04]  /*15a80*/  LDG.E.U16 R122, desc[UR4][R184.64] ;  /* 0x00000004b87a7981 */ /* 0x0008a8000c1e1500 */
[----:B------:R-:W2:Y:S01]  /*15a90*/  LDG.E.U16 R74, desc[UR4][R22.64] ;  /* 0x00000004164a7981 */ /* 0x000ea2000c1e1500 */
[----:B------:R-:W-:Y:S02]  /*15aa0*/  WARPGROUP.DEPBAR.LE gsb0, 0x0 ;  /* 0x00008000000079c5 */ /* 0x000fe40000010000 */
[----:B------:R-:W-:Y:S01]  /*15ab0*/  WARPGROUP.ARRIVE ;  /* 0x00000000000079c5 */ /* 0x000fe20000000000 */
[C---:B-1----:R-:W-:Y:S01]  /*15ac0*/  IMAD.WIDE R186, R0.reuse, 0x2, R98 ;  /* 0x0000000200ba7825 */ /* 0x042fe200078e0262 */
[----:B------:R-:W2:Y:S04]  /*15ad0*/  LDG.E.U16 R34, desc[UR4][R20.64] ;  /* 0x0000000414227981 */ /* 0x000ea8000c1e1500 */
[----:B------:R-:W-:Y:S01]  /*15ae0*/  HGMMA.64x64x16.F32.BF16 R152, gdesc[UR52].tnspA, R152, gsb0 ;  /* 0x20e00000349879f0 */ /* 0x000fe20008001898 */
[----:B------:R-:W-:Y:S01]  /*15af0*/  UIADD3.64 UR52, UR8, 0xa80, URZ ;  /* 0x00000a8008347897 */ /* 0x000fe2000fffe03f */
[C---:B---3--:R-:W-:Y:S01]  /*15b00*/  IMAD.WIDE R18, R0.reuse, 0x2, R2 ;  /* 0x0000000200127825 */ /* 0x048fe200078e0202 */
[----:B------:R-:W-:Y:S01]  /*15b10*/  UIADD3.64 UR54, UR10, 0xa02, URZ ;  /* 0x00000a020a367897 */ /* 0x000fe2000fffe03f */
[----:B------:R-:W3:Y:S04]  /*15b20*/  LDG.E.U16 R2, desc[UR4][R186.64] ;  /* 0x00000004ba027981 */ /* 0x000ee8000c1e1500 */
[----:B------:R0:W3:Y:S01]  /*15b30*/  LDG.E.U16 R67, desc[UR4][R18.64] ;  /* 0x0000000412437981 */ /* 0x0000e2000c1e1500 */
[----:B----4-:R-:W-:Y:S01]  /*15b40*/  IMAD.WIDE R184, R0, 0x2, R26 ;  /* 0x0000000200b87825 */ /* 0x010fe200078e021a */
[----:B------:R-:W-:-:S02]  /*15b50*/  WARPGROUP.DEPBAR.LE gsb0, 0x0 ;  /* 0x00008000000079c5 */ /* 0x000fc40000010000 */
[----:B------:R-:W-:Y:S01]  /*15b60*/  WARPGROUP.ARRIVE ;  /* 0x00000000000079c5 */ /* 0x000fe20000000000 */
[C---:B0-----:R-:W-:Y:S01]  /*15b70*/  IMAD.WIDE R18, R0.reuse, 0x2, R32 ;  /* 0x0000000200127825 */ /* 0x041fe200078e0220 */
[----:B------:R-:W4:Y:S04]  /*15b80*/  LDL.64 R26, [R1+0x638] ;  /* 0x00063800011a7983 */ /* 0x000f280000100a00 */
[----:B------:R-:W-:Y:S01]  /*15b90*/  HGMMA.64x64x16.F32.BF16 R152, gdesc[UR52].tnspA, R152, gsb0 ;  /* 0x20e00000349879f0 */ /* 0x000fe20008001898 */
[C---:B------:R-:W-:Y:S01]  /*15ba0*/  IMAD.WIDE R186, R0.reuse, 0x2, R68 ;  /* 0x0000000200ba7825 */ /* 0x040fe200078e0244 */
[----:B------:R2:W3:Y:S04]  /*15bb0*/  LDG.E.U16 R120, desc[UR4][R18.64] ;  /* 0x0000000412787981 */ /* 0x0004e8000c1e1500 */
[----:B------:R-:W3:Y:S01]  /*15bc0*/  LDL.64 R68, [R1+0x640] ;  /* 0x0006400001447983 */ /* 0x000ee20000100a00 */
[----:B------:R-:W-:-:S03]  /*15bd0*/  IMAD.WIDE R20, R0, 0x2, R58 ;  /* 0x0000000200147825 */ /* 0x000fc600078e023a */
[----:B------:R0:W3:Y:S01]  /*15be0*/  LDG.E.U16 R73, desc[UR4][R184.64] ;  /* 0x00000004b8497981 */ /* 0x0000e2000c1e1500 */
[----:B--2---:R-:W-:-:S03]  /*15bf0*/  IMAD.WIDE R18, R0, 0x2, R10 ;  /* 0x0000000200127825 */ /* 0x004fc600078e020a */
[----:B------:R-:W2:Y:S04]  /*15c00*/  LDL.64 R10, [R1+0x628] ;  /* 0x00062800010a7983 */ /* 0x000ea80000100a00 */
[----:B------:R-:W2:Y:S01]  /*15c10*/  LDL.64 R58, [R1+0x630] ;  /* 0x00063000013a7983 */ /* 0x000ea20000100a00 */
[----:B0-----:R-:W-:-:S03]  /*15c20*/  IMAD.WIDE R184, R0, 0x2, R28 ;  /* 0x0000000200b87825 */ /* 0x001fc600078e021c */
[----:B------:R-:W2:Y:S04]  /*15c30*/  LDL.64 R28, [R1+0x620] ;  /* 0x00062000011c7983 */ /* 0x000ea80000100a00 */
[----:B------:R0:W2:Y:S04]  /*15c40*/  LDG.E.U16 R121, desc[UR4][R186.64] ;  /* 0x00000004ba797981 */ /* 0x0000a8000c1e1500 */
[----:B------:R1:W2:Y:S01]  /*15c50*/  LDG.E.U16 R107, desc[UR4][R20.64] ;  /* 0x00000004146b7981 */ /* 0x0002a2000c1e1500 */
[----:B------:R-:W-:Y:S01]  /*15c60*/  IMAD.WIDE R22, R0, 0x2, R70 ;  /* 0x0000000200167825 */ /* 0x000fe200078e0246 */
[----:B------:R-:W-:-:S02]  /*15c70*/  UIADD3.64 UR52, UR8, 0xb00, URZ ;  /* 0x00000b0008347897 */ /* 0x000fc4000fffe03f */
[----:B------:R-:W-:Y:S01]  /*15c80*/  UIADD3.64 UR54, UR10, 0xa04, URZ ;  /* 0x00000a040a367897 */ /* 0x000fe2000fffe03f */
[----:B------:R-:W2:Y:S01]  /*15c90*/  LDG.E.U16 R71, desc[UR4][R18.64] ;  /* 0x0000000412477981 */ /* 0x000ea2000c1e1500 */
[----:B0-----:R-:W-:-:S03]  /*15ca0*/  IMAD.WIDE R186, R0, 0x2, R30 ;  /* 0x0000000200ba7825 */ /* 0x001fc600078e021e */
[----:B------:R0:W2:Y:S01]  /*15cb0*/  LDG.E.U16 R31, desc[UR4][R184.64] ;  /* 0x00000004b81f7981 */ /* 0x0000a2000c1e1500 */
[----:B-1----:R-:W-:-:S03]  /*15cc0*/  IMAD.WIDE R20, R0, 0x2, R12 ;  /* 0x0000000200147825 */ /* 0x002fc600078e020c */
[----:B------:R-:W2:Y:S04]  /*15cd0*/  LDL.64 R12, [R1+0x618] ;  /* 0x00061800010c7983 */ /* 0x000ea80000100a00 */
[----:B------:R1:W2:Y:S01]  /*15ce0*/  LDG.E.U16 R33, desc[UR4][R22.64] ;  /* 0x0000000416217981 */ /* 0x0002a2000c1e1500 */
[----:B0-----:R-:W-:-:S03]  /*15cf0*/  IMAD.WIDE R184, R0, 0x2, R24 ;  /* 0x0000000200b87825 */ /* 0x001fc600078e0218 */
[----:B------:R-:W2:Y:S04]  /*15d00*/  LDL.64 R24, [R1+0x608] ;  /* 0x0006080001187983 */ /* 0x000ea80000100a00 */
[----:B------:R-:W2:Y:S04]  /*15d10*/  LDG.E.U16 R72, desc[UR4][R186.64] ;  /* 0x00000004ba487981 */ /* 0x000ea8000c1e1500 */
[----:B------:R-:W2:Y:S01]  /*15d20*/  LDL.64 R98, [R1+0x5c8] ;  /* 0x0005c80001627983 */ /* 0x000ea20000100a00 */
[----:B------:R-:W-:Y:S02]  /*15d30*/  WARPGROUP.DEPBAR.LE gsb0, 0x0 ;  /* 0x00008000000079c5 */ /* 0x000fe40000010000 */
[----:B------:R-:W-:Y:S01]  /*15d40*/  WARPGROUP.ARRIVE ;  /* 0x00000000000079c5 */ /* 0x000fe20000000000 */
[----:B-1----:R-:W-:Y:S01]  /*15d50*/  IMAD.WIDE R22, R0, 0x2, R16 ;  /* 0x0000000200167825 */ /* 0x002fe200078e0210 */
[----:B------:R-:W2:Y:S04]  /*15d60*/  LDL.64 R186, [R1+0x5e8] ;  /* 0x0005e80001ba7983 */ /* 0x000ea80000100a00 */
[----:B------:R-:W-:Y:S01]  /*15d70*/  HGMMA.64x64x16.F32.BF16 R152, gdesc[UR52].tnspA, R152, gsb0 ;  /* 0x20e00000349879f0 */ /* 0x000fe20008001898 */
[----:B------:R-:W-:Y:S01]  /*15d80*/  UIADD3.64 UR52, UR8, 0xb80, URZ ;  /* 0x00000b8008347897 */ /* 0x000fe2000fffe03f */
[----:B------:R0:W2:Y:S01]  /*15d90*/  LDG.E.U16 R16, desc[UR4][R22.64] ;  /* 0x0000000416107981 */ /* 0x0000a2000c1e1500 */
[----:B------:R-:W-:-:S03]  /*15da0*/  UIADD3.64 UR54, UR10, 0xbfe, URZ ;  /* 0x00000bfe0a367897 */ /* 0x000fc6000fffe03f */
[----:B------:R3:W2:Y:S04]  /*15db0*/  LDG.E.U16 R119, desc[UR4][R20.64] ;  /* 0x0000000414777981 */ /* 0x0006a8000c1e1500 */
[----:B------:R-:W2:Y:S01]  /*15dc0*/  LDG.E.U16 R30, desc[UR4][R184.64] ;  /* 0x00000004b81e7981 */ /* 0x000ea2000c1e1500 */
        /* <DEDUP_REMOVED lines=8> */
[C---:B0-----:R-:W-:Y:S01]  /*15e50*/  IMAD.WIDE R22, R0.reuse, 0x2, R14 ;  /* 0x0000000200167825 */ /* 0x041fe200078e020e */
[----:B------:R-:W-:Y:S01]  /*15e60*/  UIADD3.64 UR52, UR8, 0xc80, URZ ;  /* 0x00000c8008347897 */ /* 0x000fe2000fffe03f */
[----:B------:R-:W2:Y:S01]  /*15e70*/  LDL.64 R14, [R1+0x600] ;  /* 0x00060000010e7983 */ /* 0x000ea20000100a00 */
[----:B------:R-:W-:Y:S01]  /*15e80*/  UIADD3.64 UR54, UR10, 0xc02, URZ ;  /* 0x00000c020a367897 */ /* 0x000fe2000fffe03f */
[C---:B----4-:R-:W-:Y:S02]  /*15e90*/  IMAD.WIDE R18, R0.reuse, 0x2, R26 ;  /* 0x0000000200127825 */ /* 0x050fe400078e021a */
[----:B------:R-:W4:Y:S04]  /*15ea0*/  LDL.64 R26, [R1+0x5c0] ;  /* 0x0005c000011a7983 */ /* 0x000f280000100a00 */
[----:B------:R-:W4:Y:S01]  /*15eb0*/  LDG.E.U16 R70, desc[UR4][R18.64] ;  /* 0x0000000412467981 */ /* 0x000f22000c1e1500 */
[----:B---3--:R-:W-:-:S03]  /*15ec0*/  IMAD.WIDE R20, R0, 0x2, R68 ;  /* 0x0000000200147825 */ /* 0x008fc600078e0244 */
[----:B------:R2:W3:Y:S02]  /*15ed0*/  LDG.E.U16 R68, desc[UR4][R22.64] ;  /* 0x0000000416447981 */ /* 0x0004e4000c1e1500 */
[C---:B--2---:R-:W-:Y:S02]  /*15ee0*/  IMAD.WIDE R22, R0.reuse, 0x2, R10 ;  /* 0x0000000200167825 */ /* 0x044fe400078e020a */
[----:B------:R-:W2:Y:S02]  /*15ef0*/  LDL.64 R10, [R1+0x5a8] ;  /* 0x0005a800010a7983 */ /* 0x000ea40000100a00 */
[----:B------:R-:W-:Y:S02]  /*15f00*/  IMAD.WIDE R184, R0, 0x2, R58 ;  /* 0x0000000200b87825 */ /* 0x000fe400078e023a */
[----:B------:R-:W3:Y:S01]  /*15f10*/  LDL.64 R58, [R1+0x588] ;  /* 0x00058800013a7983 */ /* 0x000ee20000100a00 */
[----:B------:R-:W-:Y:S02]  /*15f20*/  WARPGROUP.DEPBAR.LE gsb0, 0x0 ;  /* 0x00008000000079c5 */ /* 0x000fe40000010000 */
[----:B------:R-:W-:Y:S01]  /*15f30*/  WARPGROUP.ARRIVE ;  /* 0x00000000000079c5 */ /* 0x000fe20000000000 */
[----:B------:R-:W3:Y:S05]  /*15f40*/  LDG.E.U16 R108, desc[UR4][R22.64] ;  /* 0x00000004166c7981 */ /* 0x000eea000c1e1500 */
[----:B------:R-:W-:Y:S01]  /*15f50*/  HGMMA.64x64x16.F32.BF16 R152, gdesc[UR52].tnspA, R152, gsb0 ;  /* 0x20e00000349879f0 */ /* 0x000fe20008001898 */
[----:B------:R-:W-:-:S02]  /*15f60*/  R2UR UR53, R118 ;  /* 0x00000000763572ca */ /* 0x000fc400000e0000 */
[----:B------:R0:W3:Y:S01]  /*15f70*/  LDG.E.U16 R118, desc[UR4][R20.64] ;  /* 0x0000000414767981 */ /* 0x0000e2000c1e1500 */
[----:B------:R-:W-:Y:S01]  /*15f80*/  R2UR UR54, R117 ;  /* 0x00000000753672ca */ /* 0x000fe200000e0000 */
[C---:B------:R-:W-:Y:S02]  /*15f90*/  IMAD.WIDE R18, R0.reuse, 0x2, R12 ;  /* 0x0000000200127825 */ /* 0x040fe400078e020c */
[----:B------:R-:W3:Y:S02]  /*15fa0*/  LDL.64 R12, [R1+0x580] ;  /* 0x00058000010c7983 */ /* 0x000ee40000100a00 */
[C---:B0-----:R-:W-:Y:S02]  /*15fb0*/  IMAD.WIDE R20, R0.reuse, 0x2, R28 ;  /* 0x0000000200147825 */ /* 0x041fe400078e021c */
[----:B------:R-:W3:Y:S04]  /*15fc0*/  LDG.E.U16 R69, desc[UR4][R18.64] ;  /* 0x0000000412457981 */ /* 0x000ee8000c1e1500 */
[----:B------:R0:W3:Y:S04]  /*15fd0*/  LDG.E.U16 R117, desc[UR4][R20.64] ;  /* 0x0000000414757981 */ /* 0x0000e8000c1e1500 */
[----:B------:R-:W3:Y:S01]  /*15fe0*/  LDG.E.U16 R29, desc[UR4][R184.64] ;  /* 0x00000004b81d7981 */ /* 0x000ee2000c1e1500 */
[----:B0-----:R-:W-:-:S03]  /*15ff0*/  IMAD.WIDE R20, R0, 0x2, R24 ;  /* 0x0000000200147825 */ /* 0x001fc600078e0218 */
[----:B------:R-:W3:Y:S04]  /*16000*/  LDL.64 R24, [R1+0x560] ;  /* 0x0005600001187983 */ /* 0x000ee80000100a00 */
[----:B------:R-:W3:Y:S01]  /*16010*/  LDL.64 R184, [R1+0x528] ;  /* 0x0005280001b87983 */ /* 0x000ee20000100a00 */
[----:B------:R-:W-:-:S03]  /*16020*/  IMAD.WIDE R22, R0, 0x2, R110 ;  /* 0x0000000200167825 */ /* 0x000fc600078e026e */
[----:B------:R-:W3:Y:S01]  /*16030*/  LDL.64 R110, [R1+0x548] ;  /* 0x00054800016e7983 */ /* 0x000ee20000100a00 */
[----:B------:R-:W-:-:S03]  /*16040*/  R2UR UR55, R116 ;  /* 0x00000000743772ca */ /* 0x000fc600000e0000 */
[----:B------:R0:W3:Y:S02]  /*16050*/  LDG.E.U16 R28, desc[UR4][R22.64] ;  /* 0x00000004161c7981 */ /* 0x0000e4000c1e1500 */
[C---:B0-----:R-:W-:Y:S02]  /*16060*/  IMAD.WIDE R22, R0.reuse, 0x2, R188 ;  /* 0x0000000200167825 */ /* 0x041fe400078e02bc */
[----:B------:R-:W3:Y:S04]  /*16070*/  LDL.64 R188, [R1+0x4c8] ;  /* 0x0004c80001bc7983 */ /* 0x000ee80000100a00 */
[----:B------:R0:W3:Y:S02]  /*16080*/  LDG.E.U16 R32, desc[UR4][R22.64] ;  /* 0x0000000416207981 */ /* 0x0000e4000c1e1500 */
[----:B0-----:R-:W-:-:S02]  /*16090*/  IMAD.WIDE R22, R0, 0x2, R98 ;  /* 0x0000000200167825 */ /* 0x001fc400078e0262 */
[----:B------:R-:W3:Y:S02]  /*160a0*/  LDL.64 R98, [R1+0x520] ;  /* 0x0005200001627983 */ /* 0x000ee40000100a00 */
[C---:B------:R-:W-:Y:S02]  /*160b0*/  IMAD.WIDE R18, R0.reuse, 0x2, R14 ;  /* 0x0000000200127825 */ /* 0x040fe400078e020e */
[----:B------:R0:W3:Y:S04]  /*160c0*/  LDG.E.U16 R15, desc[UR4][R20.64] ;  /* 0x00000004140f7981 */ /* 0x0000e8000c1e1500 */
[----:B------:R1:W3:Y:S01]  /*160d0*/  LDG.E.U16 R116, desc[UR4][R18.64] ;  /* 0x0000000412747981 */ /* 0x0002e2000c1e1500 */
[----:B0-----:R-:W-:-:S03]  /*160e0*/  IMAD.WIDE R20, R0, 0x2, R186 ;  /* 0x0000000200147825 */ /* 0x001fc600078e02ba */
[----:B------:R-:W3:Y:S01]  /*160f0*/  LDL.64 R186, [R1+0x540] ;  /* 0x0005400001ba7983 */ /* 0x000ee20000100a00 */
[----:B-1----:R-:W-:-:S03]  /*16100*/  IMAD.WIDE R18, R0, 0x2, R114 ;  /* 0x0000000200127825 */ /* 0x002fc600078e0272 */
[----:B------:R4:W3:Y:S04]  /*16110*/  LDG.E.U16 R9, desc[UR4][R20.64] ;  /* 0x0000000414097981 */ /* 0x0008e8000c1e1500 */
[----:B------:R2:W3:Y:S01]  /*16120*/  LDG.E.U16 R115, desc[UR4][R18.64] ;  /* 0x0000000412737981 */ /* 0x0004e2000c1e1500 */
[----:B----4-:R-:W-:-:S03]  /*16130*/  IMAD.WIDE R20, R0, 0x2, R26 ;  /* 0x0000000200147825 */ /* 0x010fc600078e021a */
[----:B------:R-:W4:Y:S04]  /*16140*/  LDL.64 R26, [R1+0x508] ;  /* 0x00050800011a7983 */ /* 0x000f280000100a00 */
[----:B------:R3:W4:Y:S01]  /*16150*/  LDG.E.U16 R114, desc[UR4][R20.64] ;  /* 0x0000000414727981 */ /* 0x000722000c1e1500 */
[----:B--2---:R-:W-:-:S03]  /*16160*/  IMAD.WIDE R18, R0, 0x2, R10 ;  /* 0x0000000200127825 */ /* 0x004fc600078e020a */
[----:B------:R0:W2:Y:S01]  /*16170*/  LDG.E.U16 R10, desc[UR4][R22.64] ;  /* 0x00000004160a7981 */ /* 0x0000a2000c1e1500 */
[----:B---3--:R-:W-:-:S03]  /*16180*/  IMAD.WIDE R20, R0, 0x2, R58 ;  /* 0x0000000200147825 */ /* 0x008fc600078e023a */
[----:B------:R-:W3:Y:S04]  /*16190*/  LDL.64 R58, [R1+0x4a8] ;  /* 0x0004a800013a7983 */ /* 0x000ee80000100a00 */
[----:B------:R1:W2:Y:S01]  /*161a0*/  LDG.E.U16 R11, desc[UR4][R18.64] ;  /* 0x00000004120b7981 */ /* 0x0002a2000c1e1500 */
[----:B0-----:R-:W-:-:S05]  /*161b0*/  IMAD.WIDE R22, R0, 0x2, R112 ;  /* 0x0000000200167825 */ /* 0x001fca00078e0270 */
[----:B------:R0:W2:Y:S01]  /*161c0*/  LDG.E.U16 R113, desc[UR4][R22.64] ;  /* 0x0000000416717981 */ /* 0x0000a2000c1e1500 */
[----:B-1----:R-:W-:-:S03]  /*161d0*/  IMAD.WIDE R18, R0, 0x2, R12 ;  /* 0x0000000200127825 */ /* 0x002fc600078e020c */
[----:B------:R1:W2:Y:S01]  /*161e0*/  LDG.E.U16 R12, desc[UR4][R20.64] ;  /* 0x00000004140c7981 */ /* 0x0002a2000c1e1500 */
[----:B0-----:R-:W-:-:S03]  /*161f0*/  IMAD.WIDE R22, R0, 0x2, R190 ;  /* 0x0000000200167825 */ /* 0x001fc600078e02be */
[----:B------:R-:W2:Y:S04]  /*16200*/  LDG.E.U16 R112, desc[UR4][R18.64] ;  /* 0x0000000412707981 */ /* 0x000ea8000c1e1500 */
[----:B------:R0:W2:Y:S01]  /*16210*/  LDG.E.U16 R13, desc[UR4][R22.64] ;  /* 0x00000004160d7981 */ /* 0x0000a2000c1e1500 */
[----:B------:R-:W-:-:S03]  /*16220*/  R2UR UR52, R7 ;  /* 0x00000000073472ca */ /* 0x000fc600000e0000 */
[----:B------:R-:W2:Y:S01]  /*16230*/  LDL.64 R190, [R1+0x408] ;  /* 0x0004080001be7983 */ /* 0x000ea20000100a00 */
[----:B-1----:R-:W-:-:S03]  /*16240*/  IMAD.WIDE R20, R0, 0x2, R24 ;  /* 0x0000000200147825 */ /* 0x002fc600078e0218 */
[----:B------:R-:W2:Y:S01]  /*16250*/  LDL.64 R24, [R1+0x448] ;  /* 0x0004480001187983 */ /* 0x000ea20000100a00 */
[----:B0-----:R-:W-:-:S03]  /*16260*/  IMAD.WIDE R22, R0, 0x2, R184 ;  /* 0x0000000200167825 */ /* 0x001fc600078e02b8 */
[----:B------:R-:W2:Y:S01]  /*16270*/  LDL.64 R184, [R1+0x3c8] ;  /* 0x0003c80001b87983 */ /* 0x000ea20000100a00 */
[----:B------:R-:W-:-:S03]  /*16280*/  IMAD.WIDE R18, R0, 0x2, R110 ;  /* 0x0000000200127825 */ /* 0x000fc600078e026e */
[----:B------:R-:W2:Y:S04]  /*16290*/  LDG.E.U16 R111, desc[UR4][R20.64] ;  /* 0x00000004146f7981 */ /* 0x000ea8000c1e1500 */
[----:B------:R-:W2:Y:S04]  /*162a0*/  LDG.E.U16 R14, desc[UR4][R18.64] ;  /* 0x00000004120e7981 */ /* 0x000ea8000c1e1500 */
[----:B------:R0:W2:Y:S02]  /*162b0*/  LDG.E.U16 R7, desc[UR4][R22.64] ;  /* 0x0000000416077981 */ /* 0x0000a4000c1e1500 */
[----:B0-----:R-:W-:-:S02]  /*162c0*/  IMAD.WIDE R22, R0, 0x2, R198 ;  /* 0x0000000200167825 */ /* 0x001fc400078e02c6 */
[----:B------:R-:W2:Y:S04]  /*162d0*/  LDL.64 R198, [R1+0x368] ;  /* 0x0003680001c67983 */ /* 0x000ea80000100a00 */
[----:B------:R0:W2:Y:S01]  /*162e0*/  LDG.E.U16 R249, desc[UR4][R22.64] ;  /* 0x0000000416f97981 */ /* 0x0000a2000c1e1500 */
[----:B------:R-:W-:-:S03]  /*162f0*/  IMAD.WIDE R20, R0, 0x2, R98 ;  /* 0x0000000200147825 */ /* 0x000fc600078e0262 */
[----:B------:R-:W2:Y:S01]  /*16300*/  LDL.64 R98, [R1+0x3a8] ;  /* 0x0003a80001627983 */ /* 0x000ea20000100a00 */
[----:B0-----:R-:W-:-:S03]  /*16310*/  IMAD.WIDE R22, R0, 0x2, R196 ;  /* 0x0000000200167825 */ /* 0x001fc600078e02c4 */
[----:B------:R0:W2:Y:S04]  /*16320*/  LDG.E.U16 R109, desc[UR4][R20.64] ;  /* 0x00000004146d7981 */ /* 0x0000a8000c1e1500 */
[----:B------:R1:W2:Y:S04]  /*16330*/  LDG.E.U16 R245, desc[UR4][R22.64] ;  /* 0x0000000416f57981 */ /* 0x0002a8000c1e1500 */
[----:B------:R-:W2:Y:S01]  /*16340*/  LDL.64 R196, [R1+0x4e0] ;  /* 0x0004e00001c47983 */ /* 0x000ea20000100a00 */
[----:B0-----:R-:W-:-:S03]  /*16350*/  IMAD.WIDE R20, R0, 0x2, R188 ;  /* 0x0000000200147825 */ /* 0x001fc600078e02bc */
[----:B------:R-:W2:Y:S01]  /*16360*/  LDL.64 R188, [R1+0x348] ;  /* 0x0003480001bc7983 */ /* 0x000ea20000100a00 */
[----:B-1----:R-:W-:-:S03]  /*16370*/  IMAD.WIDE R22, R0, 0x2, R192 ;  /* 0x0000000200167825 */ /* 0x002fc600078e02c0 */
[----:B------:R0:W2:Y:S04]  /*16380*/  LDG.E.U16 R248, desc[UR4][R20.64] ;  /* 0x0000000414f87981 */ /* 0x0000a8000c1e1500 */
[----:B------:R-:W2:Y:S04]  /*16390*/  LDL.64 R192, [R1+0x4a0] ;  /* 0x0004a00001c07983 */ /* 0x000ea80000100a00 */
[----:B------:R-:W2:Y:S01]  /*163a0*/  LDG.E.U16 R240, desc[UR4][R22.64] ;  /* 0x0000000416f07981 */ /* 0x000ea2000c1e1500 */
[----:B0-----:R-:W-:-:S03]  /*163b0*/  IMAD.WIDE R20, R0, 0x2, R194 ;  /* 0x0000000200147825 */ /* 0x001fc600078e02c2 */
[----:B------:R-:W2:Y:S04]  /*163c0*/  LDL.64 R194, [R1+0x4c0] ;  /* 0x0004c00001c27983 */ /* 0x000ea80000100a00 */
[----:B------:R-:W2:Y:S01]  /*163d0*/  LDG.E.U16 R243, desc[UR4][R20.64] ;  /* 0x0000000414f37981 */ /* 0x000ea2000c1e1500 */
[----:B------:R-:W-:-:S03]  /*163e0*/  IMAD.WIDE R18, R0, 0x2, R186 ;  /* 0x0000000200127825 */ /* 0x000fc600078e02ba */
[----:B------:R-:W2:Y:S04]  /*163f0*/  LDL.64 R186, [R1+0x3e8] ;  /* 0x0003e80001ba7983 */ /* 0x000ea80000100a00 */
[----:B------:R4:W2:Y:S02]  /*16400*/  LDG.E.U16 R110, desc[UR4][R18.64] ;  /* 0x00000004126e7981 */ /* 0x0008a4000c1e1500 */
[C---:B----4-:R-:W-:Y:S02]  /*16410*/  IMAD.WIDE R18, R0.reuse, 0x2, R26 ;  /* 0x0000000200127825 */ /* 0x050fe400078e021a */
[----:B------:R-:W4:Y:S04]  /*16420*/  LDL.64 R26, [R1+0x388] ;  /* 0x00038800011a7983 */ /* 0x000f280000100a00 */
[----:B------:R3:W4:Y:S02]  /*16430*/  LDG.E.U16 R251, desc[UR4][R18.64] ;  /* 0x0000000412fb7981 */ /* 0x000724000c1e1500 */
[----:B---3--:R-:W-:-:S02]  /*16440*/  IMAD.WIDE R18, R0, 0x2, R58 ;  /* 0x0000000200127825 */ /* 0x008fc400078e023a */
[----:B------:R-:W3:Y:S04]  /*16450*/  LDL.64 R58, [R1+0x328] ;  /* 0x00032800013a7983 */ /* 0x000ee80000100a00 */
[----:B------:R2:W3:Y:S02]  /*16460*/  LDG.E.U16 R246, desc[UR4][R18.64] ;  /* 0x0000000412f67981 */ /* 0x0004e4000c1e1500 */
[C---:B--2---:R-:W-:Y:S02]  /*16470*/  IMAD.WIDE R18, R0.reuse, 0x2, R24 ;  /* 0x0000000200127825 */ /* 0x044fe400078e0218 */
[----:B------:R-:W2:Y:S02]  /*16480*/  LDL.64 R24, [R1+0x500] ;  /* 0x0005000001187983 */ /* 0x000ea40000100a00 */
[----:B------:R-:W-:-:S02]  /*16490*/  IMAD.WIDE R22, R0, 0x2, R184 ;  /* 0x0000000200167825 */ /* 0x000fc400078e02b8 */
[----:B------:R-:W2:Y:S02]  /*164a0*/  LDL.64 R184, [R1+0x440] ;  /* 0x0004400001b87983 */ /* 0x000ea40000100a00 */
[C---:B------:R-:W-:Y:S02]  /*164b0*/  IMAD.WIDE R20, R0.reuse, 0x2, R190 ;  /* 0x0000000200147825 */ /* 0x040fe400078e02be */
[----:B------:R-:W2:Y:S04]  /*164c0*/  LDG.E.U16 R242, desc[UR4][R18.64] ;  /* 0x0000000412f27981 */ /* 0x000ea8000c1e1500 */
[----:B------:R-:W2:Y:S04]  /*164d0*/  LDG.E.U16 R239, desc[UR4][R20.64] ;  /* 0x0000000414ef7981 */ /* 0x000ea8000c1e1500 */
[----:B------:R0:W2:Y:S04]  /*164e0*/  LDG.E.U16 R236, desc[UR4][R22.64] ;  /* 0x0000000416ec7981 */ /* 0x0000a8000c1e1500 */
[----:B------:R-:W2:Y:S01]  /*164f0*/  LDL.64 R190, [R1+0x480] ;  /* 0x0004800001be7983 */ /* 0x000ea20000100a00 */
[----:B0-----:R-:W-:-:S03]  /*16500*/  IMAD.WIDE R22, R0, 0x2, R198 ;  /* 0x0000000200167825 */ /* 0x001fc600078e02c6 */
[----:B------:R-:W2:Y:S04]  /*16510*/  LDL.64 R198, [R1+0x4d0] ;  /* 0x0004d00001c67983 */ /* 0x000ea80000100a00 */
[----:B------:R-:W2:Y:S01]  /*16520*/  LDG.E.U16 R229, desc[UR4][R22.64] ;  /* 0x0000000416e57981 */ /* 0x000ea2000c1e1500 */
[----:B------:R-:W-:-:S03]  /*16530*/  IMAD.WIDE R20, R0, 0x2, R98 ;  /* 0x0000000200147825 */ /* 0x000fc600078e0262 */
[----:B------:R-:W2:Y:S04]  /*16540*/  LDL.64 R98, [R1+0x420] ;  /* 0x0004200001627983 */ /* 0x000ea80000100a00 */
[----:B------:R0:W2:Y:S02]  /*16550*/  LDG.E.U16 R234, desc[UR4][R20.64] ;  /* 0x0000000414ea7981 */ /* 0x0000a4000c1e1500 */
[C---:B0-----:R-:W-:Y:S02]  /*16560*/  IMAD.WIDE R20, R0.reuse, 0x2, R188 ;  /* 0x0000000200147825 */ /* 0x041fe400078e02bc */
        /* <DEDUP_REMOVED lines=11> */
[C---:B0-----:R-:W-:Y:S02]  /*16620*/  IMAD.WIDE R18, R0.reuse, 0x2, R194 ;  /* 0x0000000200127825 */ /* 0x041fe400078e02c2 */
[----:B------:R-:W3:Y:S02]  /*16630*/  LDL.64 R194, [R1+0x380] ;  /* 0x0003800001c27983 */ /* 0x000ee40000100a00 */
[----:B--2---:R-:W-:-:S02]  /*16640*/  IMAD.WIDE R22, R0, 0x2, R24 ;  /* 0x0000000200167825 */ /* 0x004fc400078e0218 */
[----:B------:R-:W2:Y:S04]  /*16650*/  LDG.E.U16 R220, desc[UR4][R18.64] ;  /* 0x0000000412dc7981 */ /* 0x000ea8000c1e1500 */
[----:B------:R0:W2:Y:S01]  /*16660*/  LDG.E.U16 R224, desc[UR4][R22.64] ;  /* 0x0000000416e07981 */ /* 0x0000a2000c1e1500 */
[----:B------:R-:W-:-:S03]  /*16670*/  IMAD.WIDE R20, R0, 0x2, R196 ;  /* 0x0000000200147825 */ /* 0x000fc600078e02c4 */
[----:B------:R-:W2:Y:S04]  /*16680*/  LDL.64 R24, [R1+0x3a0] ;  /* 0x0003a00001187983 */ /* 0x000ea80000100a00 */
[----:B------:R-:W2:Y:S01]  /*16690*/  LDG.E.U16 R222, desc[UR4][R20.64] ;  /* 0x0000000414de7981 */ /* 0x000ea2000c1e1500 */
[----:B0-----:R-:W-:-:S03]  /*166a0*/  IMAD.WIDE R22, R0, 0x2, R192 ;  /* 0x0000000200167825 */ /* 0x001fc600078e02c0 */
[----:B------:R-:W2:Y:S04]  /*166b0*/  LDL.64 R192, [R1+0x360] ;  /* 0x0003600001c07983 */ /* 0x000ea80000100a00 */
[----:B------:R0:W2:Y:S02]  /*166c0*/  LDG.E.U16 R219, desc[UR4][R22.64] ;  /* 0x0000000416db7981 */ /* 0x0000a4000c1e1500 */
[C---:B0-----:R-:W-:Y:S02]  /*166d0*/  IMAD.WIDE R22, R0.reuse, 0x2, R184 ;  /* 0x0000000200167825 */ /* 0x041fe400078e02b8 */
[----:B------:R-:W2:Y:S02]  /*166e0*/  LDL.64 R184, [R1+0x5f0] ;  /* 0x0005f00001b87983 */ /* 0x000ea40000100a00 */
[----:B------:R-:W-:-:S02]  /*166f0*/  IMAD.WIDE R20, R0, 0x2, R190 ;  /* 0x0000000200147825 */ /* 0x000fc400078e02be */
[----:B------:R-:W2:Y:S04]  /*16700*/  LDG.E.U16 R214, desc[UR4][R22.64] ;  /* 0x0000000416d67981 */ /* 0x000ea8000c1e1500 */
[----:B------:R0:W2:Y:S02]  /*16710*/  LDG.E.U16 R217, desc[UR4][R20.64] ;  /* 0x0000000414d97981 */ /* 0x0000a4000c1e1500 */
[C---:B0-----:R-:W-:Y:S02]  /*16720*/  IMAD.WIDE R20, R0.reuse, 0x2, R98 ;  /* 0x0000000200147825 */ /* 0x041fe400078e0262 */
[----:B------:R-:W2:Y:S02]  /*16730*/  LDL.64 R98, [R1+0x320] ;  /* 0x0003200001627983 */ /* 0x000ea40000100a00 */
[----:B------:R-:W-:-:S02]  /*16740*/  IMAD.WIDE R22, R0, 0x2, R188 ;  /* 0x0000000200167825 */ /* 0x000fc400078e02bc */
[----:B------:R-:W2:Y:S04]  /*16750*/  LDG.E.U16 R212, desc[UR4][R20.64] ;  /* 0x0000000414d47981 */ /* 0x000ea8000c1e1500 */
[----:B------:R-:W2:Y:S04]  /*16760*/  LDG.E.U16 R190, desc[UR4][R22.64] ;  /* 0x0000000416be7981 */ /* 0x000ea8000c1e1500 */
[----:B------:R-:W2:Y:S01]  /*16770*/  LDL.64 R188, [R1+0x5b8] ;  /* 0x0005b80001bc7983 */ /* 0x000ea20000100a00 */
[----:B------:R-:W-:-:S03]  /*16780*/  IMAD.WIDE R18, R0, 0x2, R186 ;  /* 0x0000000200127825 */ /* 0x000fc600078e02ba */
[----:B------:R-:W2:Y:S04]  /*16790*/  LDL.64 R186, [R1+0x340] ;  /* 0x0003400001ba7983 */ /* 0x000ea80000100a00 */
[----:B------:R4:W2:Y:S02]  /*167a0*/  LDG.E.U16 R215, desc[UR4][R18.64] ;  /* 0x0000000412d77981 */ /* 0x0008a4000c1e1500 */
[C---:B----4-:R-:W-:Y:S02]  /*167b0*/  IMAD.WIDE R18, R0.reuse, 0x2, R26 ;  /* 0x0000000200127825 */ /* 0x050fe400078e021a */
[----:B------:R-:W4:Y:S04]  /*167c0*/  LDL.64 R26, [R1+0x5d8] ;  /* 0x0005d800011a7983 */ /* 0x000f280000100a00 */
[----:B------:R-:W4:Y:S01]  /*167d0*/  LDG.E.U16 R210, desc[UR4][R18.64] ;  /* 0x0000000412d27981 */ /* 0x000f22000c1e1500 */
[----:B---3--:R-:W-:-:S03]  /*167e0*/  IMAD.WIDE R22, R0, 0x2, R194 ;  /* 0x0000000200167825 */ /* 0x008fc600078e02c2 */
[----:B------:R-:W3:Y:S04]  /*167f0*/  LDL.64 R194, [R1+0x558] ;  /* 0x0005580001c27983 */ /* 0x000ee80000100a00 */
[----:B------:R2:W3:Y:S01]  /*16800*/  LDG.E.U16 R197, desc[UR4][R22.64] ;  /* 0x0000000416c57981 */ /* 0x0004e2000c1e1500 */
[----:B------:R-:W-:-:S03]  /*16810*/  IMAD.WIDE R20, R0, 0x2, R58 ;  /* 0x0000000200147825 */ /* 0x000fc600078e023a */
[----:B------:R-:W3:Y:S04]  /*16820*/  LDL.64 R58, [R1+0x5d0] ;  /* 0x0005d000013a7983 */ /* 0x000ee80000100a00 */
[----:B------:R0:W3:Y:S01]  /*16830*/  LDG.E.U16 R207, desc[UR4][R20.64] ;  /* 0x0000000414cf7981 */ /* 0x0000e2000c1e1500 */
[----:B--2---:R-:W-:-:S03]  /*16840*/  IMAD.WIDE R22, R0, 0x2, R184 ;  /* 0x0000000200167825 */ /* 0x004fc600078e02b8 */
[----:B------:R-:W2:Y:S01]  /*16850*/  LDL.64 R184, [R1+0x590] ;  /* 0x0005900001b87983 */ /* 0x000ea20000100a00 */
[----:B------:R-:W-:-:S03]  /*16860*/  IMAD.WIDE R18, R0, 0x2, R24 ;  /* 0x0000000200127825 */ /* 0x000fc600078e0218 */
[----:B------:R-:W2:Y:S01]  /*16870*/  LDL.64 R24, [R1+0x5b0] ;  /* 0x0005b00001187983 */ /* 0x000ea20000100a00 */
[----:B0-----:R-:W-:-:S03]  /*16880*/  IMAD.WIDE R20, R0, 0x2, R192 ;  /* 0x0000000200147825 */ /* 0x001fc600078e02c0 */
[----:B------:R0:W2:Y:S04]  /*16890*/  LDG.E.U16 R203, desc[UR4][R18.64] ;  /* 0x0000000412cb7981 */ /* 0x0000a8000c1e1500 */
[----:B------:R-:W2:Y:S04]  /*168a0*/  LDG.E.U16 R17, desc[UR4][R20.64] ;  /* 0x0000000414117981 */ /* 0x000ea8000c1e1500 */
[----:B------:R-:W2:Y:S01]  /*168b0*/  LDL.64 R192, [R1+0x530] ;  /* 0x0005300001c07983 */ /* 0x000ea20000100a00 */
[----:B0-----:R-:W-:-:S03]  /*168c0*/  IMAD.WIDE R18, R0, 0x2, R186 ;  /* 0x0000000200127825 */ /* 0x001fc600078e02ba */
[----:B------:R-:W2:Y:S04]  /*168d0*/  LDL.64 R186, [R1+0x598] ;  /* 0x0005980001ba7983 */ /* 0x000ea80000100a00 */
[----:B------:R0:W2:Y:S02]  /*168e0*/  LDG.E.U16 R4, desc[UR4][R18.64] ;  /* 0x0000000412047981 */ /* 0x0000a4000c1e1500 */
[C---:B0-----:R-:W-:Y:S02]  /*168f0*/  IMAD.WIDE R18, R0.reuse, 0x2, R98 ;  /* 0x0000000200127825 */ /* 0x041fe400078e0262 */
[----:B------:R-:W2:Y:S04]  /*16900*/  LDL.64 R98, [R1+0x578] ;  /* 0x0005780001627983 */ /* 0x000ea80000100a00 */
[----:B------:R-:W2:Y:S01]  /*16910*/  LDG.E.U16 R3, desc[UR4][R18.64] ;  /* 0x0000000412037981 */ /* 0x000ea2000c1e1500 */
[----:B----4-:R-:W-:-:S03]  /*16920*/  IMAD.WIDE R20, R0, 0x2, R26 ;  /* 0x0000000200147825 */ /* 0x010fc600078e021a */
[----:B------:R-:W4:Y:S04]  /*16930*/  LDG.E.U16 R27, desc[UR4][R22.64] ;  /* 0x00000004161b7981 */ /* 0x000f28000c1e1500 */
[----:B------:R0:W4:Y:S02]  /*16940*/  LDG.E.U16 R232, desc[UR4][R20.64] ;  /* 0x0000000414e87981 */ /* 0x000124000c1e1500 */
[C---:B0-----:R-:W-:Y:S02]  /*16950*/  IMAD.WIDE R20, R0.reuse, 0x2, R188 ;  /* 0x0000000200147825 */ /* 0x041fe400078e02bc */
[----:B------:R-:W4:Y:S04]  /*16960*/  LDL.64 R188, [R1+0x550] ;  /* 0x0005500001bc7983 */ /* 0x000f280000100a00 */
[----:B------:R2:W4:Y:S01]  /*16970*/  LDG.E.U16 R230, desc[UR4][R20.64] ;  /* 0x0000000414e67981 */ /* 0x000522000c1e1500 */
[----:B---3--:R-:W-:-:S03]  /*16980*/  IMAD.WIDE R22, R0, 0x2, R58 ;  /* 0x0000000200167825 */ /* 0x008fc600078e023a */
[----:B------:R-:W3:Y:S04]  /*16990*/  LDL.64 R58, [R1+0x570] ;  /* 0x00057000013a7983 */ /* 0x000ee80000100a00 */
[----:B------:R0:W3:Y:S01]  /*169a0*/  LDG.E.U16 R26, desc[UR4][R22.64] ;  /* 0x00000004161a7981 */ /* 0x0000e2000c1e1500 */
[----:B--2---:R-:W-:-:S03]  /*169b0*/  IMAD.WIDE R20, R0, 0x2, R184 ;  /* 0x0000000200147825 */ /* 0x004fc600078e02b8 */
[----:B------:R-:W2:Y:S01]  /*169c0*/  LDL.64 R184, [R1+0x518] ;  /* 0x0005180001b87983 */ /* 0x000ea20000100a00 */
[----:B------:R-:W-:-:S03]  /*169d0*/  IMAD.WIDE R18, R0, 0x2, R24 ;  /* 0x0000000200127825 */ /* 0x000fc600078e0218 */
[----:B------:R-:W2:Y:S04]  /*169e0*/  LDG.E.U16 R24, desc[UR4][R20.64] ;  /* 0x0000000414187981 */ /* 0x000ea8000c1e1500 */
[----:B------:R1:W2:Y:S01]  /*169f0*/  LDG.E.U16 R25, desc[UR4][R18.64] ;  /* 0x0000000412197981 */ /* 0x0002a2000c1e1500 */
[----:B0-----:R-:W-:-:S03]  /*16a00*/  IMAD.WIDE R22, R0, 0x2, R186 ;  /* 0x0000000200167825 */ /* 0x001fc600078e02ba */
[----:B------:R-:W2:Y:S04]  /*16a10*/  LDL.64 R186, [R1+0x538] ;  /* 0x0005380001ba7983 */ /* 0x000ea80000100a00 */
[----:B------:R-:W2:Y:S01]  /*16a20*/  LDG.E.U16 R228, desc[UR4][R22.64] ;  /* 0x0000000416e47981 */ /* 0x000ea2000c1e1500 */
[----:B-1----:R-:W-:-:S03]  /*16a30*/  IMAD.WIDE R18, R0, 0x2, R98 ;  /* 0x0000000200127825 */ /* 0x002fc600078e0262 */
[----:B------:R-:W2:Y:S04]  /*16a40*/  LDL.64 R98, [R1+0x510] ;  /* 0x0005100001627983 */ /* 0x000ea80000100a00 */
[----:B------:R4:W2:Y:S02]  /*16a50*/  LDG.E.U16 R226, desc[UR4][R18.64] ;  /* 0x0000000412e27981 */ /* 0x0008a4000c1e1500 */
[C---:B----4-:R-:W-:Y:S02]  /*16a60*/  IMAD.WIDE R18, R0.reuse, 0x2, R188 ;  /* 0x0000000200127825 */ /* 0x050fe400078e02bc */
[----:B------:R-:W4:Y:S04]  /*16a70*/  LDL.64 R188, [R1+0x4f0] ;  /* 0x0004f00001bc7983 */ /* 0x000f280000100a00 */
[----:B------:R2:W4:Y:S01]  /*16a80*/  LDG.E.U16 R250, desc[UR4][R18.64] ;  /* 0x0000000412fa7981 */ /* 0x000522000c1e1500 */
[----:B---3--:R-:W-:-:S03]  /*16a90*/  IMAD.WIDE R22, R0, 0x2, R58 ;  /* 0x0000000200167825 */ /* 0x008fc600078e023a */
[----:B------:R-:W3:Y:S04]  /*16aa0*/  LDL.64 R58, [R1+0x4f8] ;  /* 0x0004f800013a7983 */ /* 0x000ee80000100a00 */
[----:B------:R-:W3:Y:S01]  /*16ab0*/  LDG.E.U16 R252, desc[UR4][R22.64] ;  /* 0x0000000416fc7981 */ /* 0x000ee2000c1e1500 */
[----:B--2---:R-:W-:-:S03]  /*16ac0*/  IMAD.WIDE R18, R0, 0x2, R184 ;  /* 0x0000000200127825 */ /* 0x004fc600078e02b8 */
[----:B------:R-:W2:Y:S01]  /*16ad0*/  LDL.64 R184, [R1+0x4b8] ;  /* 0x0004b80001b87983 */ /* 0x000ea20000100a00 */
[----:B------:R-:W-:-:S03]  /*16ae0*/  IMAD.WIDE R20, R0, 0x2, R194 ;  /* 0x0000000200147825 */ /* 0x000fc600078e02c2 */
[----:B------:R-:W2:Y:S04]  /*16af0*/  LDL.64 R194, [R1+0x4b0] ;  /* 0x0004b00001c27983 */ /* 0x000ea80000100a00 */
[----:B------:R0:W2:Y:S04]  /*16b00*/  LDG.E.U16 R223, desc[UR4][R20.64] ;  /* 0x0000000414df7981 */ /* 0x0000a8000c1e1500 */
[----:B------:R-:W2:Y:S01]  /*16b10*/  LDG.E.U16 R218, desc[UR4][R18.64] ;  /* 0x0000000412da7981 */ /* 0x000ea2000c1e1500 */
        /* <DEDUP_REMOVED lines=9> */
[----:B----4-:R-:W-:-:S03]  /*16bb0*/  IMAD.WIDE R18, R0, 0x2, R188 ;  /* 0x0000000200127825 */ /* 0x010fc600078e02bc */
[----:B------:R-:W4:Y:S04]  /*16bc0*/  LDL.64 R188, [R1+0x458] ;  /* 0x0004580001bc7983 */ /* 0x000f280000100a00 */
[----:B------:R2:W4:Y:S01]  /*16bd0*/  LDG.E.U16 R241, desc[UR4][R18.64] ;  /* 0x0000000412f17981 */ /* 0x000522000c1e1500 */
[----:B---3--:R-:W-:-:S03]  /*16be0*/  IMAD.WIDE R20, R0, 0x2, R58 ;  /* 0x0000000200147825 */ /* 0x008fc600078e023a */
[----:B------:R-:W3:Y:S04]  /*16bf0*/  LDL.64 R58, [R1+0x490] ;  /* 0x00049000013a7983 */ /* 0x000ee80000100a00 */
[----:B------:R0:W3:Y:S01]  /*16c00*/  LDG.E.U16 R216, desc[UR4][R20.64] ;  /* 0x0000000414d87981 */ /* 0x0000e2000c1e1500 */
[----:B--2---:R-:W-:-:S03]  /*16c10*/  IMAD.WIDE R18, R0, 0x2, R184 ;  /* 0x0000000200127825 */ /* 0x004fc600078e02b8 */
[----:B------:R-:W2:Y:S01]  /*16c20*/  LDL.64 R184, [R1+0x418] ;  /* 0x0004180001b87983 */ /* 0x000ea20000100a00 */
[----:B0-----:R-:W-:-:S03]  /*16c30*/  IMAD.WIDE R20, R0, 0x2, R198 ;  /* 0x0000000200147825 */ /* 0x001fc600078e02c6 */
[----:B------:R-:W2:Y:S04]  /*16c40*/  LDG.E.U16 R211, desc[UR4][R18.64] ;  /* 0x0000000412d37981 */ /* 0x000ea8000c1e1500 */
[----:B------:R-:W2:Y:S01]  /*16c50*/  LDG.E.U16 R238, desc[UR4][R20.64] ;  /* 0x0000000414ee7981 */ /* 0x000ea2000c1e1500 */
[----:B------:R-:W-:-:S03]  /*16c60*/  IMAD.WIDE R22, R0, 0x2, R186 ;  /* 0x0000000200167825 */ /* 0x000fc600078e02ba */
[----:B------:R-:W2:Y:S04]  /*16c70*/  LDL.64 R186, [R1+0x438] ;  /* 0x0004380001ba7983 */ /* 0x000ea80000100a00 */
[----:B------:R0:W2:Y:S02]  /*16c80*/  LDG.E.U16 R213, desc[UR4][R22.64] ;  /* 0x0000000416d57981 */ /* 0x0000a4000c1e1500 */
[C---:B0-----:R-:W-:Y:S02]  /*16c90*/  IMAD.WIDE R22, R0.reuse, 0x2, R194 ;  /* 0x0000000200167825 */ /* 0x041fe400078e02c2 */
[----:B------:R-:W2:Y:S04]  /*16ca0*/  LDL.64 R194, [R1+0x398] ;  /* 0x0003980001c27983 */ /* 0x000ea80000100a00 */
[----:B------:R0:W2:Y:S01]  /*16cb0*/  LDG.E.U16 R235, desc[UR4][R22.64] ;  /* 0x0000000416eb7981 */ /* 0x0000a2000c1e1500 */
[----:B------:R-:W-:-:S03]  /*16cc0*/  IMAD.WIDE R20, R0, 0x2, R98 ;  /* 0x0000000200147825 */ /* 0x000fc600078e0262 */
[----:B------:R-:W2:Y:S04]  /*16cd0*/  LDL.64 R98, [R1+0x3f8] ;  /* 0x0003f80001627983 */ /* 0x000ea80000100a00 */
[----:B------:R4:W2:Y:S01]  /*16ce0*/  LDG.E.U16 R209, desc[UR4][R20.64] ;  /* 0x0000000414d17981 */ /* 0x0008a2000c1e1500 */
[----:B0-----:R-:W-:-:S03]  /*16cf0*/  IMAD.WIDE R22, R0, 0x2, R192 ;  /* 0x0000000200167825 */ /* 0x001fc600078e02c0 */
[----:B------:R-:W2:Y:S04]  /*16d00*/  LDL.64 R192, [R1+0x378] ;  /* 0x0003780001c07983 */ /* 0x000ea80000100a00 */
[----:B------:R2:W2:Y:S01]  /*16d10*/  LDG.E.U16 R206, desc[UR4][R22.64] ;  /* 0x0000000416ce7981 */ /* 0x0004a2000c1e1500 */
[----:B----4-:R-:W-:-:S03]  /*16d20*/  IMAD.WIDE R20, R0, 0x2, R188 ;  /* 0x0000000200147825 */ /* 0x010fc600078e02bc */
[----:B------:R-:W4:Y:S04]  /*16d30*/  LDL.64 R188, [R1+0x358] ;  /* 0x0003580001bc7983 */ /* 0x000f280000100a00 */
[----:B------:R-:W4:Y:S01]  /*16d40*/  LDG.E.U16 R201, desc[UR4][R20.64] ;  /* 0x0000000414c97981 */ /* 0x000f22000c1e1500 */
[----:B---3--:R-:W-:-:S03]  /*16d50*/  IMAD.WIDE R18, R0, 0x2, R58 ;  /* 0x0000000200127825 */ /* 0x008fc600078e023a */
[----:B------:R-:W3:Y:S04]  /*16d60*/  LDL.64 R58, [R1+0x3d8] ;  /* 0x0003d800013a7983 */ /* 0x000ee80000100a00 */
[----:B------:R0:W4:Y:S01]  /*16d70*/  LDG.E.U16 R231, desc[UR4][R18.64] ;  /* 0x0000000412e77981 */ /* 0x000122000c1e1500 */
[----:B--2---:R-:W-:-:S03]  /*16d80*/  IMAD.WIDE R22, R0, 0x2, R184 ;  /* 0x0000000200167825 */ /* 0x004fc600078e02b8 */
[----:B------:R-:W2:Y:S04]  /*16d90*/  LDL.64 R184, [R1+0x318] ;  /* 0x0003180001b87983 */ /* 0x000ea80000100a00 */
[----:B------:R-:W2:Y:S04]  /*16da0*/  LDG.E.U16 R202, desc[UR4][R22.64] ;  /* 0x0000000416ca7981 */ /* 0x000ea8000c1e1500 */
[----:B------:R-:W4:Y:S01]  /*16db0*/  LDL.64 R22, [R1+0x3b8] ;  /* 0x0003b80001167983 */ /* 0x000f220000100a00 */
[----:B0-----:R-:W-:-:S03]  /*16dc0*/  IMAD.WIDE R18, R0, 0x2, R186 ;  /* 0x0000000200127825 */ /* 0x001fc600078e02ba */
[----:B------:R-:W2:Y:S04]  /*16dd0*/  LDL.64 R186, [R1+0x338] ;  /* 0x0003380001ba7983 */ /* 0x000ea80000100a00 */
[----:B------:R-:W2:Y:S01]  /*16de0*/  LDG.E.U16 R200, desc[UR4][R18.64] ;  /* 0x0000000412c87981 */ /* 0x000ea2000c1e1500 */
[----:B------:R-:W-:-:S03]  /*16df0*/  IMAD.WIDE R20, R0, 0x2, R98 ;  /* 0x0000000200147825 */ /* 0x000fc600078e0262 */
[----:B------:R-:W2:Y:S04]  /*16e00*/  LDL.64 R98, [R1+0x450] ;  /* 0x0004500001627983 */ /* 0x000ea80000100a00 */
[----:B------:R0:W2:Y:S02]  /*16e10*/  LDG.E.U16 R204, desc[UR4][R20.64] ;  /* 0x0000000414cc7981 */ /* 0x0000a4000c1e1500 */
[----:B0-----:R-:W-:-:S04]  /*16e20*/  IMAD.WIDE R20, R0, 0x2, R194 ;  /* 0x0000000200147825 */ /* 0x001fc800078e02c2 */
[C---:B---3--:R-:W-:Y:S02]  /*16e30*/  IMAD.WIDE R18, R0.reuse, 0x2, R58 ;  /* 0x0000000200127825 */ /* 0x048fe400078e023a */
[----:B------:R-:W3:Y:S04]  /*16e40*/  LDL.64 R58, [R1+0x430] ;  /* 0x00043000013a7983 */ /* 0x000ee80000100a00 */
[----:B------:R-:W3:Y:S01]  /*16e50*/  LDG.E.U16 R198, desc[UR4][R18.64] ;  /* 0x0000000412c67981 */ /* 0x000ee2000c1e1500 */
[----:B----4-:R-:W-:-:S05]  /*16e60*/  IMAD.WIDE R22, R0, 0x2, R22 ;  /* 0x0000000200167825 */ /* 0x010fca00078e0216 */
[----:B------:R0:W4:Y:S02]  /*16e70*/  LDG.E.U16 R195, desc[UR4][R22.64] ;  /* 0x0000000416c37981 */ /* 0x000124000c1e1500 */
[----:B0-----:R-:W-:-:S05]  /*16e80*/  IMAD.WIDE R22, R0, 0x2, R188 ;  /* 0x0000000200167825 */ /* 0x001fca00078e02bc */
[----:B------:R-:W4:Y:S04]  /*16e90*/  LDG.E.U16 R188, desc[UR4][R22.64] ;  /* 0x0000000416bc7981 */ /* 0x000f28000c1e1500 */
[----:B------:R-:W4:Y:S01]  /*16ea0*/  LDL.64 R22, [R1+0x470] ;  /* 0x0004700001167983 */ /* 0x000f220000100a00 */
[----:B------:R-:W-:-:S03]  /*16eb0*/  IMAD.WIDE R18, R0, 0x2, R192 ;  /* 0x0000000200127825 */ /* 0x000fc600078e02c0 */
[----:B------:R-:W4:Y:S04]  /*16ec0*/  LDG.E.U16 R193, desc[UR4][R20.64] ;  /* 0x0000000414c17981 */ /* 0x000f28000c1e1500 */
[----:B------:R2:W4:Y:S02]  /*16ed0*/  LDG.E.U16 R191, desc[UR4][R18.64] ;  /* 0x0000000412bf7981 */ /* 0x000524000c1e1500 */
[----:B--2---:R-:W-:-:S05]  /*16ee0*/  IMAD.WIDE R18, R0, 0x2, R184 ;  /* 0x0000000200127825 */ /* 0x004fca00078e02b8 */
[----:B------:R-:W2:Y:S01]  /*16ef0*/  LDG.E.U16 R184, desc[UR4][R18.64] ;  /* 0x0000000412b87981 */ /* 0x000ea2000c1e1500 */
[----:B------:R-:W-:-:S05]  /*16f00*/  IMAD.WIDE R20, R0, 0x2, R186 ;  /* 0x0000000200147825 */ /* 0x000fca00078e02ba */
[----:B------:R0:W2:Y:S02]  /*16f10*/  LDG.E.U16 R186, desc[UR4][R20.64] ;  /* 0x0000000414ba7981 */ /* 0x0000a4000c1e1500 */
[C---:B0-----:R-:W-:Y:S02]  /*16f20*/  IMAD.WIDE R20, R0.reuse, 0x2, R98 ;  /* 0x0000000200147825 */ /* 0x041fe400078e0262 */
[----:B------:R-:W2:Y:S04]  /*16f30*/  LDL.LU R99, [R1+0x2c0] ;  /* 0x0002c00001637983 */ /* 0x000ea80000300800 */
[----:B------:R-:W2:Y:S04]  /*16f40*/  LDL.LU R57, [R1+0x2b0] ;  /* 0x0002b00001397983 */ /* 0x000ea80000300800 */
[----:B------:R-:W2:Y:S04]  /*16f50*/  LDL.LU R97, [R1+0x2a0] ;  /* 0x0002a00001617983 */ /* 0x000ea80000300800 */
[----:B------:R-:W2:Y:S04]  /*16f60*/  LDL.LU R145, [R1+0x290] ;  /* 0x0002900001917983 */ /* 0x000ea80000300800 */
[----:B------:R0:W2:Y:S01]  /*16f70*/  LDG.E.U16 R205, desc[UR4][R20.64] ;  /* 0x0000000414cd7981 */ /* 0x0000a2000c1e1500 */
[----:B---3--:R-:W-:-:S03]  /*16f80*/  IMAD.WIDE R18, R0, 0x2, R58 ;  /* 0x0000000200127825 */ /* 0x008fc600078e023a */
[----:B------:R-:W3:Y:S04]  /*16f90*/  LDL.LU R59, [R1+0x280] ;  /* 0x00028000013b7983 */ /* 0x000ee80000300800 */
[----:B------:R-:W3:Y:S04]  /*16fa0*/  LDL.LU R58, [R1+0x270] ;  /* 0x00027000013a7983 */ /* 0x000ee80000300800 */
[----:B------:R-:W3:Y:S04]  /*16fb0*/  LDL.LU R98, [R1+0x260] ;  /* 0x0002600001627983 */ /* 0x000ee80000300800 */
[----:B------:R-:W3:Y:S04]  /*16fc0*/  LDL.LU R146, [R1+0x250] ;  /* 0x0002500001927983 */ /* 0x000ee80000300800 */
[----:B------:R-:W0:Y:S04]  /*16fd0*/  LDL.64 R20, [R1+0x3f0] ;  /* 0x0003f00001147983 */ /* 0x000e280000100a00 */
[----:B------:R1:W3:Y:S04]  /*16fe0*/  LDG.E.U16 R199, desc[UR4][R18.64] ;  /* 0x0000000412c77981 */ /* 0x0002e8000c1e1500 */
[----:B------:R-:W1:Y:S01]  /*16ff0*/  LDL.64 R18, [R1+0x3d0] ;  /* 0x0003d00001127983 */ /* 0x000e620000100a00 */
[----:B----4-:R-:W-:-:S05]  /*17000*/  IMAD.WIDE R22, R0, 0x2, R22 ;  /* 0x0000000200167825 */ /* 0x010fca00078e0216 */
[----:B------:R4:W3:Y:S04]  /*17010*/  LDG.E.U16 R208, desc[UR4][R22.64] ;  /* 0x0000000416d07981 */ /* 0x0008e8000c1e1500 */
[----:B------:R-:W4:Y:S01]  /*17020*/  LDL.64 R22, [R1+0x410] ;  /* 0x0004100001167983 */ /* 0x000f220000100a00 */
[----:B------:R-:W-:Y:S02]  /*17030*/  WARPGROUP.DEPBAR.LE gsb0, 0x0 ;  /* 0x00008000000079c5 */ /* 0x000fe40000010000 */
[----:B------:R-:W-:-:S06]  /*17040*/  WARPGROUP.ARRIVE ;  /* 0x00000000000079c5 */ /* 0x000fcc0000000000 */
[----:B------:R-:W-:Y:S01]  /*17050*/  HGMMA.64x64x16.F32.BF16 R152, gdesc[UR36].tnspA, R152, gsb0 ;  /* 0x20e00000249879f0 */ /* 0x000fe20008001898 */
[----:B0-----:R-:W-:-:S05]  /*17060*/  IMAD.WIDE R20, R0, 0x2, R20 ;  /* 0x0000000200147825 */ /* 0x001fca00078e0214 */
[----:B------:R0:W3:Y:S01]  /*17070*/  LDG.E.U16 R194, desc[UR4][R20.64] ;  /* 0x0000000414c27981 */ /* 0x0000e2000c1e1500 */
[----:B-1----:R-:W-:-:S03]  /*17080*/  IMAD.WIDE R18, R0, 0x2, R18 ;  /* 0x0000000200127825 */ /* 0x002fc600078e0212 */
        /* <DEDUP_REMOVED lines=8> */
[----:B------:R-:W-:Y:S03]  /*17110*/  HGMMA.64x64x16.F32.BF16 R152, gdesc[UR40].tnspA, R152, gsb0 ;  /* 0x20e00000289879f0 */ /* 0x000fe60008001898 */
        /* <DEDUP_REMOVED lines=17> */
[----:B------:R-:W-:Y:S03]  /*17230*/  HGMMA.64x64x16.F32.BF16 R152, gdesc[UR52].tnspA, R152, gsb0 ;  /* 0x20e00000349879f0 */ /* 0x000fe60008001898 */
[----:B------:R-:W-:Y:S02]  /*17240*/  WARPGROUP.DEPBAR.LE gsb0, 0x0 ;  /* 0x00008000000079c5 */ /* 0x000fe40000010000 */
[----:B0-----:R-:W-:-:S04]  /*17250*/  IMAD.WIDE R20, R0, 0x2, R20 ;  /* 0x0000000200147825 */ /* 0x001fc800078e0214 */
[----:B-1----:R-:W-:-:S04]  /*17260*/  IMAD.WIDE R18, R0, 0x2, R18 ;  /* 0x0000000200127825 */ /* 0x002fc800078e0212 */
[----:B----4-:R-:W-:-:S06]  /*17270*/  IMAD.WIDE R22, R0, 0x2, R22 ;  /* 0x0000000200167825 */ /* 0x010fcc00078e0216 */
[----:B------:R-:W4:Y:S04]  /*17280*/  LDG.E.U16 R23, desc[UR4][R22.64] ;  /* 0x0000000416177981 */ /* 0x000f28000c1e1500 */
[----:B------:R-:W4:Y:S04]  /*17290*/  LDG.E.U16 R22, desc[UR4][R20.64] ;  /* 0x0000000414167981 */ /* 0x000f28000c1e1500 */
[----:B------:R0:W4:Y:S01]  /*172a0*/  LDG.E.U16 R21, desc[UR4][R18.64] ;  /* 0x0000000412157981 */ /* 0x000122000c1e1500 */
[----:B------:R-:W-:Y:S06]  /*172b0*/  BAR.SYNC.DEFER_BLOCKING 0x0 ;  /* 0x0000000000007b1d */ /* 0x000fec0000010000 */
[----:B------:R-:W4:Y:S04]  /*172c0*/  LDL.LU R20, [R1+0x220] ;  /* 0x0002200001147983 */ /* 0x000f280000300800 */
[----:B------:R-:W4:Y:S04]  /*172d0*/  LDL.LU R18, [R1+0x240] ;  /* 0x0002400001127983 */ /* 0x000f280000300800 */
[----:B------:R-:W4:Y:S04]  /*172e0*/  LDL.LU R19, [R1+0x230] ;  /* 0x0002300001137983 */ /* 0x000f280000300800 */
[----:B--2---:R1:W-:Y:S04]  /*172f0*/  STS.U16 [R8+0x10000], R99 ;  /* 0x0100006308007388 */ /* 0x0043e80000000400 */
[----:B------:R2:W-:Y:S04]  /*17300*/  STS.U16 [R8+0x10400], R57 ;  /* 0x0104003908007388 */ /* 0x0005e80000000400 */
[----:B------:R3:W-:Y:S04]  /*17310*/  STS.U16 [R8+0x10800], R97 ;  /* 0x0108006108007388 */ /* 0x0007e80000000400 */
[----:B-1----:R-:W4:Y:S04]  /*17320*/  LDL.LU R99, [R1+0x15cc] ;  /* 0x0015cc0001637983 */ /* 0x002f280000300800 */
[----:B--2---:R-:W2:Y:S04]  /*17330*/  LDL.LU R57, [R1+0x15c8] ;  /* 0x0015c80001397983 */ /* 0x004ea80000300800 */
[----:B---3--:R-:W3:Y:S04]  /*17340*/  LDL.LU R97, [R1+0x15c4] ;  /* 0x0015c40001617983 */ /* 0x008ee80000300800 */
[----:B------:R1:W-:Y:S04]  /*17350*/  STS.U16 [R8+0x10c00], R145 ;  /* 0x010c009108007388 */ /* 0x0003e80000000400 */
[----:B------:R0:W-:Y:S04]  /*17360*/  STS.U16 [R8+0x11000], R59 ;  /* 0x0110003b08007388 */ /* 0x0001e80000000400 */
[----:B-1----:R-:W2:Y:S04]  /*17370*/  LDL.LU R145, [R1+0x15c0] ;  /* 0x0015c00001917983 */ /* 0x002ea80000300800 */
[----:B0-----:R-:W3:Y:S04]  /*17380*/  LDL.LU R59, [R1+0x15bc] ;  /* 0x0015bc00013b7983 */ /* 0x001ee80000300800 */
[----:B------:R0:W-:Y:S04]  /*17390*/  STS.U16 [R8+0x11400], R58 ;  /* 0x0114003a08007388 */ /* 0x0001e80000000400 */
[----:B------:R1:W-:Y:S04]  /*173a0*/  STS.U16 [R8+0x11800], R98 ;  /* 0x0118006208007388 */ /* 0x0003e80000000400 */
[----:B------:R1:W-:Y:S04]  /*173b0*/  STS.U16 [R8+0x11c00], R146 ;  /* 0x011c009208007388 */ /* 0x0003e80000000400 */
[----:B0-----:R-:W2:Y:S04]  /*173c0*/  LDL.LU R58, [R1+0x15b8] ;  /* 0x0015b800013a7983 */ /* 0x001ea80000300800 */
[----:B-1----:R-:W2:Y:S04]  /*173d0*/  LDL.LU R98, [R1+0x15b4] ;  /* 0x0015b40001627983 */ /* 0x002ea80000300800 */
[----:B------:R-:W2:Y:S04]  /*173e0*/  LDL.LU R146, [R1+0x15b0] ;  /* 0x0015b00001927983 */ /* 0x000ea80000300800 */
        /* <DEDUP_REMOVED lines=36> */
[----:B---3--:R0:W-:Y:S04]  /*17630*/  STS.U16 [R8+0x12c00], R59 ;  /* 0x012c003b08007388 */ /* 0x0081e80000000400 */
[----:B0-----:R-:W3:Y:S04]  /*17640*/  LDL.LU R59, [R1+0x15ac] ;  /* 0x0015ac00013b7983 */ /* 0x001ee80000300800 */
[----:B------:R-:W4:Y:S04]  /*17650*/  LDL.LU R99, [R1+0x15a8] ;  /* 0x0015a80001637983 */ /* 0x000f280000300800 */
[----:B------:R-:W2:Y:S04]  /*17660*/  LDL.LU R147, [R1+0x15a4] ;  /* 0x0015a40001937983 */ /* 0x000ea80000300800 */
[----:B------:R-:W3:Y:S04]  /*17670*/  LDL.LU R60, [R1+0x15a0] ;  /* 0x0015a000013c7983 */ /* 0x000ee80000300800 */
        /* <DEDUP_REMOVED lines=26> */
[----:B------:R0:W5:Y:S04]  /*17820*/  LDL.LU R9, [R1+0x1534] ;  /* 0x0015340001097983 */ /* 0x0001680000300800 */
[----:B------:R0:W5:Y:S04]  /*17830*/  LDL.LU R10, [R1+0x1530] ;  /* 0x00153000010a7983 */ /* 0x0001680000300800 */
[----:B------:R0:W5:Y:S04]  /*17840*/  LDL.LU R11, [R1+0x152c] ;  /* 0x00152c00010b7983 */ /* 0x0001680000300800 */
[----:B------:R0:W5:Y:S04]  /*17850*/  LDL.LU R12, [R1+0x1528] ;  /* 0x00152800010c7983 */ /* 0x0001680000300800 */
[----:B------:R0:W5:Y:S04]  /*17860*/  LDL.LU R13, [R1+0x1524] ;  /* 0x00152400010d7983 */ /* 0x0001680000300800 */
[----:B------:R0:W5:Y:S04]  /*17870*/  LDL.LU R14, [R1+0x1520] ;  /* 0x00152000010e7983 */ /* 0x0001680000300800 */
        /* <DEDUP_REMOVED lines=20> */
[----:B--2---:R1:W-:Y:S04]  /*179c0*/  STS.U16 [R7+0x10100], R15 ;  /* 0x0101000f07007388 */ /* 0x0043e80000000400 */
[----:B------:R2:W-:Y:S04]  /*179d0*/  STS.U16 [R7+0x10500], R16 ;  /* 0x0105001007007388 */ /* 0x0005e80000000400 */
[----:B------:R0:W-:Y:S04]  /*179e0*/  STS.U16 [R7+0x10900], R2 ;  /* 0x0109000207007388 */ /* 0x0001e80000000400 */
[----:B-1----:R1:W5:Y:S04]  /*179f0*/  LDL.LU R15, [R1+0x1518] ;  /* 0x00151800010f7983 */ /* 0x0023680000300800 */
[----:B--2---:R1:W5:Y:S04]  /*17a00*/  LDL.LU R16, [R1+0x1514] ;  /* 0x0015140001107983 */ /* 0x0043680000300800 */
[----:B0-----:R-:W2:Y:S04]  /*17a10*/  LDL.LU R2, [R1+0x1510] ;  /* 0x0015100001027983 */ /* 0x001ea80000300800 */
        /* <DEDUP_REMOVED lines=57> */
[----:B------:R-:W-:Y:S01]  /*17db0*/  STS.U16 [R7+0x1ed00], R203 ;  /* 0x01ed00cb07007388 */ /* 0x000fe20000000400 */
[----:B0-----:R-:W0:Y:S03]  /*17dc0*/  LDC R190, c[0x0][0x238] ;  /* 0x00008e00ffbe7b82 */ /* 0x001e260000000800 */
[----:B------:R-:W-:Y:S04]  /*17dd0*/  STS.U16 [R7+0x1f100], R197 ;  /* 0x01f100c507007388 */ /* 0x000fe80000000400 */
[----:B------:R-:W-:Y:S04]  /*17de0*/  STS.U16 [R7+0x1f500], R17 ;  /* 0x01f5001107007388 */ /* 0x000fe80000000400 */
[----:B------:R-:W-:Y:S04]  /*17df0*/  STS.U16 [R7+0x1f900], R4 ;  /* 0x01f9000407007388 */ /* 0x000fe80000000400 */
[----:B------:R-:W-:Y:S04]  /*17e00*/  STS.U16 [R7+0x1fd00], R3 ;  /* 0x01fd000307007388 */ /* 0x000fe80000000400 */
[----:B------:R-:W2:Y:S04]  /*17e10*/  LDL.LU R5, [R1+0x1508] ;  /* 0x0015080001057983 */ /* 0x000ea80000300800 */
[----:B---3--:R3:W-:Y:S04]  /*17e20*/  STS.U16 [R6+0x1a200], R32 ;  /* 0x01a2002006007388 */ /* 0x0087e80000000400 */
[----:B---3--:R-:W3:Y:S01]  /*17e30*/  LDL.LU R32, [R1+0x2e4] ;  /* 0x0002e40001207983 */ /* 0x008ee20000300800 */
[-C--:B0-----:R-:W-:Y:S01]  /*17e40*/  FMUL R4, R152, R190.reuse ;  /* 0x000000be98047220 */ /* 0x081fe20000400000 */
[-C--:B------:R-:W-:Y:S01]  /*17e50*/  FMUL R3, R153, R190.reuse ;  /* 0x000000be99037220 */ /* 0x080fe20000400000 */
[----:B------:R-:W-:-:S04]  /*17e60*/  FMUL R17, R156, R190 ;  /* 0x000000be9c117220 */ /* 0x000fc80000400000 */
[----:B------:R-:W-:Y:S01]  /*17e70*/  FMNMX R3, R4, R3, !PT ;  /* 0x0000000304037209 */ /* 0x000fe20007800000 */
[----:B------:R-:W-:-:S03]  /*17e80*/  FMUL R4, R157, R190 ;  /* 0x000000be9d047220 */ /* 0x000fc60000400000 */
        /* <DEDUP_REMOVED lines=13> */
[-C--:B------:R-:W-:Y:S01]  /*17f60*/  FMUL R18, R154, R190.reuse ;  /* 0x000000be9a127220 */ /* 0x080fe20000400000 */
[-C--:B------:R-:W-:Y:S02]  /*17f70*/  FMUL R17, R155, R190.reuse ;  /* 0x000000be9b117220 */ /* 0x080fe40000400000 */
[----:B------:R-:W-:Y:S01]  /*17f80*/  FMNMX R3, R4, R3, !PT ;  /* 0x0000000304037209 */ /* 0x000fe20007800000 */
[-C--:B------:R-:W-:Y:S01]  /*17f90*/  FMUL R4, R172, R190.reuse ;  /* 0x000000beac047220 */ /* 0x080fe20000400000 */
[----:B------:R-:W-:-:S04]  /*17fa0*/  FMUL R19, R173, R190 ;  /* 0x000000bead137220 */ /* 0x000fc80000400000 */
[----:B------:R-:W-:Y:S02]  /*17fb0*/  FMNMX R3, R4, R3, !PT ;  /* 0x0000000304037209 */ /* 0x000fe40007800000 */
[----:B------:R-:W-:Y:S01]  /*17fc0*/  FMNMX R4, R18, R17, !PT ;  /* 0x0000001112047209 */ /* 0x000fe20007800000 */
[-C--:B------:R-:W-:Y:S01]  /*17fd0*/  FMUL R17, R158, R190.reuse ;  /* 0x000000be9e117220 */ /* 0x080fe20000400000 */
[-C--:B------:R-:W-:Y:S01]  /*17fe0*/  FMUL R18, R176, R190.reuse ;  /* 0x000000beb0127220 */ /* 0x080fe20000400000 */
[----:B------:R-:W-:Y:S01]  /*17ff0*/  FMNMX R3, R19, R3, !PT ;  /* 0x0000000313037209 */ /* 0x000fe20007800000 */
[----:B------:R-:W-:Y:S02]  /*18000*/  FMUL R19, R159, R190 ;  /* 0x000000be9f137220 */ /* 0x000fe40000400000 */
[----:B------:R-:W-:Y:S01]  /*18010*/  FMNMX R4, R17, R4, !PT ;  /* 0x0000000411047209 */ /* 0x000fe20007800000 */
[-C--:B------:R-:W-:Y:S01]  /*18020*/  FMUL R17, R177, R190.reuse ;  /* 0x000000beb1117220 */ /* 0x080fe20000400000 */
[----:B------:R-:W-:Y:S01]  /*18030*/  FMNMX R3, R18, R3, !PT ;  /* 0x0000000312037209 */ /* 0x000fe20007800000 */
[----:B------:R-:W-:Y:S01]  /*18040*/  FMUL R18, R162, R190 ;  /* 0x000000bea2127220 */ /* 0x000fe20000400000 */
        /* <DEDUP_REMOVED lines=9> */
[----:B------:R-:W-:Y:S01]  /*180e0*/  FMUL R17, R167, R190 ;  /* 0x000000bea7117220 */ /* 0x000fe20000400000 */
[----:B------:R-:W-:-:S02]  /*180f0*/  FMNMX R3, R18, R3, !PT ;  /* 0x0000000312037209 */ /* 0x000fc40007800000 */
[----:B------:R-:W-:Y:S01]  /*18100*/  FMNMX R4, R19, R4, !PT ;  /* 0x0000000413047209 */ /* 0x000fe20007800000 */
[----:B------:R-:W-:Y:S02]  /*18110*/  FMUL R18, R170, R190 ;  /* 0x000000beaa127220 */ /* 0x000fe40000400000 */
[----:B------:R-:W0:Y:S01]  /*18120*/  SHFL.BFLY PT, R20, R3, 0x2, 0x1f ;  /* 0x0c401f0003147f89 */ /* 0x000e2200000e0000 */
        /* <DEDUP_REMOVED lines=11> */
[----:B------:R-:W-:Y:S01]  /*181e0*/  FMUL R18, R182, R190 ;  /* 0x000000beb6127220 */ /* 0x000fe20000400000 */
[----:B0-----:R-:W-:Y:S02]  /*181f0*/  FMNMX R3, R3, R20, !PT ;  /* 0x0000001403037209 */ /* 0x001fe40007800000 */
[----:B------:R-:W-:Y:S01]  /*18200*/  FMNMX R4, R19, R4, !PT ;  /* 0x0000000413047209 */ /* 0x000fe20007800000 */
[----:B------:R-:W-:Y:S01]  /*18210*/  FMUL R17, R183, R190 ;  /* 0x000000beb7117220 */ /* 0x000fe20000400000 */
[----:B----4-:R-:W-:Y:S02]  /*18220*/  STS.U16 [R6+0x10200], R108 ;  /* 0x0102006c06007388 */ /* 0x010fe40000000400 */
[----:B------:R-:W-:Y:S02]  /*18230*/  FMNMX R4, R18, R4, !PT ;  /* 0x0000000412047209 */ /* 0x000fe40007800000 */
[----:B------:R-:W0:Y:S02]  /*18240*/  SHFL.BFLY PT, R19, R3, 0x1, 0x1f ;  /* 0x0c201f0003137f89 */ /* 0x000e2400000e0000 */
[----:B------:R-:W-:-:S02]  /*18250*/  FMNMX R4, R17, R4, !PT ;  /* 0x0000000411047209 */ /* 0x000fc40007800000 */
[----:B------:R-:W-:Y:S04]  /*18260*/  STS.U16 [R6+0x10600], R107 ;  /* 0x0106006b06007388 */ /* 0x000fe80000000400 */
[----:B------:R-:W4:Y:S04]  /*18270*/  SHFL.BFLY PT, R17, R4, 0x2, 0x1f ;  /* 0x0c401f0004117f89 */ /* 0x000f2800000e0000 */
[----:B------:R-:W-:Y:S04]  /*18280*/  STS.U16 [R6+0x10a00], R106 ;  /* 0x010a006a06007388 */ /* 0x000fe80000000400 */
[----:B------:R-:W-:Y:S04]  /*18290*/  STS.U16 [R6+0x10e00], R105 ;  /* 0x010e006906007388 */ /* 0x000fe80000000400 */
[----:B------:R-:W-:Y:S01]  /*182a0*/  STS.U16 [R6+0x11200], R104 ;  /* 0x0112006806007388 */ /* 0x000fe20000000400 */
[----:B0-----:R-:W-:-:S03]  /*182b0*/  FMNMX R18, R3, R19, !PT ;  /* 0x0000001303127209 */ /* 0x001fc60007800000 */
        /* <DEDUP_REMOVED lines=43> */
[----:B------:R-:W-:Y:S01]  /*18570*/  STS.U16 [R6+0x1c600], R213 ;  /* 0x01c600d506007388 */ /* 0x000fe20000000400 */
[----:B---3--:R-:W-:-:S03]  /*18580*/  FMNMX R18, R18, R32, !PT ;  /* 0x0000002012127209 */ /* 0x008fc60007800000 */
        /* <DEDUP_REMOVED lines=14> */
[----:B--2---:R-:W-:Y:S04]  /*18670*/  STS.U16 [R5+0x10300], R68 ;  /* 0x0103004405007388 */ /* 0x004fe80000000400 */
[----:B------:R-:W-:Y:S04]  /*18680*/  STS.U16 [R5+0x10700], R67 ;  /* 0x0107004305007388 */ /* 0x000fe80000000400 */
[----:B------:R-:W-:Y:S04]  /*18690*/  STS.U16 [R5+0x10b00], R66 ;  /* 0x010b004205007388 */ /* 0x000fe80000000400 */
[----:B------:R-:W-:Y:S04]  /*186a0*/  STS.U16 [R5+0x10f00], R65 ;  /* 0x010f004105007388 */ /* 0x000fe80000000400 */
[----:B------:R-:W-:Y:S04]  /*186b0*/  STS.U16 [R5+0x11300], R64 ;  /* 0x0113004005007388 */ /* 0x000fe80000000400 */
[----:B------:R-:W-:Y:S04]  /*186c0*/  STS.U16 [R5+0x11700], R63 ;  /* 0x0117003f05007388 */ /* 0x000fe80000000400 */
[----:B------:R-:W-:Y:S04]  /*186d0*/  STS.U16 [R5+0x11b00], R62 ;  /* 0x011b003e05007388 */ /* 0x000fe80000000400 */
[----:B------:R-:W-:Y:S01]  /*186e0*/  STS.U16 [R5+0x11f00], R61 ;  /* 0x011f003d05007388 */ /* 0x000fe20000000400 */
[----:B----4-:R-:W-:-:S03]  /*186f0*/  FMNMX R3, R4, R17, !PT ;  /* 0x0000001104037209 */ /* 0x010fc60007800000 */
[----:B------:R-:W2:Y:S04]  /*18700*/  LDL.LU R20, [R1+0x2e8] ;  /* 0x0002e80001147983 */ /* 0x000ea80000300800 */
[----:B------:R-:W-:Y:S04]  /*18710*/  STS.U16 [R5+0x1ab00], R25 ;  /* 0x01ab001905007388 */ /* 0x000fe80000000400 */
[----:B------:R0:W-:Y:S01]  /*18720*/  STS.U16 [R5+0x1af00], R24 ;  /* 0x01af001805007388 */ /* 0x0001e20000000400 */
[----:B------:R-:W-:-:S03]  /*18730*/  FADD R4, -R18, R32 ;  /* 0x0000002012047221 */ /* 0x000fc60000000100 */
[----:B------:R-:W-:Y:S04]  /*18740*/  STS.U16 [R5+0x1a300], R27 ;  /* 0x01a3001b05007388 */ /* 0x000fe80000000400 */
[----:B------:R3:W-:Y:S04]  /*18750*/  STS.U16 [R5+0x1a700], R26 ;  /* 0x01a7001a05007388 */ /* 0x0007e80000000400 */
[----:B0-----:R-:W4:Y:S04]  /*18760*/  LDL.LU.64 R24, [R1] ;  /* 0x0000000001187983 */ /* 0x001f280000300a00 */
[----:B------:R-:W-:Y:S04]  /*18770*/  STS.U16 [R5+0x19b00], R29 ;  /* 0x019b001d05007388 */ /* 0x000fe80000000400 */
[----:B------:R0:W-:Y:S04]  /*18780*/  STS.U16 [R5+0x19f00], R28 ;  /* 0x019f001c05007388 */ /* 0x0001e80000000400 */
[----:B---3--:R-:W3:Y:S04]  /*18790*/  LDL.LU.64 R26, [R1+0x8] ;  /* 0x00000800011a7983 */ /* 0x008ee80000300a00 */
[----:B------:R-:W-:Y:S04]  /*187a0*/  STS.U16 [R5+0x19300], R31 ;  /* 0x0193001f05007388 */ /* 0x000fe80000000400 */
[----:B------:R1:W-:Y:S04]  /*187b0*/  STS.U16 [R5+0x19700], R30 ;  /* 0x0197001e05007388 */ /* 0x0003e80000000400 */
[----:B0-----:R-:W3:Y:S04]  /*187c0*/  LDL.LU.64 R28, [R1+0x10] ;  /* 0x00001000011c7983 */ /* 0x001ee80000300a00 */
[----:B------:R0:W-:Y:S04]  /*187d0*/  STS.U16 [R5+0x18f00], R33 ;  /* 0x018f002105007388 */ /* 0x0001e80000000400 */
[----:B-1----:R-:W3:Y:S04]  /*187e0*/  LDL.LU.64 R30, [R1+0x18] ;  /* 0x00001800011e7983 */ /* 0x002ee80000300a00 */
[----:B------:R-:W-:Y:S04]  /*187f0*/  STS.U16 [R5+0x18700], R35 ;  /* 0x0187002305007388 */ /* 0x000fe80000000400 */
[----:B------:R1:W-:Y:S04]  /*18800*/  STS.U16 [R5+0x18b00], R34 ;  /* 0x018b002205007388 */ /* 0x0003e80000000400 */
[----:B0-----:R-:W3:Y:S04]  /*18810*/  LDL.LU.64 R32, [R1+0x20] ;  /* 0x0000200001207983 */ /* 0x001ee80000300a00 */
[----:B------:R-:W-:Y:S04]  /*18820*/  STS.U16 [R5+0x17f00], R37 ;  /* 0x017f002505007388 */ /* 0x000fe80000000400 */
        /* <DEDUP_REMOVED lines=35> */
[----:B------:R0:W-:Y:S04]  /*18a60*/  STS.U16 [R5+0x12300], R60 ;  /* 0x0123003c05007388 */ /* 0x0001e80000000400 */
[----:B-1----:R-:W3:Y:S04]  /*18a70*/  LDL.LU.64 R58, [R1+0x88] ;  /* 0x00008800013a7983 */ /* 0x002ee80000300a00 */
[----:B0-----:R-:W3:Y:S04]  /*18a80*/  LDL.LU.64 R60, [R1+0x90] ;  /* 0x00009000013c7983 */ /* 0x001ee80000300a00 */
[----:B------:R-:W3:Y:S04]  /*18a90*/  LDL.LU.64 R62, [R1+0x98] ;  /* 0x00009800013e7983 */ /* 0x000ee80000300a00 */
        /* <DEDUP_REMOVED lines=44> */
[----:B------:R-:W0:Y:S04]  /*18d60*/  SHFL.BFLY PT, R17, R3, 0x1, 0x1f ;  /* 0x0c201f0003117f89 */ /* 0x000e2800000e0000 */
        /* <DEDUP_REMOVED lines=18> */
[----:B------:R1:W-:Y:S04]  /*18e90*/  STS.U16 [R5+0x1fb00], R22 ;  /* 0x01fb001605007388 */ /* 0x0003e80000000400 */
[----:B------:R1:W-:Y:S01]  /*18ea0*/  STS.U16 [R5+0x1ff00], R21 ;  /* 0x01ff001505007388 */ /* 0x0003e20000000400 */
[----:B------:R2:W-:Y:S06]  /*18eb0*/  MEMBAR.ALL.CTA ;  /* 0x0000000000007992 */ /* 0x0005ec0000008000 */
[----:B--2---:R-:W2:Y:S01]  /*18ec0*/  FENCE.VIEW.ASYNC.S ;  /* 0x00000000000073c6 */ /* 0x004ea20000000000 */
[----:B0-----:R-:W-:-:S04]  /*18ed0*/  FMNMX R17, R3, R17, !PT ;  /* 0x0000001103117209 */ /* 0x001fc80007800000 */
[----:B------:R-:W-:Y:S01]  /*18ee0*/  FMNMX R17, R17, R20, !PT ;  /* 0x0000001411117209 */ /* 0x000fe20007800000 */
[----:B------:R-:W-:-:S04]  /*18ef0*/  FFMA R152, R152, R190, -R18 ;  /* 0x000000be98987223 */ /* 0x000fc80000000812 */
[----:B------:R-:W-:Y:S01]  /*18f00*/  FADD R3, -R17, R20 ;  /* 0x0000001411037221 */ /* 0x000fe20000000100 */
[-CC-:B------:R-:W-:Y:S01]  /*18f10*/  FFMA R153, R153, R190.reuse, -R18.reuse ;  /* 0x000000be99997223 */ /* 0x180fe20000000812 */
[-CC-:B------:R-:W-:Y:S01]  /*18f20*/  FFMA R156, R156, R190.reuse, -R18.reuse ;  /* 0x000000be9c9c7223 */ /* 0x180fe20000000812 */
[-C--:B------:R-:W-:Y:S01]  /*18f30*/  FFMA R157, R157, R190.reuse, -R18 ;  /* 0x000000be9d9d7223 */ /* 0x080fe20000000812 */
[----:B------:R-:W-:Y:S01]  /*18f40*/  FMUL R4, R4, 1.4426950216293334961 ;  /* 0x3fb8aa3b04047820 */ /* 0x000fe20000400000 */
[-CC-:B------:R-:W-:Y:S01]  /*18f50*/  FFMA R154, R154, R190.reuse, -R17.reuse ;  /* 0x000000be9a9a7223 */ /* 0x180fe20000000811 */
[-CC-:B------:R-:W-:Y:S01]  /*18f60*/  FFMA R155, R155, R190.reuse, -R17.reuse ;  /* 0x000000be9b9b7223 */ /* 0x180fe20000000811 */
[-CC-:B------:R-:W-:Y:S01]  /*18f70*/  FFMA R158, R158, R190.reuse, -R17.reuse ;  /* 0x000000be9e9e7223 */ /* 0x180fe20000000811 */
[----:B------:R-:W-:Y:S01]  /*18f80*/  FFMA R159, R159, R190, -R17 ;  /* 0x000000be9f9f7223 */ /* 0x000fe20000000811 */
[----:B------:R-:W-:Y:S01]  /*18f90*/  FMUL R3, R3, 1.4426950216293334961 ;  /* 0x3fb8aa3b03037820 */ /* 0x000fe20000400000 */
        /* <DEDUP_REMOVED lines=8> */
[----:B------:R-:W4:Y:S08]  /*19020*/  MUFU.EX2 R4, R4 ;  /* 0x0000000400047308 */ /* 0x000f300000000800 */
[----:B------:R-:W0:Y:S08]  /*19030*/  MUFU.EX2 R3, R3 ;  /* 0x0000000300037308 */ /* 0x000e300000000800 */
[----:B------:R-:W-:Y:S08]  /*19040*/  MUFU.EX2 R207, R152 ;  /* 0x0000009800cf7308 */ /* 0x000ff00000000800 */
[----:B------:R-:W1:Y:S08]  /*19050*/  MUFU.EX2 R19, R153 ;  /* 0x0000009900137308 */ /* 0x000e700000000800 */
[----:B------:R-:W-:Y:S08]  /*19060*/  MUFU.EX2 R206, R156 ;  /* 0x0000009c00ce7308 */ /* 0x000ff00000000800 */
[----:B------:R-:W2:Y:S08]  /*19070*/  MUFU.EX2 R204, R157 ;  /* 0x0000009d00cc7308 */ /* 0x000eb00000000800 */
[----:B------:R-:W-:Y:S08]  /*19080*/  MUFU.EX2 R203, R154 ;  /* 0x0000009a00cb7308 */ /* 0x000ff00000000800 */
[----:B------:R-:W2:Y:S08]  /*19090*/  MUFU.EX2 R202, R155 ;  /* 0x0000009b00ca7308 */ /* 0x000eb00000000800 */
[----:B------:R-:W-:Y:S08]  /*190a0*/  MUFU.EX2 R201, R158 ;  /* 0x0000009e00c97308 */ /* 0x000ff00000000800 */
[----:B------:R-:W2:Y:S01]  /*190b0*/  MUFU.EX2 R200, R159 ;  /* 0x0000009f00c87308 */ /* 0x000ea20000000800 */
[-C--:B----4-:R-:W-:Y:S01]  /*190c0*/  FMUL R24, R24, R4.reuse ;  /* 0x0000000418187220 */ /* 0x090fe20000400000 */
[-C--:B------:R-:W-:Y:S01]  /*190d0*/  FMUL R25, R25, R4.reuse ;  /* 0x0000000419197220 */ /* 0x080fe20000400000 */
[-C--:B---3--:R-:W-:Y:S01]  /*190e0*/  FMUL R28, R28, R4.reuse ;  /* 0x000000041c1c7220 */ /* 0x088fe20000400000 */
[-C--:B------:R-:W-:Y:S01]  /*190f0*/  FMUL R29, R29, R4.reuse ;  /* 0x000000041d1d7220 */ /* 0x080fe20000400000 */
        /* <DEDUP_REMOVED lines=44> */
[-C--:B0-----:R-:W-:Y:S01]  /*193c0*/  FMUL R26, R26, R3.reuse ;  /* 0x000000031a1a7220 */ /* 0x081fe20000400000 */
        /* <DEDUP_REMOVED lines=59> */
[----:B------:R-:W-:Y:S01]  /*19780*/  FMUL R149, R149, R4 ;  /* 0x0000000495957220 */ /* 0x000fe20000400000 */
        /* <DEDUP_REMOVED lines=19> */
[----:B-1----:R-:W-:-:S02]  /*198c0*/  F2FP.BF16.F32.PACK_AB R184, R19, R207 ;  /* 0x000000cf13b8723e */ /* 0x002fc400000010ff */
[----:B--2---:R-:W-:Y:S02]  /*198d0*/  F2FP.BF16.F32.PACK_AB R186, R204, R206 ;  /* 0x000000ceccba723e */ /* 0x004fe400000010ff */
[----:B------:R-:W-:Y:S02]  /*198e0*/  F2FP.BF16.F32.PACK_AB R185, R202, R203 ;  /* 0x000000cbcab9723e */ /* 0x000fe400000010ff */
[----:B------:R-:W-:Y:S01]  /*198f0*/  F2FP.BF16.F32.PACK_AB R187, R200, R201 ;  /* 0x000000c9c8bb723e */ /* 0x000fe200000010ff */
[----:B------:R-:W-:Y:S06]  /*19900*/  BAR.SYNC.DEFER_BLOCKING 0x0 ;  /* 0x0000000000007b1d */ /* 0x000fec0000010000 */
[----:B------:R-:W-:Y:S01]  /*19910*/  UMOV UR6, UR58 ;  /* 0x0000003a00067c82 */ /* 0x000fe20008000000 */
[----:B------:R-:W-:Y:S01]  /*19920*/  UMOV UR7, UR59 ;  /* 0x0000003b00077c82 */ /* 0x000fe20008000000 */
[----:B------:R-:W-:-:S06]  /*19930*/  WARPGROUP.ARRIVE ;  /* 0x00000000000079c5 */ /* 0x000fcc0000000000 */
[----:B------:R-:W-:Y:S01]  /*19940*/  HGMMA.64x256x16.F32.BF16 R24, R184, gdesc[UR4], R24, gsb0 ;  /* 0x03e00004b8187df0 */ /* 0x000fe20008001818 */
[-CC-:B------:R-:W-:Y:S01]  /*19950*/  FFMA R160, R160, R190.reuse, -R18.reuse ;  /* 0x000000bea0a07223 */ /* 0x180fe20000000812 */
[-CC-:B------:R-:W-:Y:S01]  /*19960*/  FFMA R161, R161, R190.reuse, -R18.reuse ;  /* 0x000000bea1a17223 */ /* 0x180fe20000000812 */
[-CC-:B------:R-:W-:Y:S01]  /*19970*/  FFMA R164, R164, R190.reuse, -R18.reuse ;  /* 0x000000bea4a47223 */ /* 0x180fe20000000812 */
[-C--:B------:R-:W-:Y:S01]  /*19980*/  FFMA R165, R165, R190.reuse, -R18 ;  /* 0x000000bea5a57223 */ /* 0x080fe20000000812 */
        /* <DEDUP_REMOVED lines=12> */
[----:B------:R-:W-:Y:S08]  /*19a50*/  MUFU.EX2 R20, R160 ;  /* 0x000000a000147308 */ /* 0x000ff00000000800 */
[----:B------:R-:W0:Y:S08]  /*19a60*/  MUFU.EX2 R199, R161 ;  /* 0x000000a100c77308 */ /* 0x000e300000000800 */
[----:B------:R-:W-:Y:S08]  /*19a70*/  MUFU.EX2 R198, R164 ;  /* 0x000000a400c67308 */ /* 0x000ff00000000800 */
[----:B------:R-:W-:Y:S08]  /*19a80*/  MUFU.EX2 R197, R165 ;  /* 0x000000a500c57308 */ /* 0x000ff00000000800 */
[----:B------:R-:W-:Y:S08]  /*19a90*/  MUFU.EX2 R195, R162 ;  /* 0x000000a200c37308 */ /* 0x000ff00000000800 */
[----:B------:R-:W1:Y:S08]  /*19aa0*/  MUFU.EX2 R194, R163 ;  /* 0x000000a300c27308 */ /* 0x000e700000000800 */
[----:B------:R-:W-:Y:S08]  /*19ab0*/  MUFU.EX2 R193, R166 ;  /* 0x000000a600c17308 */ /* 0x000ff00000000800 */
[----:B------:R-:W2:Y:S01]  /*19ac0*/  MUFU.EX2 R196, R167 ;  /* 0x000000a700c47308 */ /* 0x000ea20000000800 */
[----:B0-----:R-:W-:-:S02]  /*19ad0*/  F2FP.BF16.F32.PACK_AB R160, R199, R20 ;  /* 0x00000014c7a0723e */ /* 0x001fc400000010ff */
[----:B-1----:R-:W-:Y:S02]  /*19ae0*/  F2FP.BF16.F32.PACK_AB R161, R194, R195 ;  /* 0x000000c3c2a1723e */ /* 0x002fe400000010ff */
[----:B------:R-:W-:Y:S01]  /*19af0*/  F2FP.BF16.F32.PACK_AB R162, R197, R198 ;  /* 0x000000c6c5a2723e */ /* 0x000fe200000010ff */
[----:B------:R-:W-:Y:S01]  /*19b00*/  UMOV UR6, UR10 ;  /* 0x0000000a00067c82 */ /* 0x000fe20008000000 */
[----:B------:R-:W-:Y:S01]  /*19b10*/  UMOV UR7, UR11 ;  /* 0x0000000b00077c82 */ /* 0x000fe20008000000 */
[----:B--2---:R-:W-:Y:S01]  /*19b20*/  F2FP.BF16.F32.PACK_AB R163, R196, R193 ;  /* 0x000000c1c4a3723e */ /* 0x004fe200000010ff */
[-CC-:B------:R-:W-:Y:S01]  /*19b30*/  FFMA R172, R172, R190.reuse, -R18.reuse ;  /* 0x000000beacac7223 */ /* 0x180fe20000000812 */
[-CC-:B------:R-:W-:Y:S01]  /*19b40*/  FFMA R173, R173, R190.reuse, -R18.reuse ;  /* 0x000000beadad7223 */ /* 0x180fe20000000812 */
[-CC-:B------:R-:W-:Y:S02]  /*19b50*/  FFMA R170, R170, R190.reuse, -R17.reuse ;  /* 0x000000beaaaa7223 */ /* 0x180fe40000000811 */
[----:B------:R-:W-:Y:S01]  /*19b60*/  FMUL R172, R172, 1.4426950216293334961 ;  /* 0x3fb8aa3bacac7820 */ /* 0x000fe20000400000 */
[----:B------:R-:W-:Y:S01]  /*19b70*/  FMUL R173, R173, 1.4426950216293334961 ;  /* 0x3fb8aa3badad7820 */ /* 0x000fe20000400000 */
[----:B------:R-:W-:Y:S01]  /*19b80*/  FMUL R170, R170, 1.4426950216293334961 ;  /* 0x3fb8aa3baaaa7820 */ /* 0x000fe20000400000 */
[-CC-:B------:R-:W-:Y:S01]  /*19b90*/  FFMA R171, R171, R190.reuse, -R17.reuse ;  /* 0x000000beabab7223 */ /* 0x180fe20000000811 */
[-CC-:B------:R-:W-:Y:S01]  /*19ba0*/  FFMA R174, R174, R190.reuse, -R17.reuse ;  /* 0x000000beaeae7223 */ /* 0x180fe20000000811 */
[-C--:B------:R-:W-:Y:S01]  /*19bb0*/  FFMA R175, R175, R190.reuse, -R17 ;  /* 0x000000beafaf7223 */ /* 0x080fe20000000811 */
[-CC-:B------:R-:W-:Y:S01]  /*19bc0*/  FFMA R168, R168, R190.reuse, -R18.reuse ;  /* 0x000000bea8a87223 */ /* 0x180fe20000000812 */
[----:B------:R-:W-:Y:S01]  /*19bd0*/  FFMA R169, R169, R190, -R18 ;  /* 0x000000bea9a97223 */ /* 0x000fe20000000812 */
[----:B------:R-:W-:Y:S01]  /*19be0*/  MUFU.EX2 R189, R172 ;  /* 0x000000ac00bd7308 */ /* 0x000fe20000000800 */
[----:B------:R-:W-:Y:S01]  /*19bf0*/  FMUL R171, R171, 1.4426950216293334961 ;  /* 0x3fb8aa3babab7820 */ /* 0x000fe20000400000 */
[----:B------:R-:W-:Y:S01]  /*19c00*/  FMUL R168, R168, 1.4426950216293334961 ;  /* 0x3fb8aa3ba8a87820 */ /* 0x000fe20000400000 */
[----:B------:R-:W-:-:S05]  /*19c10*/  FMUL R169, R169, 1.4426950216293334961 ;  /* 0x3fb8aa3ba9a97820 */ /* 0x000fca0000400000 */
[----:B------:R0:W-:Y:S08]  /*19c20*/  MUFU.EX2 R188, R173 ;  /* 0x000000ad00bc7308 */ /* 0x0001f00000000800 */
[----:B------:R1:W-:Y:S01]  /*19c30*/  MUFU.EX2 R172, R170 ;  /* 0x000000aa00ac7308 */ /* 0x0003e20000000800 */
[----:B0-----:R-:W-:Y:S01]  /*19c40*/  FMUL R173, R175, 1.4426950216293334961 ;  /* 0x3fb8aa3bafad7820 */ /* 0x001fe20000400000 */
[----:B------:R-:W-:-:S02]  /*19c50*/  WARPGROUP.DEPBAR.LE gsb0, 0x0 ;  /* 0x00008000000079c5 */ /* 0x000fc40000010000 */
[----:B------:R-:W-:-:S06]  /*19c60*/  WARPGROUP.ARRIVE ;  /* 0x00000000000079c5 */ /* 0x000fcc0000000000 */
[----:B------:R-:W-:Y:S01]  /*19c70*/  HGMMA.64x256x16.F32.BF16 R24, R160, gdesc[UR4], R24, gsb0 ;  /* 0x03e00004a0187df0 */ /* 0x000fe20008001818 */
[----:B-1----:R-:W-:Y:S01]  /*19c80*/  FMUL R170, R174, 1.4426950216293334961 ;  /* 0x3fb8aa3baeaa7820 */ /* 0x002fe20000400000 */
[----:B------:R-:W-:Y:S08]  /*19c90*/  MUFU.EX2 R192, R168 ;  /* 0x000000a800c07308 */ /* 0x000ff00000000800 */
[----:B------:R-:W0:Y:S08]  /*19ca0*/  MUFU.EX2 R191, R169 ;  /* 0x000000a900bf7308 */ /* 0x000e300000000800 */
        /* <DEDUP_REMOVED lines=25> */
[----:B------:R-:W-:Y:S01]  /*19e40*/  MUFU.EX2 R169, R169 ;  /* 0x000000a900a97308 */ /* 0x000fe20000000800 */
[----:B------:R-:W-:Y:S01]  /*19e50*/  FADD R19, R207, R19 ;  /* 0x00000013cf137221 */ /* 0x000fe20000000000 */
[----:B------:R-:W-:Y:S01]  /*19e60*/  FADD R21, R203, R202 ;  /* 0x000000cacb157221 */ /* 0x000fe20000000000 */
[----:B------:R-:W0:Y:S05]  /*19e70*/  LDC R176, c[0x0][0x280] ;  /* 0x0000a000ffb07b82 */ /* 0x000e2a0000000800 */
[----:B------:R-:W1:Y:S08]  /*19e80*/  MUFU.EX2 R168, R168 ;  /* 0x000000a800a87308 */ /* 0x000e700000000800 */
[----:B------:R-:W-:Y:S08]  /*19e90*/  MUFU.EX2 R167, R167 ;  /* 0x000000a700a77308 */ /* 0x000ff00000000800 */
[----:B------:R-:W-:Y:S08]  /*19ea0*/  MUFU.EX2 R166, R166 ;  /* 0x000000a600a67308 */ /* 0x000ff00000000800 */
[----:B------:R-:W-:Y:S08]  /*19eb0*/  MUFU.EX2 R165, R165 ;  /* 0x000000a500a57308 */ /* 0x000ff00000000800 */
[----:B------:R-:W2:Y:S08]  /*19ec0*/  MUFU.EX2 R164, R164 ;  /* 0x000000a400a47308 */ /* 0x000eb00000000800 */
[----:B------:R-:W-:Y:S01]  /*19ed0*/  MUFU.EX2 R22, R22 ;  /* 0x0000001600167308 */ /* 0x000fe20000000800 */
[----:B------:R-:W-:-:S02]  /*19ee0*/  WARPGROUP.DEPBAR.LE gsb0, 0x0 ;  /* 0x00008000000079c5 */ /* 0x000fc40000010000 */
[----:B------:R-:W-:-:S06]  /*19ef0*/  WARPGROUP.ARRIVE ;  /* 0x00000000000079c5 */ /* 0x000fcc0000000000 */
[----:B------:R-:W-:Y:S01]  /*19f00*/  HGMMA.64x256x16.F32.BF16 R24, R156, gdesc[UR4], R24, gsb0 ;  /* 0x03e000049c187df0 */ /* 0x000fe20008001818 */
[----:B------:R-:W3:Y:S01]  /*19f10*/  MUFU.EX2 R23, R23 ;  /* 0x0000001700177308 */ /* 0x000ee20000000800 */
[----:B-1----:R-:W-:Y:S02]  /*19f20*/  F2FP.BF16.F32.PACK_AB R152, R168, R169 ;  /* 0x000000a9a898723e */ /* 0x002fe400000010ff */
[----:B--2---:R-:W-:Y:S02]  /*19f30*/  F2FP.BF16.F32.PACK_AB R153, R164, R165 ;  /* 0x000000a5a499723e */ /* 0x004fe400000010ff */
[----:B------:R-:W-:Y:S01]  /*19f40*/  F2FP.BF16.F32.PACK_AB R154, R166, R167 ;  /* 0x000000a7a69a723e */ /* 0x000fe200000010ff */
[----:B------:R-:W-:Y:S01]  /*19f50*/  UMOV UR6, UR18 ;  /* 0x0000001200067c82 */ /* 0x000fe20008000000 */
[----:B------:R-:W-:Y:S01]  /*19f60*/  UMOV UR7, UR19 ;  /* 0x0000001300077c82 */ /* 0x000fe20008000000 */
[----:B---3--:R-:W-:Y:S01]  /*19f70*/  F2FP.BF16.F32.PACK_AB R155, R23, R22 ;  /* 0x00000016179b723e */ /* 0x008fe200000010ff */
[----:B------:R-:W-:-:S03]  /*19f80*/  WARPGROUP.DEPBAR.LE gsb0, 0x0 ;  /* 0x00008000000079c5 */ /* 0x000fc60000010000 */
[----:B------:R-:W-:-:S15]  /*19f90*/  WARPGROUP.ARRIVE ;  /* 0x00000000000079c5 */ /* 0x000fde0000000000 */
[----:B------:R-:W-:Y:S03]  /*19fa0*/  HGMMA.64x256x16.F32.BF16 R24, R152, gdesc[UR4], R24, gsb0 ;  /* 0x03e0000498187df0 */ /* 0x000fe60008001818 */
[----:B------:R-:W-:Y:S02]  /*19fb0*/  WARPGROUP.DEPBAR.LE gsb0, 0x0 ;  /* 0x00008000000079c5 */ /* 0x000fe40000010000 */
[----:B------:R-:W-:Y:S04]  /*19fc0*/  STL.64 [R1], R24 ;  /* 0x0000001801007387 */ /* 0x000fe80000100a00 */
        /* <DEDUP_REMOVED lines=63> */
[----:B-1----:R-:W2:Y:S04]  /*1a3c0*/  LDL.LU.64 R150, [R1+0x1500] ;  /* 0x0015000001967983 */ /* 0x002ea80000300a00 */
[----:B------:R-:W3:Y:S04]  /*1a3d0*/  LDL.LU.64 R148, [R1+0x14f8] ;  /* 0x0014f80001947983 */ /* 0x000ee80000300a00 */
[----:B------:R-:W4:Y:S04]  /*1a3e0*/  LDL.LU.64 R146, [R1+0x14f0] ;  /* 0x0014f00001927983 */ /* 0x000f280000300a00 */
        /* <DEDUP_REMOVED lines=60> */
[----:B------:R-:W4:Y:S01]  /*1a7b0*/  LDL.LU.64 R24, [R1+0x1308] ;  /* 0x0013080001187983 */ /* 0x000f220000300a00 */
[----:B------:R-:W-:Y:S01]  /*1a7c0*/  UMOV UR6, UR22 ;  /* 0x0000001600067c82 */ /* 0x000fe20008000000 */
[----:B------:R-:W-:-:S02]  /*1a7d0*/  UMOV UR7, UR23 ;  /* 0x0000001700077c82 */ /* 0x000fc40008000000 */
[----:B------:R-:W4:Y:S04]  /*1a7e0*/  LDL.LU R178, [R1+0x300] ;  /* 0x0003000001b27983 */ /* 0x000f280000300800 */
[----:B------:R-:W4:Y:S04]  /*1a7f0*/  LDL.LU R177, [R1+0x304] ;  /* 0x0003040001b17983 */ /* 0x000f280000300800 */
[----:B------:R-:W4:Y:S04]  /*1a800*/  LDL.LU R175, [R1+0x2ec] ;  /* 0x0002ec0001af7983 */ /* 0x000f280000300800 */
[----:B------:R-:W4:Y:S01]  /*1a810*/  LDL R174, [R1+0x12f4] ;  /* 0x0012f40001ae7983 */ /* 0x000f220000100800 */
[-C--:B--2---:R-:W-:Y:S01]  /*1a820*/  FMUL R150, R150, R3.reuse ;  /* 0x0000000396967220 */ /* 0x084fe20000400000 */
[-C--:B------:R-:W-:Y:S01]  /*1a830*/  FMUL R151, R151, R3.reuse ;  /* 0x0000000397977220 */ /* 0x080fe20000400000 */
[-C--:B---3--:R-:W-:Y:S01]  /*1a840*/  FMUL R148, R148, R4.reuse ;  /* 0x0000000494947220 */ /* 0x088fe20000400000 */
[-C--:B------:R-:W-:Y:S01]  /*1a850*/  FMUL R149, R149, R4.reuse ;  /* 0x0000000495957220 */ /* 0x080fe20000400000 */
[-C--:B----4-:R-:W-:Y:S01]  /*1a860*/  FMUL R146, R146, R3.reuse ;  /* 0x0000000392927220 */ /* 0x090fe20000400000 */
        /* <DEDUP_REMOVED lines=122> */
[----:B------:R-:W-:-:S06]  /*1b010*/  FMUL R25, R25, R4 ;  /* 0x0000000419197220 */ /* 0x000fcc0000400000 */
[----:B------:R-:W-:-:S06]  /*1b020*/  WARPGROUP.ARRIVE ;  /* 0x00000000000079c5 */ /* 0x000fcc0000000000 */
[----:B------:R-:W-:Y:S01]  /*1b030*/  HGMMA.64x256x16.F32.BF16 R24, R184, gdesc[UR4], R24, gsb0 ;  /* 0x03e00004b8187df0 */ /* 0x000fe20008001818 */
[----:B------:R-:W-:Y:S01]  /*1b040*/  UMOV UR6, UR26 ;  /* 0x0000001a00067c82 */ /* 0x000fe20008000000 */
[----:B------:R-:W-:Y:S01]  /*1b050*/  UMOV UR7, UR27 ;  /* 0x0000001b00077c82 */ /* 0x000fe20008000000 */
[----:B------:R-:W-:Y:S02]  /*1b060*/  WARPGROUP.DEPBAR.LE gsb0, 0x0 ;  /* 0x00008000000079c5 */ /* 0x000fe40000010000 */
[----:B------:R-:W-:-:S15]  /*1b070*/  WARPGROUP.ARRIVE ;  /* 0x00000000000079c5 */ /* 0x000fde0000000000 */
[----:B------:R-:W-:-:S08]  /*1b080*/  NOP ;  /* 0x0000000000007918 */ /* 0x000fd00000000000 */
[----:B------:R-:W-:Y:S01]  /*1b090*/  HGMMA.64x256x16.F32.BF16 R24, R160, gdesc[UR4], R24, gsb0 ;  /* 0x03e00004a0187df0 */ /* 0x000fe20008001818 */
[----:B------:R-:W-:Y:S01]  /*1b0a0*/  UMOV UR6, UR30 ;  /* 0x0000001e00067c82 */ /* 0x000fe20008000000 */
[----:B------:R-:W-:Y:S01]  /*1b0b0*/  UMOV UR7, UR31 ;  /* 0x0000001f00077c82 */ /* 0x000fe20008000000 */
[----:B------:R-:W-:Y:S01]  /*1b0c0*/  FADD R19, R206, R19 ;  /* 0x00000013ce137221 */ /* 0x000fe20000000000 */
[----:B------:R-:W-:-:S03]  /*1b0d0*/  FADD R21, R201, R21 ;  /* 0x00000015c9157221 */ /* 0x000fc60000000000 */
        /* <DEDUP_REMOVED lines=15> */
[----:B------:R-:W-:Y:S01]  /*1b1d0*/  FADD R19, R170, R19 ;  /* 0x00000013aa137221 */ /* 0x000fe20000000000 */
[----:B------:R-:W-:Y:S02]  /*1b1e0*/  WARPGROUP.DEPBAR.LE gsb0, 0x0 ;  /* 0x00008000000079c5 */ /* 0x000fe40000010000 */
[----:B------:R-:W-:-:S06]  /*1b1f0*/  WARPGROUP.ARRIVE ;  /* 0x00000000000079c5 */ /* 0x000fcc0000000000 */
        /* <DEDUP_REMOVED lines=13> */
[----:B------:R-:W-:Y:S01]  /*1b2d0*/  VIADD R175, R175, 0x40 ;  /* 0x00000040afaf7836 */ /* 0x000fe20000000000 */
[----:B------:R-:W1:Y:S02]  /*1b2e0*/  LDC R23, c[0x0][0x254] ;  /* 0x00009500ff177b82 */ /* 0x000e640000000800 */
[----:B------:R-:W2:Y:S04]  /*1b2f0*/  SHFL.BFLY PT, R20, R19, 0x2, 0x1f ;  /* 0x0c401f0013147f89 */ /* 0x000ea800000e0000 */
[----:B------:R-:W3:Y:S01]  /*1b300*/  SHFL.BFLY PT, R22, R21, 0x2, 0x1f ;  /* 0x0c401f0015167f89 */ /* 0x000ee200000e0000 */
[----:B--2---:R-:W-:Y:S01]  /*1b310*/  FADD R20, R19, R20 ;  /* 0x0000001413147221 */ /* 0x004fe20000000000 */
[----:B---3--:R-:W-:-:S04]  /*1b320*/  FADD R19, R21, R22 ;  /* 0x0000001615137221 */ /* 0x008fc80000000000 */
[----:B------:R-:W2:Y:S04]  /*1b330*/  SHFL.BFLY PT, R21, R20, 0x1, 0x1f ;  /* 0x0c201f0014157f89 */ /* 0x000ea800000e0000 */
[----:B------:R-:W3:Y:S04]  /*1b340*/  SHFL.BFLY PT, R22, R19, 0x1, 0x1f ;  /* 0x0c201f0013167f89 */ /* 0x000ee800000e0000 */
[----:B------:R4:W-:Y:S01]  /*1b350*/  STL [R1+0x2ec], R175 ;  /* 0x0002ecaf01007387 */ /* 0x0009e20000100800 */
[----:B--2---:R-:W-:Y:S01]  /*1b360*/  FADD R20, R20, R21 ;  /* 0x0000001514147221 */ /* 0x004fe20000000000 */
[----:B---3--:R-:W-:-:S03]  /*1b370*/  FADD R19, R19, R22 ;  /* 0x0000001613137221 */ /* 0x008fc60000000000 */
[----:B------:R-:W-:Y:S01]  /*1b380*/  FFMA R178, R4, R178, R20 ;  /* 0x000000b204b27223 */ /* 0x000fe20000000014 */
[----:B------:R-:W-:-:S04]  /*1b390*/  FFMA R177, R3, R177, R19 ;  /* 0x000000b103b17223 */ /* 0x000fc80000000013 */
[----:B------:R4:W-:Y:S04]  /*1b3a0*/  STL [R1+0x300], R178 ;  /* 0x000300b201007387 */ /* 0x0009e80000100800 */
[----:B------:R4:W-:Y:S04]  /*1b3b0*/  STL [R1+0x304], R177 ;  /* 0x000304b101007387 */ /* 0x0009e80000100800 */
[----:B------:R4:W-:Y:S04]  /*1b3c0*/  STL [R1+0x2e4], R18 ;  /* 0x0002e41201007387 */ /* 0x0009e80000100800 */
[----:B------:R4:W-:Y:S01]  /*1b3d0*/  STL [R1+0x2e8], R17 ;  /* 0x0002e81101007387 */ /* 0x0009e20000100800 */
[----:B0-----:R-:W-:Y:S01]  /*1b3e0*/  ISETP.GE.AND P0, PT, R175, R176, PT ;  /* 0x000000b0af00720c */ /* 0x001fe20003f06270 */
[----:B------:R-:W-:-:S02]  /*1b3f0*/  WARPGROUP.DEPBAR.LE gsb0, 0x0 ;  /* 0x00008000000079c5 */ /* 0x000fc40000010000 */
[----:B------:R-:W-:-:S06]  /*1b400*/  WARPGROUP.ARRIVE ;  /* 0x00000000000079c5 */ /* 0x000fcc0000000000 */
[----:B------:R-:W-:Y:S01]  /*1b410*/  HGMMA.64x256x16.F32.BF16 R24, R152, gdesc[UR4], R24, gsb0 ;  /* 0x03e0000498187df0 */ /* 0x000fe20008001818 */
[----:B-1----:R-:W-:Y:S01]  /*1b420*/  LEA R2, R23, R2, 0x6 ;  /* 0x0000000217027211 */ /* 0x002fe200078e30ff */
[----:B------:R-:W-:Y:S01]  /*1b430*/  IMAD R0, R174, 0x40, R0 ;  /* 0x00000040ae007824 */ /* 0x000fe200078e0200 */
[----:B------:R-:W-:Y:S02]  /*1b440*/  WARPGROUP.DEPBAR.LE gsb0, 0x0 ;  /* 0x00008000000079c5 */ /* 0x000fe40000010000 */
[----:B----4-:R-:W-:Y:S05]  /*1b450*/  @!P0 BRA `(.L_x_1) ;  /* 0xffffff3400188947 */ /* 0x010fea000383ffff */
.L_x_0:
[----:B------:R0:W-:Y:S04]  /*1b460*/  STL [R1+0x1308], R18 ;  /* 0x0013081201007387 */ /* 0x0001e80000100800 */
[----:B------:R1:W-:Y:S04]  /*1b470*/  STL [R1+0x1304], R17 ;  /* 0x0013041101007387 */ /* 0x0003e80000100800 */
[----:B------:R-:W2:Y:S04]  /*1b480*/  LDL.LU R3, [R1+0x300] ;  /* 0x0003000001037983 */ /* 0x000ea80000300800 */
[----:B------:R-:W3:Y:S04]  /*1b490*/  LDL.LU R179, [R1+0x304] ;  /* 0x0003040001b37983 */ /* 0x000ee80000300800 */
[----:B------:R-:W4:Y:S04]  /*1b4a0*/  LDL.LU R181, [R1] ;  /* 0x0000000001b57983 */ /* 0x000f280000300800 */
[----:B------:R-:W3:Y:S04]  /*1b4b0*/  LDL.LU R180, [R1+0x10] ;  /* 0x0000100001b47983 */ /* 0x000ee80000300800 */
        /* <DEDUP_REMOVED lines=29> */
[----:B------:R-:W3:Y:S01]  /*1b690*/  LDL.LU R21, [R1+0xa0] ;  /* 0x0000a00001157983 */ /* 0x000ee20000300800 */
[----:B------:R-:W-:-:S02]  /*1b6a0*/  IMAD.MOV.U32 R153, RZ, RZ, 0x3dc6b27f ;  /* 0x3dc6b27fff997424 */ /* 0x000fc400078e00ff */
[C---:B--2---:R-:W-:Y:S01]  /*1b6b0*/  FMUL R19, R3.reuse, 8388608 ;  /* 0x4b00000003137820 */ /* 0x044fe20000400000 */
[C---:B------:R-:W-:Y:S02]  /*1b6c0*/  FSETP.GEU.AND P0, PT, R3.reuse, 1.175494350822287508e-38, PT ;  /* 0x008000000300780b */ /* 0x040fe40003f0e000 */
[----:B------:R-:W-:Y:S02]  /*1b6d0*/  FSETP.GT.AND P3, PT, |R3|, 8.50705917302346158658e+37, PT ;  /* 0x7e8000000300780b */ /* 0x000fe40003f64200 */
[----:B------:R-:W-:Y:S02]  /*1b6e0*/  FSEL R19, R19, R3, !P0 ;  /* 0x0000000313137208 */ /* 0x000fe40004000000 */
[----:B------:R-:W-:Y:S01]  /*1b6f0*/  FSETP.GEU.AND P4, PT, |R3|, 1.175494350822287508e-38, PT ;  /* 0x008000000300780b */ /* 0x000fe20003f8e200 */
[----:B----4-:R-:W-:Y:S02]  /*1b700*/  FMUL R4, R181, 0.25 ;  /* 0x3e800000b5047820 */ /* 0x010fe40000400000 */
[----:B------:R-:W-:-:S03]  /*1b710*/  VIADD R5, R19, 0xc0cafb0d ;  /* 0xc0cafb0d13057836 */ /* 0x000fc60000000000 */
[----:B------:R-:W-:Y:S02]  /*1b720*/  FSEL R4, R4, R181, P3 ;  /* 0x000000b504047208 */ /* 0x000fe40001800000 */
[----:B------:R-:W-:Y:S01]  /*1b730*/  LOP3.LUT R5, R5, 0xff800000, RZ, 0xc0, !PT ;  /* 0xff80000005057812 */ /* 0x000fe200078ec0ff */
[----:B------:R-:W-:-:S03]  /*1b740*/  @P3 FMUL R3, R3, 0.25 ;  /* 0x3e80000003033820 */ /* 0x000fc60000400000 */
[----:B------:R-:W-:Y:S01]  /*1b750*/  IADD3 R0, R19, -R5, RZ ;  /* 0x8000000513007210 */ /* 0x000fe20007ffe0ff */
[----:B------:R-:W-:Y:S01]  /*1b760*/  @!P4 FMUL R3, R3, 16777216 ;  /* 0x4b8000000303c820 */ /* 0x000fe20000400000 */
[----:B------:R-:W-:Y:S01]  /*1b770*/  @!P4 FMUL R4, R4, 16777216 ;  /* 0x4b8000000404c820 */ /* 0x000fe20000400000 */
[----:B---3--:R-:W-:Y:S02]  /*1b780*/  MOV R192, R178 ;  /* 0x000000b200c07202 */ /* 0x008fe40000000f00 */
[----:B------:R-:W-:Y:S02]  /*1b790*/  FADD R0, R0, -1 ;  /* 0xbf80000000007421 */ /* 0x000fe40000000000 */
[----:B------:R-:W2:Y:S02]  /*1b7a0*/  MUFU.RCP R3, R3 ;  /* 0x0000000300037308 */ /* 0x000ea40000001000 */
[----:B------:R-:W-:-:S04]  /*1b7b0*/  FFMA.FTZ R2, R0, R153, -0.16845393180847167969 ;  /* 0xbe2c7f3000027423 */ /* 0x000fc80000010099 */
[----:B------:R-:W-:-:S04]  /*1b7c0*/  FFMA.FTZ R2, R0, R2, 0.1716887056827545166 ;  /* 0x3e2fcf2a00027423 */ /* 0x000fc80000010002 */
[----:B------:R-:W-:-:S04]  /*1b7d0*/  FFMA.FTZ R2, R0, R2, -0.17900948226451873779 ;  /* 0xbe374e4300027423 */ /* 0x000fc80000010002 */
[----:B------:R-:W-:Y:S01]  /*1b7e0*/  FFMA.FTZ R2, R0, R2, 0.20512372255325317383 ;  /* 0x3e520bf400027423 */ /* 0x000fe20000010002 */
[----:B------:R-:W-:-:S03]  /*1b7f0*/  IMAD.MOV.U32 R191, RZ, RZ, R176 ;  /* 0x000000ffffbf7224 */ /* 0x000fc600078e00b0 */
[----:B------:R-:W-:Y:S01]  /*1b800*/  FFMA.FTZ R6, R0, R2, -0.24046532809734344482 ;  /* 0xbe763c8b00067423 */ /* 0x000fe20000010002 */
[----:B------:R-:W-:Y:S01]  /*1b810*/  FMUL R2, R180, 0.25 ;  /* 0x3e800000b4027820 */ /* 0x000fe20000400000 */
[----:B------:R-:W-:Y:S02]  /*1b820*/  MOV R190, R175 ;  /* 0x000000af00be7202 */ /* 0x000fe40000000f00 */
[----:B------:R-:W-:Y:S01]  /*1b830*/  FFMA.FTZ R6, R0, R6, 0.28857114911079406738 ;  /* 0x3e93bf9900067423 */ /* 0x000fe20000010006 */
[----:B------:R-:W-:Y:S01]  /*1b840*/  IMAD.MOV.U32 R189, RZ, RZ, R174 ;  /* 0x000000ffffbd7224 */ /* 0x000fe200078e00ae */
[----:B------:R-:W-:Y:S01]  /*1b850*/  FSEL R2, R2, R180, P3 ;  /* 0x000000b402027208 */ /* 0x000fe20001800000 */
[----:B------:R-:W-:Y:S02]  /*1b860*/  IMAD.MOV.U32 R180, RZ, RZ, R177 ;  /* 0x000000ffffb47224 */ /* 0x000fe400078e00b1 */
[----:B------:R-:W-:Y:S01]  /*1b870*/  FFMA.FTZ R6, R0, R6, -0.36067417263984680176 ;  /* 0xbeb8aa4900067423 */ /* 0x000fe20000010006 */
[----:B------:R-:W-:-:S02]  /*1b880*/  IMAD.MOV.U32 R188, RZ, RZ, R173 ;  /* 0x000000ffffbc7224 */ /* 0x000fc400078e00ad */
[----:B------:R-:W-:Y:S01]  /*1b890*/  @!P4 FMUL R2, R2, 16777216 ;  /* 0x4b8000000202c820 */ /* 0x000fe20000400000 */
[----:B------:R-:W-:Y:S01]  /*1b8a0*/  FFMA.FTZ R6, R0, R6, 0.48089820146560668945 ;  /* 0x3ef6384a00067423 */ /* 0x000fe20000010006 */
[----:B------:R-:W-:-:S03]  /*1b8b0*/  MOV R187, R172 ;  /* 0x000000ac00bb7202 */ /* 0x000fc60000000f00 */
[C---:B------:R-:W-:Y:S01]  /*1b8c0*/  FFMA.FTZ R7, R0.reuse, R6, -0.72134751081466674805 ;  /* 0xbf38aa3b00077423 */ /* 0x040fe20000010006 */
[C---:B--2---:R-:W-:Y:S01]  /*1b8d0*/  FMUL R6, R3.reuse, R4 ;  /* 0x0000000403067220 */ /* 0x044fe20000400000 */
[----:B------:R-:W-:Y:S02]  /*1b8e0*/  IMAD.MOV.U32 R186, RZ, RZ, R171 ;  /* 0x000000ffffba7224 */ /* 0x000fe400078e00ab */
[----:B------:R-:W-:Y:S01]  /*1b8f0*/  FMUL R4, R3, R2 ;  /* 0x0000000203047220 */ /* 0x000fe20000400000 */
[----:B------:R-:W-:Y:S02]  /*1b900*/  IMAD.MOV.U32 R185, RZ, RZ, R170 ;  /* 0x000000ffffb97224 */ /* 0x000fe400078e00aa */
[----:B------:R-:W-:Y:S01]  /*1b910*/  FMUL R2, R0, R7 ;  /* 0x0000000700027220 */ /* 0x000fe20000400000 */
[----:B------:R-:W-:Y:S02]  /*1b920*/  MOV R181, R169 ;  /* 0x000000a900b57202 */ /* 0x000fe40000000f00 */
[----:B------:R-:W-:Y:S01]  /*1b930*/  F2FP.BF16.F32.PACK_AB R4, R4, R6 ;  /* 0x000000060404723e */ /* 0x000fe200000010ff */
[----:B------:R-:W-:Y:S01]  /*1b940*/  FMUL R6, R0, R2 ;  /* 0x0000000200067220 */ /* 0x000fe20000400000 */
[----:B------:R-:W-:-:S02]  /*1b950*/  IMAD.MOV.U32 R184, RZ, RZ, R168 ;  /* 0x000000ffffb87224 */ /* 0x000fc400078e00a8 */
[----:B------:R-:W-:Y:S01]  /*1b960*/  IMAD.MOV.U32 R2, RZ, RZ, R179 ;  /* 0x000000ffff027224 */ /* 0x000fe200078e00b3 */
[----:B0-----:R-:W0:Y:S01]  /*1b970*/  S2R R18, SR_CgaCtaId ;  /* 0x0000000000127919 */ /* 0x001e220000008800 */
[----:B------:R-:W-:Y:S01]  /*1b980*/  IMAD.MOV.U32 R183, RZ, RZ, R167 ;  /* 0x000000ffffb77224 */ /* 0x000fe200078e00a7 */
[----:B------:R-:W-:Y:S01]  /*1b990*/  MOV R182, R166 ;  /* 0x000000a600b67202 */ /* 0x000fe20000000f00 */
[----:B------:R-:W-:Y:S02]  /*1b9a0*/  IMAD.MOV.U32 R179, RZ, RZ, R165 ;  /* 0x000000ffffb37224 */ /* 0x000fe400078e00a5 */
[----:B------:R-:W-:Y:S01]  /*1b9b0*/  IMAD.MOV.U32 R178, RZ, RZ, R164 ;  /* 0x000000ffffb27224 */ /* 0x000fe200078e00a4 */
[----:B------:R-:W-:Y:S01]  /*1b9c0*/  MOV R177, R163 ;  /* 0x000000a300b17202 */ /* 0x000fe20000000f00 */
[----:B------:R-:W-:Y:S02]  /*1b9d0*/  IMAD.MOV.U32 R176, RZ, RZ, R162 ;  /* 0x000000ffffb07224 */ /* 0x000fe400078e00a2 */
[----:B------:R-:W-:Y:S01]  /*1b9e0*/  IMAD.MOV.U32 R175, RZ, RZ, R161 ;  /* 0x000000ffffaf7224 */ /* 0x000fe200078e00a1 */
[----:B------:R-:W-:Y:S01]  /*1b9f0*/  MOV R174, R160 ;  /* 0x000000a000ae7202 */ /* 0x000fe20000000f00 */
[----:B------:R-:W-:-:S02]  /*1ba00*/  IMAD.MOV.U32 R173, RZ, RZ, R159 ;  /* 0x000000ffffad7224 */ /* 0x000fc400078e009f */
[----:B------:R-:W-:Y:S01]  /*1ba10*/  IMAD.MOV.U32 R172, RZ, RZ, R158 ;  /* 0x000000ffffac7224 */ /* 0x000fe200078e009e */
[----:B------:R-:W-:Y:S01]  /*1ba20*/  MOV R171, R157 ;  /* 0x0000009d00ab7202 */ /* 0x000fe20000000f00 */
[----:B------:R-:W-:Y:S02]  /*1ba30*/  IMAD.MOV.U32 R170, RZ, RZ, R156 ;  /* 0x000000ffffaa7224 */ /* 0x000fe400078e009c */
[----:B------:R-:W-:Y:S02]  /*1ba40*/  IMAD.MOV.U32 R169, RZ, RZ, R155 ;  /* 0x000000ffffa97224 */ /* 0x000fe400078e009b */
[----:B------:R-:W2:Y:S01]  /*1ba50*/  LDL.LU R155, [R1+0xb4] ;  /* 0x0000b400019b7983 */ /* 0x000ea20000300800 */
[----:B------:R-:W-:-:S03]  /*1ba60*/  MOV R168, R154 ;  /* 0x0000009a00a87202 */ /* 0x000fc60000000f00 */
[----:B------:R-:W3:Y:S01]  /*1ba70*/  LDL.LU R154, [R1+0xa4] ;  /* 0x0000a400019a7983 */ /* 0x000ee20000300800 */
[----:B------:R-:W-:Y:S01]  /*1ba80*/  FSETP.GT.AND P2, PT, |R2|, 8.50705917302346158658e+37, PT ;  /* 0x7e8000000200780b */ /* 0x000fe20003f44200 */
[----:B------:R-:W-:Y:S01]  /*1ba90*/  FMUL R7, R180, 0.25 ;  /* 0x3e800000b4077820 */ /* 0x000fe20000400000 */
[C---:B------:R-:W-:Y:S01]  /*1baa0*/  FSETP.GEU.AND P1, PT, |R2|.reuse, 1.175494350822287508e-38, PT ;  /* 0x008000000200780b */ /* 0x040fe20003f2e200 */
[----:B------:R-:W4:Y:S01]  /*1bab0*/  LDL.LU R157, [R1+0xd0] ;  /* 0x0000d000019d7983 */ /* 0x000f220000300800 */
[C---:B-----5:R-:W-:Y:S01]  /*1bac0*/  FMUL R16, R2.reuse, 8388608 ;  /* 0x4b00000002107820 */ /* 0x060fe20000400000 */
[----:B------:R-:W-:Y:S01]  /*1bad0*/  FSETP.GEU.AND P5, PT, R2, 1.175494350822287508e-38, PT ;  /* 0x008000000200780b */ /* 0x000fe20003fae000 */
[----:B------:R-:W-:Y:S01]  /*1bae0*/  IMAD.MOV.U32 R167, RZ, RZ, R21 ;  /* 0x000000ffffa77224 */ /* 0x000fe200078e0015 */
[----:B------:R-:W3:Y:S04]  /*1baf0*/  LDL.LU R156, [R1+0xc0] ;  /* 0x0000c000019c7983 */ /* 0x000ee80000300800 */
[----:B------:R-:W4:Y:S04]  /*1bb00*/  LDL.LU R159, [R1+0xd4] ;  /* 0x0000d400019f7983 */ /* 0x000f280000300800 */
[----:B------:R-:W4:Y:S04]  /*1bb10*/  LDL.LU R158, [R1+0xc4] ;  /* 0x0000c400019e7983 */ /* 0x000f280000300800 */
[----:B------:R-:W4:Y:S04]  /*1bb20*/  LDL.LU R161, [R1+0xf0] ;  /* 0x0000f00001a17983 */ /* 0x000f280000300800 */
[----:B------:R-:W4:Y:S04]  /*1bb30*/  LDL.LU R160, [R1+0xe0] ;  /* 0x0000e00001a07983 */ /* 0x000f280000300800 */
[----:B------:R-:W4:Y:S04]  /*1bb40*/  LDL.LU R163, [R1+0xf4] ;  /* 0x0000f40001a37983 */ /* 0x000f280000300800 */
[----:B------:R-:W4:Y:S04]  /*1bb50*/  LDL.LU R162, [R1+0xe4] ;  /* 0x0000e40001a27983 */ /* 0x000f280000300800 */
[----:B------:R-:W4:Y:S04]  /*1bb60*/  LDL.LU R165, [R1+0x110] ;  /* 0x0001100001a57983 */ /* 0x000f280000300800 */
[----:B------:R-:W4:Y:S04]  /*1bb70*/  LDL.LU R164, [R1+0x100] ;  /* 0x0001000001a47983 */ /* 0x000f280000300800 */
[----:B------:R-:W2:Y:S01]  /*1bb80*/  LDL.LU R166, [R1+0x114] ;  /* 0x0001140001a67983 */ /* 0x000ea20000300800 */
[----:B------:R-:W-:-:S02]  /*1bb90*/  FSEL R7, R7, R180, P3 ;  /* 0x000000b407077208 */ /* 0x000fc40001800000 */
[----:B------:R-:W0:Y:S01]  /*1bba0*/  S2R R180, SR_TID.X ;  /* 0x0000000000b47919 */ /* 0x000e220000002100 */
[----:B------:R-:W-:Y:S01]  /*1bbb0*/  FSEL R16, R16, R2, !P5 ;  /* 0x0000000210107208 */ /* 0x000fe20006800000 */
[----:B------:R-:W-:Y:S01]  /*1bbc0*/  @P2 FMUL R2, R2, 0.25 ;  /* 0x3e80000002022820 */ /* 0x000fe20000400000 */
[----:B------:R-:W-:-:S03]  /*1bbd0*/  FFMA.FTZ R21, R0, 1.4426950216293334961, R6 ;  /* 0x3fb8aa3b00157823 */ /* 0x000fc60000010006 */
[----:B------:R-:W-:Y:S01]  /*1bbe0*/  @!P1 FMUL R2, R2, 16777216 ;  /* 0x4b80000002029820 */ /* 0x000fe20000400000 */
[----:B------:R-:W-:Y:S01]  /*1bbf0*/  FMUL R9, R20, 0.25 ;  /* 0x3e80000014097820 */ /* 0x000fe20000400000 */
[----:B------:R-:W-:Y:S01]  /*1bc00*/  I2FP.F32.S32 R5, R5 ;  /* 0x0000000500057245 */ /* 0x000fe20000201400 */
[----:B------:R-:W-:Y:S01]  /*1bc10*/  FMUL R8, R192, 0.25 ;  /* 0x3e800000c0087820 */ /* 0x000fe20000400000 */
[----:B------:R-:W-:Y:S02]  /*1bc20*/  FSEL R0, RZ, -23, P0 ;  /* 0xc1b80000ff007808 */ /* 0x000fe40000000000 */
[----:B------:R-:W0:Y:S01]  /*1bc30*/  MUFU.RCP R2, R2 ;  /* 0x0000000200027308 */ /* 0x000e220000001000 */
[----:B------:R-:W-:Y:S02]  /*1bc40*/  FSEL R9, R9, R20, P2 ;  /* 0x0000001409097208 */ /* 0x000fe40001000000 */
[----:B------:R-:W-:Y:S01]  /*1bc50*/  FFMA.FTZ R20, R5, 1.1920928955078125e-07, R0 ;  /* 0x3400000005147823 */ /* 0x000fe20000010000 */
[----:B------:R-:W-:Y:S01]  /*1bc60*/  FSEL R8, R8, R192, P3 ;  /* 0x000000c008087208 */ /* 0x000fe20001800000 */
[----:B------:R-:W-:Y:S01]  /*1bc70*/  FMUL R5, R23, 0.25 ;  /* 0x3e80000017057820 */ /* 0x000fe20000400000 */
[----:B------:R-:W-:Y:S01]  /*1bc80*/  @!P4 FMUL R7, R7, 16777216 ;  /* 0x4b8000000707c820 */ /* 0x000fe20000400000 */
[----:B------:R-:W-:-:S02]  /*1bc90*/  FMUL R6, R152, 0.25 ;  /* 0x3e80000098067820 */ /* 0x000fc40000400000 */
[----:B------:R-:W-:Y:S01]  /*1bca0*/  @!P4 FMUL R8, R8, 16777216 ;  /* 0x4b8000000808c820 */ /* 0x000fe20000400000 */
[----:B------:R-:W-:Y:S01]  /*1bcb0*/  FSEL R5, R5, R23, P2 ;  /* 0x0000001705057208 */ /* 0x000fe20001000000 */
[----:B------:R-:W-:Y:S01]  /*1bcc0*/  FMUL R0, R22, 0.25 ;  /* 0x3e80000016007820 */ /* 0x000fe20000400000 */
[----:B------:R-:W-:Y:S01]  /*1bcd0*/  @!P1 FMUL R9, R9, 16777216 ;  /* 0x4b80000009099820 */ /* 0x000fe20000400000 */
[----:B------:R-:W-:Y:S01]  /*1bce0*/  FMUL R10, R3, R8 ;  /* 0x00000008030a7220 */ /* 0x000fe20000400000 */
[----:B-1----:R-:W-:Y:S01]  /*1bcf0*/  MOV R17, 0x400 ;  /* 0x0000040000117802 */ /* 0x002fe20000000f00 */
[----:B------:R-:W-:Y:S01]  /*1bd00*/  @!P1 FMUL R5, R5, 16777216 ;  /* 0x4b80000005059820 */ /* 0x000fe20000400000 */
[----:B------:R-:W-:Y:S01]  /*1bd10*/  FMUL R8, R3, R7 ;  /* 0x0000000703087220 */ /* 0x000fe20000400000 */
[----:B------:R-:W-:Y:S01]  /*1bd20*/  FSEL R6, R6, R152, P2 ;  /* 0x0000009806067208 */ /* 0x000fe20001000000 */
[----:B0-----:R-:W-:Y:S01]  /*1bd30*/  FMUL R11, R2, R9 ;  /* 0x00000009020b7220 */ /* 0x001fe20000400000 */
[----:B------:R-:W-:Y:S01]  /*1bd40*/  FSEL R0, R0, R22, P2 ;  /* 0x0000001600007208 */ /* 0x000fe20001000000 */
[----:B------:R-:W-:Y:S01]  /*1bd50*/  FMUL R9, R2, R5 ;  /* 0x0000000502097220 */ /* 0x000fe20000400000 */
[----:B------:R-:W-:-:S02]  /*1bd60*/  LEA R17, R18, R17, 0x18 ;  /* 0x0000001112117211 */ /* 0x000fc400078ec0ff */
[----:B------:R-:W-:Y:S02]  /*1bd70*/  LOP3.LUT R152, R180, 0x7, RZ, 0xc0, !PT ;  /* 0x00000007b4987812 */ /* 0x000fe400078ec0ff */
[----:B------:R-:W-:Y:S01]  /*1bd80*/  F2FP.BF16.F32.PACK_AB R5, R10, R8 ;  /* 0x000000080a05723e */ /* 0x000fe200000010ff */
[----:B------:R-:W-:Y:S02]  /*1bd90*/  IMAD.SHL.U32 R8, R180, 0x8, RZ ;  /* 0x00000008b4087824 */ /* 0x000fe400078e00ff */
[----:B------:R-:W-:Y:S01]  /*1bda0*/  @!P1 FMUL R6, R6, 16777216 ;  /* 0x4b80000006069820 */ /* 0x000fe20000400000 */
[----:B------:R-:W-:Y:S01]  /*1bdb0*/  @!P1 FMUL R0, R0, 16777216 ;  /* 0x4b80000000009820 */ /* 0x000fe20000400000 */
[----:B------:R-:W-:Y:S02]  /*1bdc0*/  LOP3.LUT R23, R180, 0x8, RZ, 0xc0, !PT ;  /* 0x00000008b4177812 */ /* 0x000fe400078ec0ff */
[----:B------:R-:W-:Y:S01]  /*1bdd0*/  LEA R22, R152, R17, 0x4 ;  /* 0x0000001198167211 */ /* 0x000fe200078e20ff */
[C---:B------:R-:W-:Y:S01]  /*1bde0*/  FMUL R6, R2.reuse, R6 ;  /* 0x0000000602067220 */ /* 0x040fe20000400000 */
[----:B------:R-:W-:Y:S01]  /*1bdf0*/  FMUL R7, R2, R0 ;  /* 0x0000000002077220 */ /* 0x000fe20000400000 */
[----:B------:R-:W-:-:S02]  /*1be00*/  LOP3.LUT R8, R8, 0x380, RZ, 0xc0, !PT ;  /* 0x0000038008087812 */ /* 0x000fc400078ec0ff */
[----:B------:R-:W-:Y:S01]  /*1be10*/  IMAD R0, R23, 0x80, R22 ;  /* 0x0000008017007824 */ /* 0x000fe200078e0216 */
[----:B------:R-:W-:Y:S02]  /*1be20*/  F2FP.BF16.F32.PACK_AB R6, R6, R11 ;  /* 0x0000000b0606723e */ /* 0x000fe400000010ff */
[----:B------:R-:W-:Y:S01]  /*1be30*/  F2FP.BF16.F32.PACK_AB R7, R9, R7 ;  /* 0x000000070907723e */ /* 0x000fe200000010ff */
[----:B------:R-:W-:Y:S01]  /*1be40*/  IMAD.IADD R0, R8, 0x1, R0 ;  /* 0x0000000108007824 */ /* 0x000fe200078e0200 */
[----:B------:R-:W-:Y:S06]  /*1be50*/  BAR.SYNC.DEFER_BLOCKING 0x0 ;  /* 0x0000000000007b1d */ /* 0x000fec0000010000 */
[----:B------:R0:W-:Y:S02]  /*1be60*/  STSM.16.M88.4 [R0], R4 ;  /* 0x0000000400007844 */ /* 0x0001e40000000200 */
[----:B0-----:R-:W-:-:S05]  /*1be70*/  FMUL R7, R181, 0.25 ;  /* 0x3e800000b5077820 */ /* 0x001fca0000400000 */
[----:B------:R-:W-:Y:S02]  /*1be80*/  FSEL R7, R7, R181, P2 ;  /* 0x000000b507077208 */ /* 0x000fe40001000000 */
[----:B------:R-:W0:Y:S01]  /*1be90*/  S2R R181, SR_TID.X ;  /* 0x0000000000b57919 */ /* 0x000e220000002100 */
[----:B------:R-:W-:-:S05]  /*1bea0*/  FMUL R4, R190, 0.25 ;  /* 0x3e800000be047820 */ /* 0x000fca0000400000 */
[----:B------:R-:W-:-:S05]  /*1beb0*/  FSEL R4, R4, R190, P3 ;  /* 0x000000be04047208 */ /* 0x000fca0001800000 */
[----:B------:R-:W-:Y:S01]  /*1bec0*/  @!P4 FMUL R4, R4, 16777216 ;  /* 0x4b8000000404c820 */ /* 0x000fe20000400000 */
[----:B------:R-:W-:-:S03]  /*1bed0*/  FMUL R10, R189, 0.25 ;  /* 0x3e800000bd0a7820 */ /* 0x000fc60000400000 */
[----:B------:R-:W-:Y:S01]  /*1bee0*/  FMUL R8, R3, R4 ;  /* 0x0000000403087220 */ /* 0x000fe20000400000 */
[----:B------:R-:W-:Y:S01]  /*1bef0*/  FMUL R4, R187, 0.25 ;  /* 0x3e800000bb047820 */ /* 0x000fe20000400000 */
[----:B------:R-:W-:Y:S01]  /*1bf00*/  FMUL R9, R188, 0.25 ;  /* 0x3e800000bc097820 */ /* 0x000fe20000400000 */
[----:B------:R-:W-:Y:S01]  /*1bf10*/  FMUL R6, R185, 0.25 ;  /* 0x3e800000b9067820 */ /* 0x000fe20000400000 */
[----:B------:R-:W-:Y:S02]  /*1bf20*/  FMUL R5, R191, 0.25 ;  /* 0x3e800000bf057820 */ /* 0x000fe40000400000 */
[----:B------:R-:W-:Y:S02]  /*1bf30*/  FSEL R4, R4, R187, P2 ;  /* 0x000000bb04047208 */ /* 0x000fe40001000000 */
[----:B------:R-:W-:Y:S01]  /*1bf40*/  MOV R187, R182 ;  /* 0x000000b600bb7202 */ /* 0x000fe20000000f00 */
[----:B------:R-:W-:Y:S01]  /*1bf50*/  IMAD.MOV.U32 R182, RZ, RZ, R175 ;  /* 0x000000ffffb67224 */ /* 0x000fe200078e00af */
[----:B------:R-:W-:-:S02]  /*1bf60*/  FSEL R10, R10, R189, P3 ;  /* 0x000000bd0a0a7208 */ /* 0x000fc40001800000 */
[----:B0-----:R-:W-:Y:S01]  /*1bf70*/  LOP3.LUT R181, R181, 0x7f, RZ, 0xc0, !PT ;  /* 0x0000007fb5b57812 */ /* 0x001fe200078ec0ff */
[----:B------:R-:W-:-:S03]  /*1bf80*/  IMAD.MOV.U32 R189, RZ, RZ, R184 ;  /* 0x000000ffffbd7224 */ /* 0x000fc600078e00b8 */
[----:B------:R-:W-:Y:S02]  /*1bf90*/  LEA R181, R181, R17, 0x4 ;  /* 0x00000011b5b57211 */ /* 0x000fe400078e20ff */
[----:B------:R-:W-:Y:S01]  /*1bfa0*/  FSEL R9, R9, R188, P3 ;  /* 0x000000bc09097208 */ /* 0x000fe20001800000 */
[----:B------:R-:W-:Y:S01]  /*1bfb0*/  IMAD.MOV.U32 R188, RZ, RZ, R183 ;  /* 0x000000ffffbc7224 */ /* 0x000fe200078e00b7 */
[----:B------:R-:W-:Y:S01]  /*1bfc0*/  MOV R175, R171 ;  /* 0x000000ab00af7202 */ /* 0x000fe20000000f00 */
[----:B------:R-:W-:Y:S01]  /*1bfd0*/  IMAD.MOV.U32 R171, RZ, RZ, R167 ;  /* 0x000000ffffab7224 */ /* 0x000fe200078e00a7 */
[----:B------:R-:W-:Y:S01]  /*1bfe0*/  MOV R184, R177 ;  /* 0x000000b100b87202 */ /* 0x000fe20000000f00 */
[----:B------:R-:W-:Y:S01]  /*1bff0*/  IMAD.MOV.U32 R183, RZ, RZ, R176 ;  /* 0x000000ffffb77224 */ /* 0x000fe200078e00b0 */
[----:B------:R-:W-:Y:S01]  /*1c000*/  FSEL R6, R6, R185, P2 ;  /* 0x000000b906067208 */ /* 0x000fe20001000000 */
[----:B------:R-:W-:Y:S01]  /*1c010*/  IMAD.MOV.U32 R177, RZ, RZ, R173 ;  /* 0x000000ffffb17224 */ /* 0x000fe200078e00ad */
[----:B------:R-:W-:Y:S01]  /*1c020*/  STL [R1+0x208], R181 ;  /* 0x000208b501007387 */ /* 0x000fe20000100800 */
[----:B------:R-:W-:Y:S01]  /*1c030*/  IMAD.MOV.U32 R185, RZ, RZ, R178 ;  /* 0x000000ffffb97224 */ /* 0x000fe200078e00b2 */
[----:B------:R-:W-:Y:S01]  /*1c040*/  FSEL R5, R5, R191, P3 ;  /* 0x000000bf05057208 */ /* 0x000fe20001800000 */
[----:B------:R-:W-:Y:S01]  /*1c050*/  IMAD.MOV.U32 R176, RZ, RZ, R172 ;  /* 0x000000ffffb07224 */ /* 0x000fe200078e00ac */
[----:B------:R-:W-:Y:S01]  /*1c060*/  MOV R178, R174 ;  /* 0x000000ae00b27202 */ /* 0x000fe20000000f00 */
[----:B------:R-:W-:Y:S01]  /*1c070*/  IMAD.MOV.U32 R173, RZ, RZ, R169 ;  /* 0x000000ffffad7224 */ /* 0x000fe200078e00a9 */
[----:B------:R-:W-:Y:S01]  /*1c080*/  MOV R172, R168 ;  /* 0x000000a800ac7202 */ /* 0x000fe20000000f00 */
[----:B------:R-:W-:-:S02]  /*1c090*/  IMAD.MOV.U32 R174, RZ, RZ, R170 ;  /* 0x000000ffffae7224 */ /* 0x000fc400078e00aa */
[----:B------:R-:W-:-:S04]  /*1c0a0*/  @!P4 FMUL R5, R5, 16777216 ;  /* 0x4b8000000505c820 */ /* 0x000fc80000400000 */
[----:B------:R-:W-:-:S05]  /*1c0b0*/  FMUL R5, R3, R5 ;  /* 0x0000000503057220 */ /* 0x000fca0000400000 */
[----:B------:R-:W-:Y:S01]  /*1c0c0*/  F2FP.BF16.F32.PACK_AB R8, R5, R8 ;  /* 0x000000080508723e */ /* 0x000fe200000010ff */
[----:B------:R-:W-:-:S05]  /*1c0d0*/  FMUL R5, R186, 0.25 ;  /* 0x3e800000ba057820 */ /* 0x000fca0000400000 */
[----:B------:R-:W-:Y:S01]  /*1c0e0*/  FSEL R5, R5, R186, P2 ;  /* 0x000000ba05057208 */ /* 0x000fe20001000000 */
[----:B------:R-:W-:Y:S02]  /*1c0f0*/  IMAD.MOV.U32 R186, RZ, RZ, R179 ;  /* 0x000000ffffba7224 */ /* 0x000fe400078e00b3 */
[----:B--2---:R-:W-:Y:S02]  /*1c100*/  IMAD.MOV.U32 R167, RZ, RZ, R166 ;  /* 0x000000ffffa77224 */ /* 0x004fe400078e00a6 */
[----:B------:R-:W2:Y:S04]  /*1c110*/  LDL.LU R166, [R1+0x104] ;  /* 0x0001040001a67983 */ /* 0x000ea80000300800 */
[----:B------:R-:W2:Y:S04]  /*1c120*/  LDL.LU R169, [R1+0x130] ;  /* 0x0001300001a97983 */ /* 0x000ea80000300800 */
[----:B------:R-:W2:Y:S04]  /*1c130*/  LDL.LU R168, [R1+0x120] ;  /* 0x0001200001a87983 */ /* 0x000ea80000300800 */
[----:B------:R-:W3:Y:S04]  /*1c140*/  LDL.LU R170, [R1+0x70] ;  /* 0x0000700001aa7983 */ /* 0x000ee80000300800 */
[----:B------:R-:W4:Y:S01]  /*1c150*/  LDL.LU R179, [R1+0x60] ;  /* 0x0000600001b37983 */ /* 0x000f220000300800 */
[----:B------:R-:W-:Y:S01]  /*1c160*/  @!P4 FMUL R10, R10, 16777216 ;  /* 0x4b8000000a0ac820 */ /* 0x000fe20000400000 */
[----:B------:R-:W-:Y:S01]  /*1c170*/  @!P1 FMUL R4, R4, 16777216 ;  /* 0x4b80000004049820 */ /* 0x000fe20000400000 */
[----:B------:R-:W-:Y:S01]  /*1c180*/  @!P1 FMUL R5, R5, 16777216 ;  /* 0x4b80000005059820 */ /* 0x000fe20000400000 */
[----:B------:R-:W-:Y:S01]  /*1c190*/  @!P1 FMUL R6, R6, 16777216 ;  /* 0x4b80000006069820 */ /* 0x000fe20000400000 */
[----:B------:R-:W-:Y:S01]  /*1c1a0*/  @!P1 FMUL R7, R7, 16777216 ;  /* 0x4b80000007079820 */ /* 0x000fe20000400000 */
[----:B------:R-:W-:Y:S01]  /*1c1b0*/  FMUL R12, R3, R10 ;  /* 0x0000000a030c7220 */ /* 0x000fe20000400000 */
[C---:B------:R-:W-:Y:S01]  /*1c1c0*/  FMUL R4, R2.reuse, R4 ;  /* 0x0000000402047220 */ /* 0x040fe20000400000 */
[C---:B------:R-:W-:Y:S01]  /*1c1d0*/  FMUL R10, R2.reuse, R5 ;  /* 0x00000005020a7220 */ /* 0x040fe20000400000 */
[C---:B------:R-:W-:Y:S01]  /*1c1e0*/  FMUL R6, R2.reuse, R6 ;  /* 0x0000000602067220 */ /* 0x040fe20000400000 */
[----:B------:R-:W-:-:S03]  /*1c1f0*/  FMUL R11, R2, R7 ;  /* 0x00000007020b7220 */ /* 0x000fc60000400000 */
[----:B------:R-:W-:Y:S02]  /*1c200*/  F2FP.BF16.F32.PACK_AB R10, R4, R10 ;  /* 0x0000000a040a723e */ /* 0x000fe400000010ff */
[----:B------:R-:W-:Y:S01]  /*1c210*/  F2FP.BF16.F32.PACK_AB R11, R6, R11 ;  /* 0x0000000b060b723e */ /* 0x000fe200000010ff */
[----:B------:R-:W-:Y:S01]  /*1c220*/  BAR.SYNC.DEFER_BLOCKING 0x0 ;  /* 0x0000000000007b1d */ /* 0x000fe20000010000 */
[----:B------:R-:W-:-:S04]  /*1c230*/  @!P4 FMUL R9, R9, 16777216 ;  /* 0x4b8000000909c820 */ /* 0x000fc80000400000 */
[----:B------:R-:W-:Y:S01]  /*1c240*/  FMUL R9, R3, R9 ;  /* 0x0000000903097220 */ /* 0x000fe20000400000 */
[----:B------:R-:W0:Y:S04]  /*1c250*/  LDS.128 R4, [R181] ;  /* 0x00000000b5047984 */ /* 0x000e280000000c00 */
[----:B------:R-:W-:Y:S01]  /*1c260*/  F2FP.BF16.F32.PACK_AB R9, R12, R9 ;  /* 0x000000090c09723e */ /* 0x000fe200000010ff */
[----:B------:R-:W-:Y:S06]  /*1c270*/  BAR.SYNC.DEFER_BLOCKING 0x0 ;  /* 0x0000000000007b1d */ /* 0x000fec0000010000 */
[----:B------:R1:W-:Y:S02]  /*1c280*/  STSM.16.M88.4 [R0], R8 ;  /* 0x0000000800007844 */ /* 0x0003e40000000200 */
[----:B-1----:R-:W-:Y:S01]  /*1c290*/  FMUL R8, R189, 0.25 ;  /* 0x3e800000bd087820 */ /* 0x002fe20000400000 */
[----:B------:R-:W-:-:S04]  /*1c2a0*/  FMUL R9, R188, 0.25 ;  /* 0x3e800000bc097820 */ /* 0x000fc80000400000 */
[----:B------:R-:W-:Y:S02]  /*1c2b0*/  FSEL R8, R8, R189, P3 ;  /* 0x000000bd08087208 */ /* 0x000fe40001800000 */
[----:B------:R-:W-:-:S03]  /*1c2c0*/  FSEL R9, R9, R188, P3 ;  /* 0x000000bc09097208 */ /* 0x000fc60001800000 */
[----:B------:R-:W-:Y:S02]  /*1c2d0*/  @!P4 FMUL R8, R8, 16777216 ;  /* 0x4b8000000808c820 */ /* 0x000fe40000400000 */
[----:B------:R-:W-:Y:S02]  /*1c2e0*/  @!P4 FMUL R9, R9, 16777216 ;  /* 0x4b8000000909c820 */ /* 0x000fe40000400000 */
[C---:B------:R-:W-:Y:S02]  /*1c2f0*/  FMUL R8, R3.reuse, R8 ;  /* 0x0000000803087220 */ /* 0x040fe40000400000 */
[----:B------:R-:W-:Y:S01]  /*1c300*/  FMUL R9, R3, R9 ;  /* 0x0000000903097220 */ /* 0x000fe20000400000 */
[----:B------:R-:W-:Y:S01]  /*1c310*/  FMUL R10, R186, 0.25 ;  /* 0x3e800000ba0a7820 */ /* 0x000fe20000400000 */
[----:B------:R-:W-:-:S03]  /*1c320*/  FMUL R11, R185, 0.25 ;  /* 0x3e800000b90b7820 */ /* 0x000fc60000400000 */
[----:B------:R-:W-:Y:S01]  /*1c330*/  F2FP.BF16.F32.PACK_AB R8, R8, R9 ;  /* 0x000000090808723e */ /* 0x000fe200000010ff */
[----:B------:R-:W-:Y:S01]  /*1c340*/  FMUL R9, R187, 0.25 ;  /* 0x3e800000bb097820 */ /* 0x000fe20000400000 */
[----:B------:R-:W-:Y:S01]  /*1c350*/  FMUL R12, R184, 0.25 ;  /* 0x3e800000b80c7820 */ /* 0x000fe20000400000 */
[----:B------:R-:W-:Y:S01]  /*1c360*/  FMUL R14, R183, 0.25 ;  /* 0x3e800000b70e7820 */ /* 0x000fe20000400000 */
[----:B------:R-:W-:Y:S01]  /*1c370*/  FMUL R13, R182, 0.25 ;  /* 0x3e800000b60d7820 */ /* 0x000fe20000400000 */
[----:B------:R-:W-:Y:S02]  /*1c380*/  FSEL R10, R10, R186, P3 ;  /* 0x000000ba0a0a7208 */ /* 0x000fe40001800000 */
[----:B------:R-:W-:Y:S02]  /*1c390*/  FSEL R9, R9, R187, P3 ;  /* 0x000000bb09097208 */ /* 0x000fe40001800000 */
[----:B------:R-:W-:Y:S02]  /*1c3a0*/  FSEL R11, R11, R185, P2 ;  /* 0x000000b90b0b7208 */ /* 0x000fe40001000000 */
[----:B------:R-:W-:-:S02]  /*1c3b0*/  FSEL R12, R12, R184, P2 ;  /* 0x000000b80c0c7208 */ /* 0x000fc40001000000 */
[----:B------:R-:W-:Y:S02]  /*1c3c0*/  FSEL R14, R14, R183, P2 ;  /* 0x000000b70e0e7208 */ /* 0x000fe40001000000 */
[----:B------:R-:W-:Y:S01]  /*1c3d0*/  FSEL R13, R13, R182, P2 ;  /* 0x000000b60d0d7208 */ /* 0x000fe20001000000 */
[----:B------:R-:W-:Y:S01]  /*1c3e0*/  @!P4 FMUL R9, R9, 16777216 ;  /* 0x4b8000000909c820 */ /* 0x000fe20000400000 */
[----:B------:R-:W-:Y:S01]  /*1c3f0*/  @!P4 FMUL R10, R10, 16777216 ;  /* 0x4b8000000a0ac820 */ /* 0x000fe20000400000 */
[----:B------:R-:W-:Y:S01]  /*1c400*/  @!P1 FMUL R11, R11, 16777216 ;  /* 0x4b8000000b0b9820 */ /* 0x000fe20000400000 */
[----:B------:R-:W-:Y:S01]  /*1c410*/  @!P1 FMUL R12, R12, 16777216 ;  /* 0x4b8000000c0c9820 */ /* 0x000fe20000400000 */
[----:B------:R-:W-:Y:S01]  /*1c420*/  @!P1 FMUL R14, R14, 16777216 ;  /* 0x4b8000000e0e9820 */ /* 0x000fe20000400000 */
[----:B------:R-:W-:Y:S01]  /*1c430*/  @!P1 FMUL R13, R13, 16777216 ;  /* 0x4b8000000d0d9820 */ /* 0x000fe20000400000 */
[C---:B------:R-:W-:Y:S01]  /*1c440*/  FMUL R15, R3.reuse, R9 ;  /* 0x00000009030f7220 */ /* 0x040fe20000400000 */
[----:B------:R-:W-:Y:S01]  /*1c450*/  FMUL R9, R3, R10 ;  /* 0x0000000a03097220 */ /* 0x000fe20000400000 */
[C---:B------:R-:W-:Y:S01]  /*1c460*/  FMUL R10, R2.reuse, R11 ;  /* 0x0000000b020a7220 */ /* 0x040fe20000400000 */
[C---:B------:R-:W-:Y:S01]  /*1c470*/  FMUL R12, R2.reuse, R12 ;  /* 0x0000000c020c7220 */ /* 0x040fe20000400000 */
[C---:B------:R-:W-:Y:S01]  /*1c480*/  FMUL R11, R2.reuse, R14 ;  /* 0x0000000e020b7220 */ /* 0x040fe20000400000 */
[----:B------:R-:W-:Y:S01]  /*1c490*/  FMUL R13, R2, R13 ;  /* 0x0000000d020d7220 */ /* 0x000fe20000400000 */
[----:B------:R-:W-:-:S02]  /*1c4a0*/  F2FP.BF16.F32.PACK_AB R9, R15, R9 ;  /* 0x000000090f09723e */ /* 0x000fc400000010ff */
[----:B------:R-:W-:Y:S02]  /*1c4b0*/  F2FP.BF16.F32.PACK_AB R10, R10, R12 ;  /* 0x0000000c0a0a723e */ /* 0x000fe400000010ff */
[----:B------:R-:W-:Y:S01]  /*1c4c0*/  F2FP.BF16.F32.PACK_AB R11, R11, R13 ;  /* 0x0000000d0b0b723e */ /* 0x000fe200000010ff */
[----:B------:R-:W-:Y:S06]  /*1c4d0*/  BAR.SYNC.DEFER_BLOCKING 0x0 ;  /* 0x0000000000007b1d */ /* 0x000fec0000010000 */
[----:B------:R-:W1:Y:S02]  /*1c4e0*/  LDS.128 R12, [R181] ;  /* 0x00000000b50c7984 */ /* 0x000e640000000c00 */
[----:B------:R-:W-:Y:S01]  /*1c4f0*/  BAR.SYNC.DEFER_BLOCKING 0x0 ;  /* 0x0000000000007b1d */ /* 0x000fe20000010000 */
[----:B------:R-:W-:Y:S01]  /*1c500*/  ISETP.GE.U32.AND P0, PT, R19, 0x7f800000, PT ;  /* 0x7f8000001300780c */ /* 0x000fe20003f06070 */
[----:B------:R-:W-:-:S04]  /*1c510*/  IMAD R22, R152, -0x8, R22 ;  /* 0xfffffff898167824 */ /* 0x000fc800078e0216 */
[----:B0-----:R-:W-:Y:S04]  /*1c520*/  STL [R1+0x1318], R4 ;  /* 0x0013180401007387 */ /* 0x001fe80000100800 */
[----:B------:R0:W-:Y:S04]  /*1c530*/  STSM.16.M88.4 [R0], R8 ;  /* 0x0000000800007844 */ /* 0x0001e80000000200 */
[----:B------:R-:W-:Y:S01]  /*1c540*/  STL [R1+0x1314], R5 ;  /* 0x0013140501007387 */ /* 0x000fe20000100800 */
[----:B0-----:R-:W-:-:S04]  /*1c550*/  SHF.L.U32 R11, R180, 0x2, RZ ;  /* 0x00000002b40b7819 */ /* 0x001fc800000006ff */
[----:B------:R-:W-:Y:S01]  /*1c560*/  LOP3.LUT R11, R11, 0xc0, RZ, 0xc0, !PT ;  /* 0x000000c00b0b7812 */ /* 0x000fe200078ec0ff */
[----:B------:R-:W-:Y:S04]  /*1c570*/  STL [R1+0x1310], R6 ;  /* 0x0013100601007387 */ /* 0x000fe80000100800 */
[----:B------:R-:W-:Y:S02]  /*1c580*/  IMAD.IADD R22, R11, 0x1, R22 ;  /* 0x000000010b167824 */ /* 0x000fe400078e0216 */
[----:B------:R-:W-:Y:S01]  /*1c590*/  IMAD.SHL.U32 R11, R180, 0x2, RZ ;  /* 0x00000002b40b7824 */ /* 0x000fe200078e00ff */
[----:B------:R-:W-:Y:S01]  /*1c5a0*/  @P0 MOV R8, 0x7f800000 ;  /* 0x7f80000000080802 */ /* 0x000fe20000000f00 */
[----:B------:R-:W-:Y:S01]  /*1c5b0*/  STL [R1+0x130c], R7 ;  /* 0x00130c0701007387 */ /* 0x000fe20000100800 */
[----:B------:R-:W-:-:S02]  /*1c5c0*/  FADD R211, R20, R21 ;  /* 0x0000001514d37221 */ /* 0x000fc40000000000 */
[----:B------:R-:W-:Y:S01]  /*1c5d0*/  LOP3.LUT R11, R11, 0xf8, RZ, 0xc0, !PT ;  /* 0x000000f80b0b7812 */ /* 0x000fe200078ec0ff */
[----:B-1----:R-:W-:Y:S01]  /*1c5e0*/  STL [R1+0x1328], R12 ;  /* 0x0013280c01007387 */ /* 0x002fe20000100800 */
[----:B------:R-:W-:-:S03]  /*1c5f0*/  @P0 FFMA.FTZ R211, R19, R8, +INF ;  /* 0x7f80000013d30423 */ /* 0x000fc60000010008 */
[----:B------:R-:W-:Y:S01]  /*1c600*/  STL [R1+0x1324], R13 ;  /* 0x0013240d01007387 */ /* 0x000fe20000100800 */
[----:B------:R-:W-:-:S03]  /*1c610*/  IADD3 R4, R17, R11, RZ ;  /* 0x0000000b11047210 */ /* 0x000fc60007ffe0ff */
[----:B------:R-:W-:Y:S04]  /*1c620*/  STL [R1+0x1320], R14 ;  /* 0x0013200e01007387 */ /* 0x000fe80000100800 */
[----:B------:R-:W-:Y:S04]  /*1c630*/  STL [R1+0x131c], R15 ;  /* 0x00131c0f01007387 */ /* 0x000fe80000100800 */
[----:B------:R0:W-:Y:S01]  /*1c640*/  STL [R1+0x133c], R0 ;  /* 0x00133c0001007387 */ /* 0x0001e20000100800 */
[----:B------:R-:W-:-:S03]  /*1c650*/  MOV R196, R171 ;  /* 0x000000ab00c47202 */ /* 0x000fc60000000f00 */
[----:B------:R-:W-:Y:S01]  /*1c660*/  STL [R1+0x132c], R211 ;  /* 0x00132cd301007387 */ /* 0x000fe20000100800 */
[----:B0-----:R-:W-:-:S03]  /*1c670*/  LEA.HI R0, R23, R22, RZ, 0x1f ;  /* 0x0000001617007211 */ /* 0x001fc600078ff8ff */
[----:B------:R-:W-:Y:S04]  /*1c680*/  STL [R1+0x204], R4 ;  /* 0x0002040401007387 */ /* 0x000fe80000100800 */
[----:B------:R0:W-:Y:S04]  /*1c690*/  STL [R1+0x200], R0 ;  /* 0x0002000001007387 */ /* 0x0001e80000100800 */
[----:B------:R-:W2:Y:S01]  /*1c6a0*/  LDL.LU R171, [R1+0x134] ;  /* 0x0001340001ab7983 */ /* 0x000ea20000300800 */
[----:B------:R-:W-:Y:S02]  /*1c6b0*/  IMAD.MOV.U32 R198, RZ, RZ, R173 ;  /* 0x000000ffffc67224 */ /* 0x000fe400078e00ad */
[----:B------:R-:W-:-:S02]  /*1c6c0*/  IMAD.MOV.U32 R197, RZ, RZ, R172 ;  /* 0x000000ffffc57224 */ /* 0x000fc400078e00ac */
[----:B------:R-:W-:Y:S01]  /*1c6d0*/  IMAD.MOV.U32 R200, RZ, RZ, R175 ;  /* 0x000000ffffc87224 */ /* 0x000fe200078e00af */
[----:B------:R-:W-:Y:S01]  /*1c6e0*/  MOV R199, R174 ;  /* 0x000000ae00c77202 */ /* 0x000fe20000000f00 */
[----:B------:R-:W-:Y:S01]  /*1c6f0*/  IMAD.MOV.U32 R201, RZ, RZ, R176 ;  /* 0x000000ffffc97224 */ /* 0x000fe200078e00b0 */
[----:B------:R-:W-:Y:S01]  /*1c700*/  MOV R202, R177 ;  /* 0x000000b100ca7202 */ /* 0x000fe20000000f00 */
[----:B------:R-:W-:Y:S02]  /*1c710*/  IMAD.MOV.U32 R203, RZ, RZ, R178 ;  /* 0x000000ffffcb7224 */ /* 0x000fe400078e00b2 */
[----:B---3--:R-:W-:Y:S02]  /*1c720*/  IMAD.MOV.U32 R205, RZ, RZ, R170 ;  /* 0x000000ffffcd7224 */ /* 0x008fe400078e00aa */
[----:B------:R-:W3:Y:S04]  /*1c730*/  LDL.LU R170, [R1+0x124] ;  /* 0x0001240001aa7983 */ /* 0x000ee80000300800 */
[----:B------:R-:W3:Y:S04]  /*1c740*/  LDL.LU R173, [R1+0x150] ;  /* 0x0001500001ad7983 */ /* 0x000ee80000300800 */
[----:B------:R-:W3:Y:S04]  /*1c750*/  LDL.LU R172, [R1+0x140] ;  /* 0x0001400001ac7983 */ /* 0x000ee80000300800 */
[----:B------:R-:W3:Y:S04]  /*1c760*/  LDL.LU R175, [R1+0x154] ;  /* 0x0001540001af7983 */ /* 0x000ee80000300800 */
[----:B------:R-:W3:Y:S04]  /*1c770*/  LDL.LU R174, [R1+0x144] ;  /* 0x0001440001ae7983 */ /* 0x000ee80000300800 */
[----:B------:R-:W3:Y:S04]  /*1c780*/  LDL.LU R177, [R1+0x170] ;  /* 0x0001700001b17983 */ /* 0x000ee80000300800 */
[----:B------:R-:W3:Y:S01]  /*1c790*/  LDL.LU R176, [R1+0x160] ;  /* 0x0001600001b07983 */ /* 0x000ee20000300800 */
[----:B----4-:R-:W-:-:S03]  /*1c7a0*/  IMAD.MOV.U32 R204, RZ, RZ, R179 ;  /* 0x000000ffffcc7224 */ /* 0x010fc600078e00b3 */
        /* <DEDUP_REMOVED lines=17> */
[----:B------:R-:W4:Y:S01]  /*1c8c0*/  LDL.LU R194, [R1+0x1e4] ;  /* 0x0001e40001c27983 */ /* 0x000f220000300800 */
[----:B------:R-:W-:-:S05]  /*1c8d0*/  FMUL R152, R155, 0.25 ;  /* 0x3e8000009b987820 */ /* 0x000fca0000400000 */
[----:B------:R-:W-:Y:S01]  /*1c8e0*/  FSEL R152, R152, R155, P3 ;  /* 0x0000009b98987208 */ /* 0x000fe20001800000 */
        /* <DEDUP_REMOVED lines=12> */
[----:B--2---:R-:W-:-:S05]  /*1c9b0*/  FMUL R167, R168, 0.25 ;  /* 0x3e800000a8a77820 */ /* 0x004fca0000400000 */
[----:B------:R-:W-:Y:S01]  /*1c9c0*/  FSEL R167, R167, R168, P3 ;  /* 0x000000a8a7a77208 */ /* 0x000fe20001800000 */
[----:B------:R-:W-:-:S05]  /*1c9d0*/  VIADD R8, R16, 0xc0cafb0d ;  /* 0xc0cafb0d10087836 */ /* 0x000fca0000000000 */
[----:B------:R-:W-:-:S05]  /*1c9e0*/  LOP3.LUT R8, R8, 0xff800000, RZ, 0xc0, !PT ;  /* 0xff80000008087812 */ /* 0x000fca00078ec0ff */
[----:B------:R-:W-:-:S04]  /*1c9f0*/  IMAD.IADD R9, R16, 0x1, -R8 ;  /* 0x0000000110097824 */ /* 0x000fc800078e0a08 */
[----:B------:R-:W-:-:S04]  /*1ca00*/  FADD R9, R9, -1 ;  /* 0xbf80000009097421 */ /* 0x000fc80000000000 */
[----:B------:R-:W-:Y:S01]  /*1ca10*/  FFMA.FTZ R10, R9, R153, -0.16845393180847167969 ;  /* 0xbe2c7f30090a7423 */ /* 0x000fe20000010099 */
[----:B------:R-:W-:-:S05]  /*1ca20*/  FMUL R153, R154, 0.25 ;  /* 0x3e8000009a997820 */ /* 0x000fca0000400000 */
[----:B------:R-:W-:Y:S01]  /*1ca30*/  FSEL R153, R153, R154, P3 ;  /* 0x0000009a99997208 */ /* 0x000fe20001800000 */
[----:B------:R-:W-:-:S05]  /*1ca40*/  FMUL R154, R157, 0.25 ;  /* 0x3e8000009d9a7820 */ /* 0x000fca0000400000 */
[----:B------:R-:W-:Y:S01]  /*1ca50*/  FSEL R154, R154, R157, P3 ;  /* 0x0000009d9a9a7208 */ /* 0x000fe20001800000 */
[----:B------:R-:W-:-:S05]  /*1ca60*/  FMUL R157, R158, 0.25 ;  /* 0x3e8000009e9d7820 */ /* 0x000fca0000400000 */
[----:B------:R-:W-:Y:S01]  /*1ca70*/  FSEL R157, R157, R158, P3 ;  /* 0x0000009e9d9d7208 */ /* 0x000fe20001800000 */
[----:B------:R-:W-:Y:S01]  /*1ca80*/  FMUL R158, R161, 0.25 ;  /* 0x3e800000a19e7820 */ /* 0x000fe20000400000 */
[----:B------:R-:W-:-:S05]  /*1ca90*/  FMUL R168, R171, 0.25 ;  /* 0x3e800000aba87820 */ /* 0x000fca0000400000 */
[----:B------:R-:W-:Y:S01]  /*1caa0*/  FSEL R168, R168, R171, P3 ;  /* 0x000000aba8a87208 */ /* 0x000fe20001800000 */
[----:B---3--:R-:W-:-:S05]  /*1cab0*/  FMUL R171, R172, 0.25 ;  /* 0x3e800000acab7820 */ /* 0x008fca0000400000 */
[----:B------:R-:W-:Y:S01]  /*1cac0*/  FSEL R171, R171, R172, P3 ;  /* 0x000000acabab7208 */ /* 0x000fe20001800000 */
[----:B------:R-:W-:-:S05]  /*1cad0*/  FMUL R172, R175, 0.25 ;  /* 0x3e800000afac7820 */ /* 0x000fca0000400000 */
[----:B------:R-:W-:Y:S01]  /*1cae0*/  FSEL R172, R172, R175, P3 ;  /* 0x000000afacac7208 */ /* 0x000fe20001800000 */
[----:B------:R-:W-:-:S05]  /*1caf0*/  FMUL R175, R176, 0.25 ;  /* 0x3e800000b0af7820 */ /* 0x000fca0000400000 */
[----:B------:R-:W-:Y:S01]  /*1cb00*/  FSEL R175, R175, R176, P3 ;  /* 0x000000b0afaf7208 */ /* 0x000fe20001800000 */
[----:B----4-:R-:W-:-:S05]  /*1cb10*/  FMUL R176, R179, 0.25 ;  /* 0x3e800000b3b07820 */ /* 0x010fca0000400000 */
        /* <DEDUP_REMOVED lines=15> */
[----:B------:R-:W-:Y:S01]  /*1cc10*/  FMUL R192, R195, 0.25 ;  /* 0x3e800000c3c07820 */ /* 0x000fe20000400000 */
[----:B------:R-:W-:Y:S01]  /*1cc20*/  FSEL R158, R158, R161, P3 ;  /* 0x000000a19e9e7208 */ /* 0x000fe20001800000 */
[----:B------:R-:W-:-:S03]  /*1cc30*/  FMUL R161, R162, 0.25 ;  /* 0x3e800000a2a17820 */ /* 0x000fc60000400000 */
        /* <DEDUP_REMOVED lines=79> */
[----:B------:R-:W-:Y:S01]  /*1d130*/  FMUL R194, R33, 0.25 ;  /* 0x3e80000021c27820 */ /* 0x000fe20000400000 */
[----:B------:R-:W-:Y:S02]  /*1d140*/  FFMA.FTZ R10, R9, R10, 0.1716887056827545166 ;  /* 0x3e2fcf2a090a7423 */ /* 0x000fe4000001000a */
[----:B------:R-:W-:Y:S01]  /*1d150*/  FSEL R101, R195, R101, P3 ;  /* 0x00000065c3657208 */ /* 0x000fe20001800000 */
[----:B------:R-:W-:Y:S01]  /*1d160*/  FMUL R195, R108, 0.25 ;  /* 0x3e8000006cc37820 */ /* 0x000fe20000400000 */
[----:B------:R-:W-:Y:S01]  /*1d170*/  FFMA.FTZ R10, R9, R10, -0.17900948226451873779 ;  /* 0xbe374e43090a7423 */ /* 0x000fe2000001000a */
[----:B------:R-:W-:Y:S01]  /*1d180*/  FSEL R33, R194, R33, P3 ;  /* 0x00000021c2217208 */ /* 0x000fe20001800000 */
[----:B------:R-:W-:-:S02]  /*1d190*/  FMUL R194, R40, 0.25 ;  /* 0x3e80000028c27820 */ /* 0x000fc40000400000 */
[----:B------:R-:W-:Y:S01]  /*1d1a0*/  FSEL R108, R195, R108, P3 ;  /* 0x0000006cc36c7208 */ /* 0x000fe20001800000 */
[----:B------:R-:W-:Y:S01]  /*1d1b0*/  FMUL R195, R109, 0.25 ;  /* 0x3e8000006dc37820 */ /* 0x000fe20000400000 */
[----:B------:R-:W-:Y:S01]  /*1d1c0*/  FFMA.FTZ R10, R9, R10, 0.20512372255325317383 ;  /* 0x3e520bf4090a7423 */ /* 0x000fe2000001000a */
[----:B------:R-:W-:Y:S01]  /*1d1d0*/  FSEL R40, R194, R40, P3 ;  /* 0x00000028c2287208 */ /* 0x000fe20001800000 */
[----:B------:R-:W-:Y:S02]  /*1d1e0*/  FMUL R194, R41, 0.25 ;  /* 0x3e80000029c27820 */ /* 0x000fe40000400000 */
[----:B------:R-:W-:Y:S01]  /*1d1f0*/  FSEL R109, R195, R109, P3 ;  /* 0x0000006dc36d7208 */ /* 0x000fe20001800000 */
[----:B------:R-:W-:Y:S01]  /*1d200*/  FMUL R195, R116, 0.25 ;  /* 0x3e80000074c37820 */ /* 0x000fe20000400000 */
[----:B------:R-:W-:Y:S01]  /*1d210*/  FFMA.FTZ R10, R9, R10, -0.24046532809734344482 ;  /* 0xbe763c8b090a7423 */ /* 0x000fe2000001000a */
[----:B------:R-:W-:Y:S01]  /*1d220*/  FSEL R41, R194, R41, P3 ;  /* 0x00000029c2297208 */ /* 0x000fe20001800000 */
[----:B------:R-:W-:-:S02]  /*1d230*/  FMUL R194, R48, 0.25 ;  /* 0x3e80000030c27820 */ /* 0x000fc40000400000 */
[----:B------:R-:W-:Y:S01]  /*1d240*/  FFMA.FTZ R10, R9, R10, 0.28857114911079406738 ;  /* 0x3e93bf99090a7423 */ /* 0x000fe2000001000a */
[----:B------:R-:W-:Y:S01]  /*1d250*/  FSEL R116, R195, R116, P3 ;  /* 0x00000074c3747208 */ /* 0x000fe20001800000 */
[----:B------:R-:W-:Y:S02]  /*1d260*/  FMUL R195, R117, 0.25 ;  /* 0x3e80000075c37820 */ /* 0x000fe40000400000 */
[----:B------:R-:W-:Y:S01]  /*1d270*/  FFMA.FTZ R10, R9, R10, -0.36067417263984680176 ;  /* 0xbeb8aa49090a7423 */ /* 0x000fe2000001000a */
[----:B------:R-:W-:Y:S01]  /*1d280*/  FSEL R48, R194, R48, P3 ;  /* 0x00000030c2307208 */ /* 0x000fe20001800000 */
[----:B------:R-:W-:Y:S01]  /*1d290*/  FMUL R194, R49, 0.25 ;  /* 0x3e80000031c27820 */ /* 0x000fe20000400000 */
[----:B------:R-:W-:Y:S01]  /*1d2a0*/  FSEL R117, R195, R117, P3 ;  /* 0x00000075c3757208 */ /* 0x000fe20001800000 */
[----:B------:R-:W-:Y:S01]  /*1d2b0*/  FMUL R195, R124, 0.25 ;  /* 0x3e8000007cc37820 */ /* 0x000fe20000400000 */
[C---:B------:R-:W-:Y:S02]  /*1d2c0*/  FFMA.FTZ R10, R9.reuse, R10, 0.48089820146560668945 ;  /* 0x3ef6384a090a7423 */ /* 0x040fe4000001000a */
[----:B------:R-:W-:Y:S01]  /*1d2d0*/  FSEL R49, R194, R49, P3 ;  /* 0x00000031c2317208 */ /* 0x000fe20001800000 */
[----:B------:R-:W-:Y:S01]  /*1d2e0*/  FMUL R194, R56, 0.25 ;  /* 0x3e80000038c27820 */ /* 0x000fe20000400000 */
[----:B------:R-:W-:Y:S01]  /*1d2f0*/  FFMA.FTZ R10, R9, R10, -0.72134751081466674805 ;  /* 0xbf38aa3b090a7423 */ /* 0x000fe2000001000a */
[----:B------:R-:W-:Y:S01]  /*1d300*/  FSEL R124, R195, R124, P3 ;  /* 0x0000007cc37c7208 */ /* 0x000fe20001800000 */
[----:B------:R-:W-:-:S02]  /*1d310*/  FMUL R195, R125, 0.25 ;  /* 0x3e8000007dc37820 */ /* 0x000fc40000400000 */
[----:B------:R-:W-:Y:S01]  /*1d320*/  FMUL R10, R9, R10 ;  /* 0x0000000a090a7220 */ /* 0x000fe20000400000 */
[----:B------:R-:W-:Y:S01]  /*1d330*/  FSEL R56, R194, R56, P3 ;  /* 0x00000038c2387208 */ /* 0x000fe20001800000 */
[----:B------:R-:W-:Y:S01]  /*1d340*/  FMUL R194, R57, 0.25 ;  /* 0x3e80000039c27820 */ /* 0x000fe20000400000 */
[----:B------:R-:W-:Y:S01]  /*1d350*/  FSEL R125, R195, R125, P3 ;  /* 0x0000007dc37d7208 */ /* 0x000fe20001800000 */
[----:B------:R-:W-:Y:S01]  /*1d360*/  FMUL R195, R132, 0.25 ;  /* 0x3e80000084c37820 */ /* 0x000fe20000400000 */
[C---:B------:R-:W-:Y:S01]  /*1d370*/  FMUL R10, R9.reuse, R10 ;  /* 0x0000000a090a7220 */ /* 0x040fe20000400000 */
[----:B------:R-:W-:Y:S02]  /*1d380*/  ISETP.GE.U32.AND P6, PT, R16, 0x7f800000, PT ;  /* 0x7f8000001000780c */ /* 0x000fe40003fc6070 */
[----:B------:R-:W-:Y:S01]  /*1d390*/  FSEL R57, R194, R57, P3 ;  /* 0x00000039c2397208 */ /* 0x000fe20001800000 */
[----:B------:R-:W-:Y:S01]  /*1d3a0*/  FFMA.FTZ R10, R9, 1.4426950216293334961, R10 ;  /* 0x3fb8aa3b090a7823 */ /* 0x000fe2000001000a */
[----:B------:R-:W-:Y:S01]  /*1d3b0*/  FSEL R132, R195, R132, P3 ;  /* 0x00000084c3847208 */ /* 0x000fe20001800000 */
[----:B------:R-:W-:Y:S01]  /*1d3c0*/  FMUL R194, R64, 0.25 ;  /* 0x3e80000040c27820 */ /* 0x000fe20000400000 */
[----:B------:R-:W-:Y:S01]  /*1d3d0*/  I2FP.F32.S32 R8, R8 ;  /* 0x0000000800087245 */ /* 0x000fe20000201400 */
[----:B------:R-:W-:Y:S01]  /*1d3e0*/  FMUL R195, R133, 0.25 ;  /* 0x3e80000085c37820 */ /* 0x000fe20000400000 */
[----:B------:R-:W-:-:S02]  /*1d3f0*/  FSEL R9, RZ, -23, P5 ;  /* 0xc1b80000ff097808 */ /* 0x000fc40002800000 */
[----:B------:R-:W-:Y:S01]  /*1d400*/  FSEL R64, R194, R64, P3 ;  /* 0x00000040c2407208 */ /* 0x000fe20001800000 */
[----:B------:R-:W-:Y:S01]  /*1d410*/  FMUL R194, R65, 0.25 ;  /* 0x3e80000041c27820 */ /* 0x000fe20000400000 */
[----:B------:R-:W-:Y:S01]  /*1d420*/  FSEL R133, R195, R133, P3 ;  /* 0x00000085c3857208 */ /* 0x000fe20001800000 */
[----:B------:R-:W-:Y:S01]  /*1d430*/  FFMA.FTZ R8, R8, 1.1920928955078125e-07, R9 ;  /* 0x3400000008087823 */ /* 0x000fe20000010009 */
[----:B------:R-:W-:-:S03]  /*1d440*/  FMUL R195, R140, 0.25 ;  /* 0x3e8000008cc37820 */ /* 0x000fc60000400000 */
[----:B------:R-:W-:Y:S01]  /*1d450*/  FADD R209, R8, R10 ;  /* 0x0000000a08d17221 */ /* 0x000fe20000000000 */
[----:B------:R-:W-:Y:S01]  /*1d460*/  @P6 IMAD.MOV.U32 R8, RZ, RZ, 0x7f800000 ;  /* 0x7f800000ff086424 */ /* 0x000fe200078e00ff */
[----:B------:R-:W-:Y:S01]  /*1d470*/  FSEL R65, R194, R65, P3 ;  /* 0x00000041c2417208 */ /* 0x000fe20001800000 */
[----:B------:R-:W-:Y:S01]  /*1d480*/  FMUL R194, R72, 0.25 ;  /* 0x3e80000048c27820 */ /* 0x000fe20000400000 */
[----:B------:R-:W-:Y:S01]  /*1d490*/  FSEL R140, R195, R140, P3 ;  /* 0x0000008cc38c7208 */ /* 0x000fe20001800000 */
[----:B------:R-:W-:Y:S01]  /*1d4a0*/  FMUL R195, R141, 0.25 ;  /* 0x3e8000008dc37820 */ /* 0x000fe20000400000 */
[----:B------:R-:W-:Y:S01]  /*1d4b0*/  @P6 FFMA.FTZ R209, R16, R8, +INF ;  /* 0x7f80000010d16423 */ /* 0x000fe20000010008 */
[----:B------:R-:W-:Y:S01]  /*1d4c0*/  FMUL R23, R196, 0.25 ;  /* 0x3e800000c4177820 */ /* 0x000fe20000400000 */
[----:B------:R-:W-:Y:S01]  /*1d4d0*/  @!P4 FMUL R53, R53, 16777216 ;  /* 0x4b8000003535c820 */ /* 0x000fe20000400000 */
[----:B------:R-:W-:Y:S01]  /*1d4e0*/  @!P4 FMUL R61, R61, 16777216 ;  /* 0x4b8000003d3dc820 */ /* 0x000fe20000400000 */
[----:B------:R-:W-:Y:S01]  /*1d4f0*/  FSEL R72, R194, R72, P3 ;  /* 0x00000048c2487208 */ /* 0x000fe20001800000 */
[----:B------:R-:W-:Y:S01]  /*1d500*/  @!P4 FMUL R57, R57, 16777216 ;  /* 0x4b8000003939c820 */ /* 0x000fe20000400000 */
[----:B------:R-:W-:Y:S01]  /*1d510*/  FSEL R141, R195, R141, P3 ;  /* 0x0000008dc38d7208 */ /* 0x000fe20001800000 */
[----:B------:R-:W-:Y:S01]  /*1d520*/  FMUL R194, R73, 0.25 ;  /* 0x3e80000049c27820 */ /* 0x000fe20000400000 */
[----:B------:R-:W-:Y:S01]  /*1d530*/  FMUL R195, R148, 0.25 ;  /* 0x3e80000094c37820 */ /* 0x000fe20000400000 */
[----:B------:R1:W-:Y:S01]  /*1d540*/  STL [R1+0x1330], R209 ;  /* 0x001330d101007387 */ /* 0x0003e20000100800 */
[----:B0-----:R-:W-:Y:S01]  /*1d550*/  FMUL R0, R3, R53 ;  /* 0x0000003503007220 */ /* 0x001fe20000400000 */
[----:B------:R-:W-:Y:S01]  /*1d560*/  FSEL R23, R23, R196, P3 ;  /* 0x000000c417177208 */ /* 0x000fe20001800000 */
[----:B------:R-:W-:Y:S01]  /*1d570*/  @!P4 FMUL R24, R24, 16777216 ;  /* 0x4b8000001818c820 */ /* 0x000fe20000400000 */
[----:B------:R-:W-:Y:S01]  /*1d580*/  FMUL R211, R3, R57 ;  /* 0x0000003903d37220 */ /* 0x000fe20000400000 */
[----:B------:R-:W-:Y:S01]  /*1d590*/  FSEL R73, R194, R73, P3 ;  /* 0x00000049c2497208 */ /* 0x000fe20001800000 */
[----:B------:R-:W-:Y:S01]  /*1d5a0*/  FMUL R194, R80, 0.25 ;  /* 0x3e80000050c27820 */ /* 0x000fe20000400000 */
[----:B------:R-:W-:Y:S01]  /*1d5b0*/  FSEL R148, R195, R148, P3 ;  /* 0x00000094c3947208 */ /* 0x000fe20001800000 */
[----:B-1----:R-:W-:Y:S01]  /*1d5c0*/  FMUL R209, R3, R61 ;  /* 0x0000003d03d17220 */ /* 0x002fe20000400000 */
[----:B------:R-:W-:Y:S01]  /*1d5d0*/  FMUL R195, R149, 0.25 ;  /* 0x3e80000095c37820 */ /* 0x000fe20000400000 */
[----:B------:R0:W-:Y:S01]  /*1d5e0*/  STL [R1+0x8], R0 ;  /* 0x0000080001007387 */ /* 0x0001e20000100800 */
[----:B------:R-:W-:Y:S01]  /*1d5f0*/  @!P4 FMUL R23, R23, 16777216 ;  /* 0x4b8000001717c820 */ /* 0x000fe20000400000 */
[----:B------:R-:W-:Y:S01]  /*1d600*/  @!P4 FMUL R169, R169, 16777216 ;  /* 0x4b800000a9a9c820 */ /* 0x000fe20000400000 */
[----:B------:R-:W-:Y:S01]  /*1d610*/  @!P4 FMUL R60, R60, 16777216 ;  /* 0x4b8000003c3cc820 */ /* 0x000fe20000400000 */
[----:B------:R-:W-:Y:S01]  /*1d620*/  STL [R1+0x1334], R209 ;  /* 0x001334d101007387 */ /* 0x000fe20000100800 */
[----:B------:R-:W-:Y:S01]  /*1d630*/  FMUL R236, R3, R24 ;  /* 0x0000001803ec7220 */ /* 0x000fe20000400000 */
[----:B------:R-:W-:Y:S01]  /*1d640*/  @!P4 FMUL R191, R191, 16777216 ;  /* 0x4b800000bfbfc820 */ /* 0x000fe20000400000 */
[----:B------:R-:W-:Y:S01]  /*1d650*/  @!P4 FMUL R25, R25, 16777216 ;  /* 0x4b8000001919c820 */ /* 0x000fe20000400000 */
[----:B------:R1:W-:Y:S01]  /*1d660*/  STL [R1+0x1338], R211 ;  /* 0x001338d301007387 */ /* 0x0003e20000100800 */
[----:B------:R-:W-:-:S03]  /*1d670*/  FSEL R80, R194, R80, P3 ;  /* 0x00000050c2507208 */ /* 0x000fc60001800000 */
[----:B------:R-:W2:Y:S01]  /*1d680*/  LDL.LU R24, [R1+0x78] ;  /* 0x0000780001187983 */ /* 0x000ea20000300800 */
[----:B------:R-:W-:Y:S01]  /*1d690*/  FSEL R149, R195, R149, P3 ;  /* 0x00000095c3957208 */ /* 0x000fe20001800000 */
[----:B------:R-:W-:Y:S01]  /*1d6a0*/  FMUL R194, R81, 0.25 ;  /* 0x3e80000051c27820 */ /* 0x000fe20000400000 */
[C---:B------:R-:W-:Y:S01]  /*1d6b0*/  FMUL R195, R3.reuse, R23 ;  /* 0x0000001703c37220 */ /* 0x040fe20000400000 */
[C---:B------:R-:W-:Y:S01]  /*1d6c0*/  FMUL R210, R3.reuse, R169 ;  /* 0x000000a903d27220 */ /* 0x040fe20000400000 */
[C---:B------:R-:W-:Y:S01]  /*1d6d0*/  FMUL R235, R3.reuse, R191 ;  /* 0x000000bf03eb7220 */ /* 0x040fe20000400000 */
[C---:B------:R-:W-:Y:S01]  /*1d6e0*/  FMUL R169, R3.reuse, R60 ;  /* 0x0000003c03a97220 */ /* 0x040fe20000400000 */
[----:B------:R-:W3:Y:S01]  /*1d6f0*/  LDL.LU R23, [R1+0x68] ;  /* 0x0000680001177983 */ /* 0x000ee20000300800 */
[----:B------:R-:W-:Y:S01]  /*1d700*/  FMUL R191, R3, R25 ;  /* 0x0000001903bf7220 */ /* 0x000fe20000400000 */
[----:B------:R-:W-:Y:S02]  /*1d710*/  @!P4 FMUL R29, R29, 16777216 ;  /* 0x4b8000001d1dc820 */ /* 0x000fe40000400000 */
[----:B------:R-:W4:Y:S01]  /*1d720*/  LDL.LU R60, [R1+0x7c] ;  /* 0x00007c00013c7983 */ /* 0x000f220000300800 */
[----:B------:R-:W-:-:S03]  /*1d730*/  FSEL R81, R194, R81, P3 ;  /* 0x00000051c2517208 */ /* 0x000fc60001800000 */
[----:B------:R-:W3:Y:S01]  /*1d740*/  LDL.LU R25, [R1+0x6c] ;  /* 0x00006c0001197983 */ /* 0x000ee20000300800 */
[----:B------:R-:W-:Y:S01]  /*1d750*/  FMUL R194, R88, 0.25 ;  /* 0x3e80000058c27820 */ /* 0x000fe20000400000 */
[----:B------:R-:W-:Y:S01]  /*1d760*/  FSETP.NEU.AND P0, PT, R19, RZ, PT ;  /* 0x000000ff1300720b */ /* 0x000fe20003f0d000 */
[----:B------:R-:W-:Y:S01]  /*1d770*/  @!P4 FMUL R28, R28, 16777216 ;  /* 0x4b8000001c1cc820 */ /* 0x000fe20000400000 */
[----:B------:R-:W-:Y:S01]  /*1d780*/  FMUL R19, R200, 0.25 ;  /* 0x3e800000c8137820 */ /* 0x000fe20000400000 */
[----:B------:R-:W-:Y:S01]  /*1d790*/  @!P4 FMUL R32, R32, 16777216 ;  /* 0x4b8000002020c820 */ /* 0x000fe20000400000 */
[----:B------:R-:W-:Y:S01]  /*1d7a0*/  FMUL R237, R3, R29 ;  /* 0x0000001d03ed7220 */ /* 0x000fe20000400000 */
[----:B------:R-:W-:Y:S01]  /*1d7b0*/  @!P4 FMUL R154, R154, 16777216 ;  /* 0x4b8000009a9ac820 */ /* 0x000fe20000400000 */
[----:B------:R-:W4:Y:S01]  /*1d7c0*/  LDL.LU R29, [R1+0x98] ;  /* 0x00009800011d7983 */ /* 0x000f220000300800 */
[----:B------:R-:W-:Y:S01]  /*1d7d0*/  FSEL R88, R194, R88, P3 ;  /* 0x00000058c2587208 */ /* 0x000fe20001800000 */
[----:B------:R-:W-:Y:S01]  /*1d7e0*/  FMUL R194, R89, 0.25 ;  /* 0x3e80000059c27820 */ /* 0x000fe20000400000 */
[----:B------:R-:W-:Y:S01]  /*1d7f0*/  FMUL R239, R3, R28 ;  /* 0x0000001c03ef7220 */ /* 0x000fe20000400000 */
[----:B------:R-:W-:Y:S01]  /*1d800*/  FSEL R19, R19, R200, P3 ;  /* 0x000000c813137208 */ /* 0x000fe20001800000 */
[C---:B------:R-:W-:Y:S01]  /*1d810*/  FMUL R244, R3.reuse, R32 ;  /* 0x0000002003f47220 */ /* 0x040fe20000400000 */
[----:B------:R-:W4:Y:S01]  /*1d820*/  LDL.LU R28, [R1+0x88] ;  /* 0x00008800011c7983 */ /* 0x000f220000300800 */
[----:B------:R-:W-:Y:S01]  /*1d830*/  FMUL R200, R3, R154 ;  /* 0x0000009a03c87220 */ /* 0x000fe20000400000 */
[----:B------:R-:W-:-:S02]  /*1d840*/  @!P4 FMUL R33, R33, 16777216 ;  /* 0x4b8000002121c820 */ /* 0x000fc40000400000 */
[----:B------:R-:W4:Y:S01]  /*1d850*/  LDL.LU R32, [R1+0x9c] ;  /* 0x00009c0001207983 */ /* 0x000f220000300800 */
[----:B------:R-:W-:-:S03]  /*1d860*/  FSEL R89, R194, R89, P3 ;  /* 0x00000059c2597208 */ /* 0x000fc60001800000 */
[----:B------:R-:W4:Y:S01]  /*1d870*/  LDL.LU R154, [R1+0x8c] ;  /* 0x00008c00019a7983 */ /* 0x000f220000300800 */
[----:B------:R-:W-:Y:S01]  /*1d880*/  FMUL R22, R197, 0.25 ;  /* 0x3e800000c5167820 */ /* 0x000fe20000400000 */
[----:B------:R-:W-:Y:S01]  /*1d890*/  FMUL R194, R96, 0.25 ;  /* 0x3e80000060c27820 */ /* 0x000fe20000400000 */
[----:B------:R-:W-:Y:S01]  /*1d8a0*/  @!P4 FMUL R155, R155, 16777216 ;  /* 0x4b8000009b9bc820 */ /* 0x000fe20000400000 */
[----:B------:R-:W-:Y:S01]  /*1d8b0*/  @!P4 FMUL R69, R69, 16777216 ;  /* 0x4b8000004545c820 */ /* 0x000fe20000400000 */
[C---:B------:R-:W-:Y:S01]  /*1d8c0*/  FMUL R241, R3.reuse, R33 ;  /* 0x0000002103f17220 */ /* 0x040fe20000400000 */
[----:B------:R-:W-:Y:S01]  /*1d8d0*/  @!P4 FMUL R36, R36, 16777216 ;  /* 0x4b8000002424c820 */ /* 0x000fe20000400000 */
[----:B------:R-:W4:Y:S01]  /*1d8e0*/  LDL.LU R33, [R1+0xb8] ;  /* 0x0000b80001217983 */ /* 0x000f220000300800 */
[----:B------:R-:W-:Y:S01]  /*1d8f0*/  FSEL R22, R22, R197, P3 ;  /* 0x000000c516167208 */ /* 0x000fe20001800000 */
[----:B------:R-:W-:Y:S01]  /*1d900*/  FMUL R197, R3, R155 ;  /* 0x0000009b03c57220 */ /* 0x000fe20000400000 */
[----:B------:R-:W-:Y:S01]  /*1d910*/  FSEL R96, R194, R96, P3 ;  /* 0x00000060c2607208 */ /* 0x000fe20001800000 */
[----:B------:R-:W-:Y:S01]  /*1d920*/  FMUL R194, R97, 0.25 ;  /* 0x3e80000061c27820 */ /* 0x000fe20000400000 */
[C---:B------:R-:W-:Y:S01]  /*1d930*/  FMUL R14, R3.reuse, R69 ;  /* 0x00000045030e7220 */ /* 0x040fe20000400000 */
[----:B------:R-:W4:Y:S01]  /*1d940*/  LDL.LU R155, [R1+0xa8] ;  /* 0x0000a800019b7983 */ /* 0x000f220000300800 */
[----:B------:R-:W-:Y:S01]  /*1d950*/  FMUL R249, R3, R36 ;  /* 0x0000002403f97220 */ /* 0x000fe20000400000 */
[----:B------:R-:W-:Y:S01]  /*1d960*/  @!P4 FMUL R189, R189, 16777216 ;  /* 0x4b800000bdbdc820 */ /* 0x000fe20000400000 */
[----:B------:R-:W-:Y:S01]  /*1d970*/  @!P4 FMUL R68, R68, 16777216 ;  /* 0x4b8000004444c820 */ /* 0x000fe20000400000 */
[----:B------:R-:W4:Y:S01]  /*1d980*/  LDL.LU R69, [R1+0xbc] ;  /* 0x0000bc0001457983 */ /* 0x000f220000300800 */
[----:B------:R-:W-:-:S03]  /*1d990*/  FSEL R97, R194, R97, P3 ;  /* 0x00000061c2617208 */ /* 0x000fc60001800000 */
[----:B------:R-:W4:Y:S01]  /*1d9a0*/  LDL.LU R36, [R1+0xac] ;  /* 0x0000ac0001247983 */ /* 0x000f220000300800 */
[----:B------:R-:W-:Y:S01]  /*1d9b0*/  FMUL R194, R104, 0.25 ;  /* 0x3e80000068c27820 */ /* 0x000fe20000400000 */
[----:B------:R-:W-:Y:S01]  /*1d9c0*/  @!P4 FMUL R37, R37, 16777216 ;  /* 0x4b8000002525c820 */ /* 0x000fe20000400000 */
[----:B------:R-:W-:Y:S01]  /*1d9d0*/  FMUL R228, R3, R189 ;  /* 0x000000bd03e47220 */ /* 0x000fe20000400000 */
[----:B------:R-:W-:Y:S01]  /*1d9e0*/  @!P4 FMUL R41, R41, 16777216 ;  /* 0x4b8000002929c820 */ /* 0x000fe20000400000 */
[----:B------:R-:W-:Y:S01]  /*1d9f0*/  FMUL R189, R3, R68 ;  /* 0x0000004403bd7220 */ /* 0x000fe20000400000 */
[----:B------:R-:W-:Y:S01]  /*1da00*/  @!P4 FMUL R40, R40, 16777216 ;  /* 0x4b8000002828c820 */ /* 0x000fe20000400000 */
[----:B------:R-:W4:Y:S01]  /*1da10*/  LDL.LU R68, [R1+0xd8] ;  /* 0x0000d80001447983 */ /* 0x000f220000300800 */
[----:B------:R-:W-:Y:S01]  /*1da20*/  FSEL R104, R194, R104, P3 ;  /* 0x00000068c2687208 */ /* 0x000fe20001800000 */
[----:B------:R-:W-:Y:S01]  /*1da30*/  FMUL R194, R105, 0.25 ;  /* 0x3e80000069c27820 */ /* 0x000fe20000400000 */
[C---:B------:R-:W-:Y:S01]  /*1da40*/  FMUL R245, R3.reuse, R37 ;  /* 0x0000002503f57220 */ /* 0x040fe20000400000 */
        /* <DEDUP_REMOVED lines=8> */
[----:B------:R-:W-:Y:S01]  /*1dad0*/  @!P4 FMUL R44, R44, 16777216 ;  /* 0x4b8000002c2cc820 */ /* 0x000fe20000400000 */
[----:B------:R-:W-:Y:S01]  /*1dae0*/  @!P4 FMUL R73, R73, 16777216 ;  /* 0x4b8000004949c820 */ /* 0x000fe20000400000 */
[----:B------:R-:W-:Y:S01]  /*1daf0*/  FMUL R247, R3, R45 ;  /* 0x0000002d03f77220 */ /* 0x000fe20000400000 */
[----:B------:R-:W-:Y:S01]  /*1db00*/  @!P4 FMUL R186, R186, 16777216 ;  /* 0x4b800000babac820 */ /* 0x000fe20000400000 */
[----:B------:R-:W-:Y:S01]  /*1db10*/  @!P4 FMUL R48, R48, 16777216 ;  /* 0x4b8000003030c820 */ /* 0x000fe20000400000 */
[----:B------:R-:W4:Y:S01]  /*1db20*/  LDL.LU R45, [R1+0xf8] ;  /* 0x0000f800012d7983 */ /* 0x000f220000300800 */
[----:B------:R-:W-:Y:S01]  /*1db30*/  FSEL R112, R194, R112, P3 ;  /* 0x00000070c2707208 */ /* 0x000fe20001800000 */
[----:B------:R-:W-:Y:S01]  /*1db40*/  FMUL R194, R113, 0.25 ;  /* 0x3e80000071c27820 */ /* 0x000fe20000400000 */
[C---:B------:R-:W-:Y:S01]  /*1db50*/  FMUL R250, R3.reuse, R44 ;  /* 0x0000002c03fa7220 */ /* 0x040fe20000400000 */
[C---:B------:R-:W-:Y:S01]  /*1db60*/  FMUL R234, R3.reuse, R186 ;  /* 0x000000ba03ea7220 */ /* 0x040fe20000400000 */
        /* <DEDUP_REMOVED lines=9> */
[----:B------:R-:W-:Y:S01]  /*1dc00*/  FMUL R194, R120, 0.25 ;  /* 0x3e80000078c27820 */ /* 0x000fe20000400000 */
[----:B------:R-:W-:Y:S01]  /*1dc10*/  @!P4 FMUL R49, R49, 16777216 ;  /* 0x4b8000003131c820 */ /* 0x000fe20000400000 */
[----:B------:R-:W-:Y:S01]  /*1dc20*/  FMUL R215, R3, R171 ;  /* 0x000000ab03d77220 */ /* 0x000fe20000400000 */
[----:B------:R-:W-:Y:S01]  /*1dc30*/  @!P4 FMUL R163, R163, 16777216 ;  /* 0x4b800000a3a3c820 */ /* 0x000fe20000400000 */
[----:B------:R-:W-:Y:S01]  /*1dc40*/  @!P4 FMUL R93, R93, 16777216 ;  /* 0x4b8000005d5dc820 */ /* 0x000fe20000400000 */
[----:B------:R-:W-:Y:S01]  /*1dc50*/  FMUL R171, R3, R72 ;  /* 0x0000004803ab7220 */ /* 0x000fe20000400000 */
[----:B------:R-:W-:Y:S01]  /*1dc60*/  @!P4 FMUL R187, R187, 16777216 ;  /* 0x4b800000bbbbc820 */ /* 0x000fe20000400000 */
[----:B------:R-:W-:Y:S01]  /*1dc70*/  @!P4 FMUL R52, R52, 16777216 ;  /* 0x4b8000003434c820 */ /* 0x000fe20000400000 */
[----:B------:R-:W4:Y:S01]  /*1dc80*/  LDL.LU R72, [R1+0x118] ;  /* 0x0001180001487983 */ /* 0x000f220000300800 */
[----:B------:R-:W-:Y:S01]  /*1dc90*/  FSEL R8, R8, R205, P3 ;  /* 0x000000cd08087208 */ /* 0x000fe20001800000 */
[----:B------:R-:W-:Y:S01]  /*1dca0*/  FMUL R205, R3, R163 ;  /* 0x000000a303cd7220 */ /* 0x000fe20000400000 */
[----:B------:R-:W-:Y:S01]  /*1dcb0*/  FSEL R120, R194, R120, P3 ;  /* 0x00000078c2787208 */ /* 0x000fe20001800000 */
[----:B------:R-:W-:Y:S01]  /*1dcc0*/  FMUL R194, R121, 0.25 ;  /* 0x3e80000079c27820 */ /* 0x000fe20000400000 */
[C---:B------:R-:W-:Y:S01]  /*1dcd0*/  FMUL R252, R3.reuse, R49 ;  /* 0x0000003103fc7220 */ /* 0x040fe20000400000 */
        /* <DEDUP_REMOVED lines=14> */
[----:B------:R-:W4:Y:S01]  /*1ddc0*/  LDL.LU R92, [R1+0x138] ;  /* 0x00013800015c7983 */ /* 0x000f220000300800 */
[----:B------:R-:W-:Y:S01]  /*1ddd0*/  FSEL R128, R194, R128, P3 ;  /* 0x00000080c2807208 */ /* 0x000fe20001800000 */
[----:B------:R-:W-:Y:S01]  /*1dde0*/  FMUL R194, R129, 0.25 ;  /* 0x3e80000081c27820 */ /* 0x000fe20000400000 */
[----:B------:R-:W-:Y:S01]  /*1ddf0*/  FSEL R11, R11, R202, P3 ;  /* 0x000000ca0b0b7208 */ /* 0x000fe20001800000 */
[C---:B------:R-:W-:Y:S01]  /*1de00*/  FMUL R202, R3.reuse, R165 ;  /* 0x000000a503ca7220 */ /* 0x040fe20000400000 */
[C---:B0-----:R-:W-:Y:S01]  /*1de10*/  FMUL R0, R3.reuse, R97 ;  /* 0x0000006103007220 */ /* 0x041fe20000400000 */
        /* <DEDUP_REMOVED lines=29> */
[----:B------:R-:W-:Y:S01]  /*1dff0*/  FMUL R9, R204, 0.25 ;  /* 0x3e800000cc097820 */ /* 0x000fe20000400000 */
[----:B------:R-:W-:Y:S01]  /*1e000*/  @!P4 FMUL R65, R65, 16777216 ;  /* 0x4b8000004141c820 */ /* 0x000fe20000400000 */
[C---:B------:R-:W-:Y:S01]  /*1e010*/  FMUL R221, R3.reuse, R175 ;  /* 0x000000af03dd7220 */ /* 0x040fe20000400000 */
        /* <DEDUP_REMOVED lines=10> */
[----:B------:R-:W-:Y:S01]  /*1e0c0*/  FSEL R9, R9, R204, P3 ;  /* 0x000000cc09097208 */ /* 0x000fe20001800000 */
[C---:B------:R-:W-:Y:S01]  /*1e0d0*/  FMUL R15, R3.reuse, R65 ;  /* 0x00000041030f7220 */ /* 0x040fe20000400000 */
[C---:B------:R-:W-:Y:S01]  /*1e0e0*/  FMUL R204, R3.reuse, R160 ;  /* 0x000000a003cc7220 */ /* 0x040fe20000400000 */
[----:B------:R-:W-:Y:S01]  /*1e0f0*/  FMUL R156, R3, R104 ;  /* 0x00000068039c7220 */ /* 0x000fe20000400000 */
[----:B------:R-:W4:Y:S01]  /*1e100*/  LDL.LU R65, [R1+0x168] ;  /* 0x0001680001417983 */ /* 0x000f220000300800 */
[----:B------:R-:W-:Y:S01]  /*1e110*/  @!P4 FMUL R157, R157, 16777216 ;  /* 0x4b8000009d9dc820 */ /* 0x000fe20000400000 */
[----:B------:R-:W-:Y:S01]  /*1e120*/  @!P4 FMUL R108, R108, 16777216 ;  /* 0x4b8000006c6cc820 */ /* 0x000fe20000400000 */
[----:B------:R-:W-:Y:S01]  /*1e130*/  FMUL R160, R3, R76 ;  /* 0x0000004c03a07220 */ /* 0x000fe20000400000 */
[----:B------:R-:W4:Y:S01]  /*1e140*/  LDL.LU R104, [R1+0x17c] ;  /* 0x00017c0001687983 */ /* 0x000f220000300800 */
[----:B------:R-:W-:Y:S01]  /*1e150*/  @!P4 FMUL R77, R77, 16777216 ;  /* 0x4b8000004d4dc820 */ /* 0x000fe20000400000 */
[----:B------:R-:W-:Y:S01]  /*1e160*/  @!P4 FMUL R158, R158, 16777216 ;  /* 0x4b8000009e9ec820 */ /* 0x000fe20000400000 */
[----:B------:R-:W-:Y:S01]  /*1e170*/  @!P4 FMUL R89, R89, 16777216 ;  /* 0x4b8000005959c820 */ /* 0x000fe20000400000 */
[----:B------:R-:W4:Y:S01]  /*1e180*/  LDL.LU R76, [R1+0x16c] ;  /* 0x00016c00014c7983 */ /* 0x000f220000300800 */
[----:B------:R-:W-:Y:S01]  /*1e190*/  FSEL R145, R194, R145, P3 ;  /* 0x00000091c2917208 */ /* 0x000fe20001800000 */
[----:B------:R-:W-:Y:S01]  /*1e1a0*/  @!P4 FMUL R80, R80, 16777216 ;  /* 0x4b8000005050c820 */ /* 0x000fe20000400000 */
[----:B------:R-:W-:Y:S01]  /*1e1b0*/  @!P4 FMUL R88, R88, 16777216 ;  /* 0x4b8000005858c820 */ /* 0x000fe20000400000 */
[----:B------:R-:W-:Y:S01]  /*1e1c0*/  FMUL R194, R3, R157 ;  /* 0x0000009d03c27220 */ /* 0x000fe20000400000 */
[----:B------:R-:W-:Y:S01]  /*1e1d0*/  @!P4 FMUL R166, R166, 16777216 ;  /* 0x4b800000a6a6c820 */ /* 0x000fe20000400000 */
[----:B------:R-:W-:Y:S01]  /*1e1e0*/  @!P4 FMUL R81, R81, 16777216 ;  /* 0x4b8000005151c820 */ /* 0x000fe20000400000 */
[----:B------:R-:W-:Y:S01]  /*1e1f0*/  FMUL R157, R3, R108 ;  /* 0x0000006c039d7220 */ /* 0x000fe20000400000 */
[----:B------:R-:W-:Y:S01]  /*1e200*/  @!P4 FMUL R190, R190, 16777216 ;  /* 0x4b800000bebec820 */ /* 0x000fe20000400000 */
[----:B------:R-:W-:Y:S01]  /*1e210*/  @!P4 FMUL R85, R85, 16777216 ;  /* 0x4b8000005555c820 */ /* 0x000fe20000400000 */
[C---:B------:R-:W-:Y:S01]  /*1e220*/  FMUL R207, R3.reuse, R158 ;  /* 0x0000009e03cf7220 */ /* 0x040fe20000400000 */
[C---:B------:R-:W-:Y:S01]  /*1e230*/  FMUL R6, R3.reuse, R77 ;  /* 0x0000004d03067220 */ /* 0x040fe20000400000 */
[----:B------:R-:W4:Y:S01]  /*1e240*/  LDL.LU R108, [R1+0x198] ;  /* 0x00019800016c7983 */ /* 0x000f220000300800 */
[----:B------:R-:W-:Y:S01]  /*1e250*/  @!P4 FMUL R84, R84, 16777216 ;  /* 0x4b8000005454c820 */ /* 0x000fe20000400000 */
[C---:B------:R-:W-:Y:S01]  /*1e260*/  FMUL R158, R3.reuse, R89 ;  /* 0x00000059039e7220 */ /* 0x040fe20000400000 */
[C---:B-1----:R-:W-:Y:S01]  /*1e270*/  FMUL R211, R3.reuse, R80 ;  /* 0x0000005003d37220 */ /* 0x042fe20000400000 */
[----:B------:R-:W4:Y:S01]  /*1e280*/  LDL.LU R77, [R1+0x188] ;  /* 0x00018800014d7983 */ /* 0x000f220000300800 */
[C---:B------:R-:W-:Y:S01]  /*1e290*/  FMUL R217, R3.reuse, R166 ;  /* 0x000000a603d97220 */ /* 0x040fe20000400000 */
[----:B------:R-:W-:-:S02]  /*1e2a0*/  FMUL R12, R3, R88 ;  /* 0x00000058030c7220 */ /* 0x000fc40000400000 */
[----:B------:R-:W4:Y:S01]  /*1e2b0*/  LDL.LU R89, [R1+0x19c] ;  /* 0x00019c0001597983 */ /* 0x000f220000300800 */
[C---:B------:R-:W-:Y:S01]  /*1e2c0*/  FMUL R238, R3.reuse, R190 ;  /* 0x000000be03ee7220 */ /* 0x040fe20000400000 */
[C---:B------:R-:W-:Y:S02]  /*1e2d0*/  FMUL R166, R3.reuse, R81 ;  /* 0x0000005103a67220 */ /* 0x040fe40000400000 */
[----:B------:R-:W4:Y:S01]  /*1e2e0*/  LDL.LU R80, [R1+0x18c] ;  /* 0x00018c0001507983 */ /* 0x000f220000300800 */
[C---:B------:R-:W-:Y:S01]  /*1e2f0*/  FMUL R190, R3.reuse, R85 ;  /* 0x0000005503be7220 */ /* 0x040fe20000400000 */
[----:B------:R-:W-:Y:S02]  /*1e300*/  FMUL R209, R3, R84 ;  /* 0x0000005403d17220 */ /* 0x000fe40000400000 */
[----:B------:R-:W4:Y:S04]  /*1e310*/  LDL.LU R88, [R1+0x1b8] ;  /* 0x0001b80001587983 */ /* 0x000f280000300800 */
[----:B------:R-:W4:Y:S04]  /*1e320*/  LDL.LU R81, [R1+0x1a8] ;  /* 0x0001a80001517983 */ /* 0x000f280000300800 */
[----:B------:R-:W4:Y:S04]  /*1e330*/  LDL.LU R85, [R1+0x1bc] ;  /* 0x0001bc0001557983 */ /* 0x000f280000300800 */
[----:B------:R-:W4:Y:S04]  /*1e340*/  LDL.LU R84, [R1+0x1ac] ;  /* 0x0001ac0001547983 */ /* 0x000f280000300800 */
[----:B------:R-:W4:Y:S01]  /*1e350*/  LDL.LU R61, [R1+0x1d8] ;  /* 0x0001d800013d7983 */ /* 0x000f220000300800 */
[----:B------:R-:W-:Y:S01]  /*1e360*/  @!P4 FMUL R184, R184, 16777216 ;  /* 0x4b800000b8b8c820 */ /* 0x000fe20000400000 */
[----:B------:R-:W-:Y:S01]  /*1e370*/  @!P4 FMUL R182, R182, 16777216 ;  /* 0x4b800000b6b6c820 */ /* 0x000fe20000400000 */
[----:B------:R-:W-:Y:S01]  /*1e380*/  @!P4 FMUL R181, R181, 16777216 ;  /* 0x4b800000b5b5c820 */ /* 0x000fe20000400000 */
[----:B------:R-:W-:Y:S01]  /*1e390*/  @!P4 FMUL R180, R180, 16777216 ;  /* 0x4b800000b4b4c820 */ /* 0x000fe20000400000 */
[----:B------:R-:W-:Y:S01]  /*1e3a0*/  FMUL R230, R3, R184 ;  /* 0x000000b803e67220 */ /* 0x000fe20000400000 */
[----:B------:R-:W-:Y:S01]  /*1e3b0*/  @!P4 FMUL R179, R179, 16777216 ;  /* 0x4b800000b3b3c820 */ /* 0x000fe20000400000 */
[----:B------:R-:W4:Y:S01]  /*1e3c0*/  LDL.LU R184, [R1+0x1c8] ;  /* 0x0001c80001b87983 */ /* 0x000f220000300800 */
[----:B------:R-:W-:Y:S01]  /*1e3d0*/  @!P4 FMUL R178, R178, 16777216 ;  /* 0x4b800000b2b2c820 */ /* 0x000fe20000400000 */
[C---:B------:R-:W-:Y:S01]  /*1e3e0*/  FMUL R233, R3.reuse, R182 ;  /* 0x000000b603e97220 */ /* 0x040fe20000400000 */
[C---:B------:R-:W-:Y:S01]  /*1e3f0*/  FMUL R220, R3.reuse, R181 ;  /* 0x000000b503dc7220 */ /* 0x040fe20000400000 */
[----:B------:R-:W4:Y:S01]  /*1e400*/  LDL.LU R182, [R1+0x1dc] ;  /* 0x0001dc0001b67983 */ /* 0x000f220000300800 */
[C---:B------:R-:W-:Y:S01]  /*1e410*/  FMUL R224, R3.reuse, R180 ;  /* 0x000000b403e07220 */ /* 0x040fe20000400000 */
[----:B------:R-:W-:-:S02]  /*1e420*/  FMUL R223, R3, R179 ;  /* 0x000000b303df7220 */ /* 0x000fc40000400000 */
[----:B------:R-:W4:Y:S01]  /*1e430*/  LDL.LU R181, [R1+0x1cc] ;  /* 0x0001cc0001b57983 */ /* 0x000f220000300800 */
[----:B------:R-:W-:-:S03]  /*1e440*/  FMUL R226, R3, R178 ;  /* 0x000000b203e27220 */ /* 0x000fc60000400000 */
[----:B------:R-:W4:Y:S04]  /*1e450*/  LDL.LU R180, [R1+0x1f8] ;  /* 0x0001f80001b47983 */ /* 0x000f280000300800 */
[----:B------:R-:W4:Y:S04]  /*1e460*/  LDL.LU R179, [R1+0x1e8] ;  /* 0x0001e80001b37983 */ /* 0x000f280000300800 */
[----:B------:R-:W4:Y:S01]  /*1e470*/  LDL.LU R178, [R1+0x1fc] ;  /* 0x0001fc0001b27983 */ /* 0x000f220000300800 */
[----:B------:R-:W-:Y:S01]  /*1e480*/  FMUL R20, R199, 0.25 ;  /* 0x3e800000c7147820 */ /* 0x000fe20000400000 */
[----:B------:R-:W-:-:S04]  /*1e490*/  @!P4 FMUL R22, R22, 16777216 ;  /* 0x4b8000001616c820 */ /* 0x000fc80000400000 */
[----:B------:R-:W-:Y:S01]  /*1e4a0*/  FSEL R20, R20, R199, P3 ;  /* 0x000000c714147208 */ /* 0x000fe20001800000 */
[----:B------:R-:W-:Y:S02]  /*1e4b0*/  FMUL R199, R3, R22 ;  /* 0x0000001603c77220 */ /* 0x000fe40000400000 */
[----:B------:R-:W0:Y:S01]  /*1e4c0*/  S2R R22, SR_TID.X ;  /* 0x0000000000167919 */ /* 0x000e220000002100 */
[----:B------:R-:W-:Y:S01]  /*1e4d0*/  FSETP.NEU.AND P5, PT, R16, RZ, PT ;  /* 0x000000ff1000720b */ /* 0x000fe20003fad000 */
[----:B------:R-:W-:Y:S01]  /*1e4e0*/  FMUL R10, R203, 0.25 ;  /* 0x3e800000cb0a7820 */ /* 0x000fe20000400000 */
[----:B------:R-:W-:-:S04]  /*1e4f0*/  FMUL R16, R201, 0.25 ;  /* 0x3e800000c9107820 */ /* 0x000fc80000400000 */
        /* <DEDUP_REMOVED lines=48> */
[C---:B------:R-:W-:Y:S01]  /*1e800*/  FMUL R196, R3.reuse, R152 ;  /* 0x0000009803c47220 */ /* 0x040fe20000400000 */
        /* <DEDUP_REMOVED lines=44> */
[----:B------:R-:W-:Y:S01]  /*1ead0*/  FMUL R240, R3, R145 ;  /* 0x0000009103f07220 */ /* 0x000fe20000400000 */
[----:B0-----:R-:W-:Y:S01]  /*1eae0*/  LOP3.LUT R3, R22, 0x40, RZ, 0xc0, !PT ;  /* 0x0000004016037812 */ /* 0x001fe200078ec0ff */
[----:B------:R-:W4:Y:S03]  /*1eaf0*/  LDL.LU R177, [R1+0x1ec] ;  /* 0x0001ec0001b17983 */ /* 0x000f260000300800 */
[----:B------:R-:W-:Y:S01]  /*1eb00*/  ISETP.NE.U32.AND P3, PT, R3, RZ, PT ;  /* 0x000000ff0300720c */ /* 0x000fe20003f65070 */
[----:B--2---:R-:W-:-:S05]  /*1eb10*/  FMUL R3, R24, 0.25 ;  /* 0x3e80000018037820 */ /* 0x004fca0000400000 */
[----:B------:R-:W-:Y:S01]  /*1eb20*/  FSEL R3, R3, R24, P2 ;  /* 0x0000001803037208 */ /* 0x000fe20001000000 */
[----:B---3--:R-:W-:-:S05]  /*1eb30*/  FMUL R24, R25, 0.25 ;  /* 0x3e80000019187820 */ /* 0x008fca0000400000 */
        /* <DEDUP_REMOVED lines=22> */
[----:B------:R-:W-:-:S04]  /*1eca0*/  FMUL R22, R23, 0.25 ;  /* 0x3e80000017167820 */ /* 0x000fc80000400000 */
        /* <DEDUP_REMOVED lines=16> */
[----:B------:R-:W-:Y:S02]  /*1edb0*/  FSEL R64, R64, R100, P2 ;  /* 0x0000006440407208 */ /* 0x000fe40001000000 */
[----:B------:R-:W-:Y:S01]  /*1edc0*/  FSEL R32, R32, R155, P2 ;  /* 0x0000009b20207208 */ /* 0x000fe20001000000 */
[----:B------:R-:W-:Y:S01]  /*1edd0*/  FMUL R155, R69, 0.25 ;  /* 0x3e800000459b7820 */ /* 0x000fe20000400000 */
[----:B------:R-:W-:-:S05]  /*1ede0*/  FMUL R100, R76, 0.25 ;  /* 0x3e8000004c647820 */ /* 0x000fca0000400000 */
[----:B------:R-:W-:Y:S01]  /*1edf0*/  FSEL R100, R100, R76, P2 ;  /* 0x0000004c64647208 */ /* 0x000fe20001000000 */
[----:B------:R-:W-:Y:S01]  /*1ee00*/  FMUL R76, R108, 0.25 ;  /* 0x3e8000006c4c7820 */ /* 0x000fe20000400000 */
[----:B------:R-:W-:Y:S01]  /*1ee10*/  FSEL R155, R155, R69, P2 ;  /* 0x000000459b9b7208 */ /* 0x000fe20001000000 */
[----:B------:R-:W-:-:S03]  /*1ee20*/  FMUL R69, R37, 0.25 ;  /* 0x3e80000025457820 */ /* 0x000fc60000400000 */
[----:B------:R-:W-:Y:S02]  /*1ee30*/  FSEL R76, R76, R108, P2 ;  /* 0x0000006c4c4c7208 */ /* 0x000fe40001000000 */
[----:B------:R-:W-:Y:S01]  /*1ee40*/  FSEL R69, R69, R37, P2 ;  /* 0x0000002545457208 */ /* 0x000fe20001000000 */
[----:B------:R-:W-:-:S05]  /*1ee50*/  FMUL R37, R41, 0.25 ;  /* 0x3e80000029257820 */ /* 0x000fca0000400000 */
[----:B------:R-:W-:Y:S01]  /*1ee60*/  FSEL R37, R37, R41, P2 ;  /* 0x0000002925257208 */ /* 0x000fe20001000000 */
[----:B------:R-:W-:Y:S01]  /*1ee70*/  FMUL R41, R44, 0.25 ;  /* 0x3e8000002c297820 */ /* 0x000fe20000400000 */
        /* <DEDUP_REMOVED lines=37> */
[----:B------:R-:W-:Y:S01]  /*1f0d0*/  FMUL R132, R63, 0.25 ;  /* 0x3e8000003f847820 */ /* 0x000fe20000400000 */
        /* <DEDUP_REMOVED lines=10> */
[----:B------:R-:W-:Y:S01]  /*1f180*/  IMAD.MOV.U32 R63, RZ, RZ, R159 ;  /* 0x000000ffff3f7224 */ /* 0x000fe200078e009f */
[----:B------:R-:W-:Y:S01]  /*1f190*/  FSEL R59, R61, R59, P2 ;  /* 0x0000003b3d3b7208 */ /* 0x000fe20001000000 */
[----:B------:R-:W-:Y:S01]  /*1f1a0*/  IMAD.MOV.U32 R137, RZ, RZ, R157 ;  /* 0x000000ffff897224 */ /* 0x000fe200078e009d */
[----:B------:R-:W-:Y:S01]  /*1f1b0*/  FSEL R140, R140, R70, P2 ;  /* 0x000000468c8c7208 */ /* 0x000fe20001000000 */
[----:B------:R-:W-:Y:S01]  /*1f1c0*/  FMUL R159, R87, 0.25 ;  /* 0x3e800000579f7820 */ /* 0x000fe20000400000 */
[----:B------:R-:W-:Y:S01]  /*1f1d0*/  FSEL R65, R65, R104, P2 ;  /* 0x0000006841417208 */ /* 0x000fe20001000000 */
[----:B------:R-:W-:Y:S01]  /*1f1e0*/  FMUL R104, R80, 0.25 ;  /* 0x3e80000050687820 */ /* 0x000fe20000400000 */
[----:B------:R-:W-:Y:S01]  /*1f1f0*/  MOV R62, R160 ;  /* 0x000000a0003e7202 */ /* 0x000fe20000000f00 */
[----:B------:R-:W-:Y:S01]  /*1f200*/  IMAD.MOV.U32 R129, RZ, RZ, R158 ;  /* 0x000000ffff817224 */ /* 0x000fe200078e009e */
[----:B------:R-:W-:Y:S01]  /*1f210*/  MOV R61, R152 ;  /* 0x00000098003d7202 */ /* 0x000fe20000000f00 */
[----:B------:R-:W-:Y:S01]  /*1f220*/  FMUL R152, R79, 0.25 ;  /* 0x3e8000004f987820 */ /* 0x000fe20000400000 */
[----:B------:R-:W-:Y:S01]  /*1f230*/  MOV R70, R162 ;  /* 0x000000a200467202 */ /* 0x000fe20000000f00 */
[----:B------:R-:W-:Y:S01]  /*1f240*/  FMUL R157, R86, 0.25 ;  /* 0x3e800000569d7820 */ /* 0x000fe20000400000 */
[----:B------:R-:W-:Y:S01]  /*1f250*/  FMUL R160, R83, 0.25 ;  /* 0x3e80000053a07820 */ /* 0x000fe20000400000 */
[----:B------:R-:W-:Y:S01]  /*1f260*/  FMUL R162, R90, 0.25 ;  /* 0x3e8000005aa27820 */ /* 0x000fe20000400000 */
[----:B------:R-:W-:Y:S01]  /*1f270*/  FMUL R105, R77, 0.25 ;  /* 0x3e8000004d697820 */ /* 0x000fe20000400000 */
[----:B------:R-:W-:Y:S01]  /*1f280*/  FMUL R158, R82, 0.25 ;  /* 0x3e800000529e7820 */ /* 0x000fe20000400000 */
[----:B------:R-:W-:Y:S01]  /*1f290*/  FSEL R144, R144, R71, P2 ;  /* 0x0000004790907208 */ /* 0x000fe20001000000 */
[----:B------:R-:W-:Y:S01]  /*1f2a0*/  FMUL R141, R66, 0.25 ;  /* 0x3e800000428d7820 */ /* 0x000fe20000400000 */
[----:B------:R-:W-:Y:S01]  /*1f2b0*/  FSEL R149, R149, R74, P2 ;  /* 0x0000004a95957208 */ /* 0x000fe20001000000 */
[----:B------:R-:W-:Y:S01]  /*1f2c0*/  FMUL R148, R78, 0.25 ;  /* 0x3e8000004e947820 */ /* 0x000fe20000400000 */
[----:B------:R-:W-:Y:S01]  /*1f2d0*/  IMAD.MOV.U32 R74, RZ, RZ, R170 ;  /* 0x000000ffff4a7224 */ /* 0x000fe200078e00aa */
[----:B------:R-:W-:Y:S01]  /*1f2e0*/  MOV R136, R121 ;  /* 0x0000007900887202 */ /* 0x000fe20000000f00 */
[----:B------:R-:W-:-:S02]  /*1f2f0*/  IMAD.MOV.U32 R71, RZ, RZ, R167 ;  /* 0x000000ffff477224 */ /* 0x000fc400078e00a7 */
        /* <DEDUP_REMOVED lines=12> */
[----:B------:R-:W-:Y:S01]  /*1f3c0*/  FSEL R162, R162, R90, P2 ;  /* 0x0000005aa2a27208 */ /* 0x000fe20001000000 */
[----:B------:R-:W-:Y:S01]  /*1f3d0*/  IMAD.MOV.U32 R83, RZ, RZ, R176 ;  /* 0x000000ffff537224 */ /* 0x000fe200078e00b0 */
[----:B------:R-:W-:Y:S01]  /*1f3e0*/  FSEL R105, R105, R77, P2 ;  /* 0x0000004d69697208 */ /* 0x000fe20001000000 */
[----:B------:R-:W-:Y:S01]  /*1f3f0*/  IMAD.MOV.U32 R86, RZ, RZ, R173 ;  /* 0x000000ffff567224 */ /* 0x000fe200078e00ad */
[----:B------:R-:W-:Y:S01]  /*1f400*/  FSEL R158, R158, R82, P2 ;  /* 0x000000529e9e7208 */ /* 0x000fe20001000000 */
[----:B------:R-:W-:Y:S01]  /*1f410*/  FMUL R161, R94, 0.25 ;  /* 0x3e8000005ea17820 */ /* 0x000fe20000400000 */
[----:B------:R-:W-:Y:S01]  /*1f420*/  MOV R79, R171 ;  /* 0x000000ab004f7202 */ /* 0x000fe20000000f00 */
[----:B------:R-:W-:-:S02]  /*1f430*/  IMAD.MOV.U32 R90, RZ, RZ, R62 ;  /* 0x000000ffff5a7224 */ /* 0x000fc400078e003e */
[----:B------:R-:W-:Y:S01]  /*1f440*/  FMUL R77, R89, 0.25 ;  /* 0x3e800000594d7820 */ /* 0x000fe20000400000 */
[----:B------:R-:W-:Y:S01]  /*1f450*/  MOV R82, R174 ;  /* 0x000000ae00527202 */ /* 0x000fe20000000f00 */
[----:B------:R-:W-:Y:S01]  /*1f460*/  FMUL R176, R115, 0.25 ;  /* 0x3e80000073b07820 */ /* 0x000fe20000400000 */
[----:B------:R-:W-:Y:S01]  /*1f470*/  FMUL R62, R150, 0.25 ;  /* 0x3e800000963e7820 */ /* 0x000fe20000400000 */
[----:B------:R-:W-:Y:S01]  /*1f480*/  FSEL R141, R141, R66, P2 ;  /* 0x000000428d8d7208 */ /* 0x000fe20001000000 */
[----:B------:R-:W-:Y:S01]  /*1f490*/  FMUL R174, R114, 0.25 ;  /* 0x3e80000072ae7820 */ /* 0x000fe20000400000 */
[----:B------:R-:W-:Y:S01]  /*1f4a0*/  FSEL R148, R148, R78, P2 ;  /* 0x0000004e94947208 */ /* 0x000fe20001000000 */
[----:B------:R-:W-:Y:S01]  /*1f4b0*/  FMUL R175, R119, 0.25 ;  /* 0x3e80000077af7820 */ /* 0x000fe20000400000 */
[----:B------:R-:W-:Y:S01]  /*1f4c0*/  FSEL R145, R145, R67, P2 ;  /* 0x0000004391917208 */ /* 0x000fe20001000000 */
[----:B------:R-:W-:Y:S01]  /*1f4d0*/  IMAD.MOV.U32 R66, RZ, RZ, R164 ;  /* 0x000000ffff427224 */ /* 0x000fe200078e00a4 */
[----:B------:R-:W-:Y:S01]  /*1f4e0*/  MOV R78, R125 ;  /* 0x0000007d004e7202 */ /* 0x000fe20000000f00 */
[----:B------:R-:W-:Y:S01]  /*1f4f0*/  FMUL R173, R118, 0.25 ;  /* 0x3e80000076ad7820 */ /* 0x000fe20000400000 */
[----:B------:R-:W-:Y:S01]  /*1f500*/  FSEL R167, R167, R103, P2 ;  /* 0x00000067a7a77208 */ /* 0x000fe20001000000 */
[----:B------:R-:W-:Y:S01]  /*1f510*/  @!P1 FMUL R48, R48, 16777216 ;  /* 0x4b80000030309820 */ /* 0x000fe20000400000 */
[----:B------:R-:W-:Y:S01]  /*1f520*/  FSEL R170, R170, R106, P2 ;  /* 0x0000006aaaaa7208 */ /* 0x000fe20001000000 */
[----:B------:R-:W-:Y:S01]  /*1f530*/  IMAD.MOV.U32 R67, RZ, RZ, R168 ;  /* 0x000000ffff437224 */ /* 0x000fe200078e00a8 */
[----:B------:R-:W-:Y:S01]  /*1f540*/  MOV R103, R87 ;  /* 0x0000005700677202 */ /* 0x000fe20000000f00 */
[----:B------:R-:W-:Y:S01]  /*1f550*/  IMAD.MOV.U32 R106, RZ, RZ, R86 ;  /* 0x000000ffff6a7224 */ /* 0x000fe200078e0056 */
[----:B------:R-:W-:Y:S01]  /*1f560*/  FSEL R80, R80, R88, P2 ;  /* 0x0000005850507208 */ /* 0x000fe20001000000 */
[----:B------:R-:W-:Y:S01]  /*1f570*/  IMAD.MOV.U32 R125, RZ, RZ, R165 ;  /* 0x000000ffff7d7224 */ /* 0x000fe200078e00a5 */
[----:B------:R-:W-:Y:S01]  /*1f580*/  FSEL R113, R113, R184, P2 ;  /* 0x000000b871717208 */ /* 0x000fe20001000000 */
[----:B------:R-:W-:Y:S01]  /*1f590*/  FMUL R171, R111, 0.25 ;  /* 0x3e8000006fab7820 */ /* 0x000fe20000400000 */
[----:B------:R-:W-:Y:S01]  /*1f5a0*/  FSEL R161, R161, R94, P2 ;  /* 0x0000005ea1a17208 */ /* 0x000fe20001000000 */
[----:B------:R-:W-:Y:S01]  /*1f5b0*/  IMAD.MOV.U32 R87, RZ, RZ, R79 ;  /* 0x000000ffff577224 */ /* 0x000fe200078e004f */
[----:B------:R-:W-:Y:S01]  /*1f5c0*/  FSEL R77, R77, R89, P2 ;  /* 0x000000594d4d7208 */ /* 0x000fe20001000000 */
[----:B------:R-:W-:Y:S01]  /*1f5d0*/  FMUL R88, R180, 0.25 ;  /* 0x3e800000b4587820 */ /* 0x000fe20000400000 */
[----:B------:R-:W-:-:S02]  /*1f5e0*/  IMAD.MOV.U32 R94, RZ, RZ, R163 ;  /* 0x000000ffff5e7224 */ /* 0x000fc400078e00a3 */
[----:B------:R-:W-:Y:S01]  /*1f5f0*/  FMUL R165, R102, 0.25 ;  /* 0x3e80000066a57820 */ /* 0x000fe20000400000 */
[----:B------:R-:W-:Y:S01]  /*1f600*/  FMUL R168, R99, 0.25 ;  /* 0x3e80000063a87820 */ /* 0x000fe20000400000 */
[----:B------:R-:W-:Y:S01]  /*1f610*/  FSEL R176, R176, R115, P2 ;  /* 0x00000073b0b07208 */ /* 0x000fe20001000000 */
[----:B------:R-:W-:Y:S01]  /*1f620*/  FMUL R184, R131, 0.25 ;  /* 0x3e80000083b87820 */ /* 0x000fe20000400000 */
[----:B------:R-:W-:Y:S01]  /*1f630*/  FSEL R150, R62, R150, P2 ;  /* 0x000000963e967208 */ /* 0x000fe20001000000 */
[----:B------:R-:W-:Y:S01]  /*1f640*/  @!P1 FMUL R49, R49, 16777216 ;  /* 0x4b80000031319820 */ /* 0x000fe20000400000 */
[----:B------:R-:W-:Y:S01]  /*1f650*/  FMUL R89, R178, 0.25 ;  /* 0x3e800000b2597820 */ /* 0x000fe20000400000 */
[----:B------:R-:W-:Y:S01]  /*1f660*/  FMUL R163, R95, 0.25 ;  /* 0x3e8000005fa37820 */ /* 0x000fe20000400000 */
[----:B------:R-:W-:Y:S01]  /*1f670*/  FSEL R174, R174, R114, P2 ;  /* 0x00000072aeae7208 */ /* 0x000fe20001000000 */
[----:B------:R-:W-:Y:S01]  /*1f680*/  FMUL R62, R151, 0.25 ;  /* 0x3e800000973e7820 */ /* 0x000fe20000400000 */
[----:B------:R-:W-:Y:S01]  /*1f690*/  FSEL R175, R175, R119, P2 ;  /* 0x00000077afaf7208 */ /* 0x000fe20001000000 */
[----:B------:R-:W-:Y:S01]  /*1f6a0*/  FMUL R86, R2, R48 ;  /* 0x0000003002567220 */ /* 0x000fe20000400000 */
[----:B------:R-:W-:Y:S01]  /*1f6b0*/  MOV R115, R78 ;  /* 0x0000004e00737202 */ /* 0x000fe20000000f00 */
[----:B------:R-:W-:Y:S01]  /*1f6c0*/  IMAD.MOV.U32 R119, RZ, RZ, R67 ;  /* 0x000000ffff777224 */ /* 0x000fe200078e0043 */
[----:B------:R-:W-:Y:S01]  /*1f6d0*/  FSEL R173, R173, R118, P2 ;  /* 0x00000076adad7208 */ /* 0x000fe20001000000 */
[----:B------:R-:W-:Y:S01]  /*1f6e0*/  IMAD.MOV.U32 R48, RZ, RZ, R106 ;  /* 0x000000ffff307224 */ /* 0x000fe200078e006a */
[----:B------:R-:W-:Y:S01]  /*1f6f0*/  MOV R114, R66 ;  /* 0x0000004200727202 */ /* 0x000fe20000000f00 */
[----:B------:R-:W-:Y:S01]  /*1f700*/  @!P1 FMUL R23, R23, 16777216 ;  /* 0x4b80000017179820 */ /* 0x000fe20000400000 */
[----:B------:R-:W-:Y:S01]  /*1f710*/  IMAD.MOV.U32 R118, RZ, RZ, R70 ;  /* 0x000000ffff767224 */ /* 0x000fe200078e0046 */
[----:B------:R-:W-:Y:S01]  /*1f720*/  FSEL R171, R171, R111, P2 ;  /* 0x0000006fabab7208 */ /* 0x000fe20001000000 */
[----:B------:R-:W-:-:S02]  /*1f730*/  IMAD.MOV.U32 R106, RZ, RZ, R87 ;  /* 0x000000ffff6a7224 */ /* 0x000fc400078e0057 */
[----:B------:R-:W-:Y:S01]  /*1f740*/  FMUL R87, R2, R49 ;  /* 0x0000003102577220 */ /* 0x000fe20000400000 */
[----:B------:R-:W-:Y:S01]  /*1f750*/  FSEL R88, R88, R180, P2 ;  /* 0x000000b458587208 */ /* 0x000fe20001000000 */
[----:B------:R-:W-:Y:S01]  /*1f760*/  @!P1 FMUL R24, R24, 16777216 ;  /* 0x4b80000018189820 */ /* 0x000fe20000400000 */
[----:B------:R-:W-:Y:S01]  /*1f770*/  FSEL R165, R165, R102, P2 ;  /* 0x00000066a5a57208 */ /* 0x000fe20001000000 */
[----:B------:R-:W-:Y:S01]  /*1f780*/  IMAD.MOV.U32 R111, RZ, RZ, R74 ;  /* 0x000000ffff6f7224 */ /* 0x000fe200078e004a */
[----:B------:R-:W-:Y:S01]  /*1f790*/  FSEL R168, R168, R99, P2 ;  /* 0x00000063a8a87208 */ /* 0x000fe20001000000 */
[----:B------:R-:W-:Y:S01]  /*1f7a0*/  IMAD.MOV.U32 R133, RZ, RZ, R169 ;  /* 0x000000ffff857224 */ /* 0x000fe200078e00a9 */
[----:B------:R-:W-:Y:S01]  /*1f7b0*/  FSEL R184, R184, R131, P2 ;  /* 0x00000083b8b87208 */ /* 0x000fe20001000000 */
[----:B------:R-:W-:Y:S01]  /*1f7c0*/  FMUL R180, R123, 0.25 ;  /* 0x3e8000007bb47820 */ /* 0x000fe20000400000 */
[----:B------:R-:W-:Y:S01]  /*1f7d0*/  MOV R49, R115 ;  /* 0x0000007300317202 */ /* 0x000fe20000000f00 */
[----:B------:R-:W-:Y:S01]  /*1f7e0*/  IMAD.MOV.U32 R131, RZ, RZ, R94 ;  /* 0x000000ffff837224 */ /* 0x000fe200078e005e */
[----:B------:R-:W-:Y:S01]  /*1f7f0*/  FSEL R89, R89, R178, P2 ;  /* 0x000000b259597208 */ /* 0x000fe20001000000 */
[----:B------:R-:W-:Y:S01]  /*1f800*/  IMAD.MOV.U32 R99, RZ, RZ, R82 ;  /* 0x000000ffff637224 */ /* 0x000fe200078e0052 */
[----:B------:R-:W-:Y:S01]  /*1f810*/  FSEL R163, R163, R95, P2 ;  /* 0x0000005fa3a37208 */ /* 0x000fe20001000000 */
[----:B------:R-:W-:Y:S01]  /*1f820*/  IMAD.MOV.U32 R115, RZ, RZ, R119 ;  /* 0x000000ffff737224 */ /* 0x000fe200078e0077 */
[----:B------:R-:W-:Y:S01]  /*1f830*/  MOV R102, R187 ;  /* 0x000000bb00667202 */ /* 0x000fe20000000f00 */
[----:B------:R-:W-:Y:S01]  /*1f840*/  FMUL R169, R110, 0.25 ;  /* 0x3e8000006ea97820 */ /* 0x000fe20000400000 */
[----:B------:R-:W-:Y:S01]  /*1f850*/  FSEL R151, R62, R151, P2 ;  /* 0x000000973e977208 */ /* 0x000fe20001000000 */
[----:B------:R-:W-:Y:S01]  /*1f860*/  FMUL R178, R122, 0.25 ;  /* 0x3e8000007ab27820 */ /* 0x000fe20000400000 */
[----:B------:R-:W-:-:S02]  /*1f870*/  IMAD.MOV.U32 R95, RZ, RZ, R61 ;  /* 0x000000ffff5f7224 */ /* 0x000fc400078e003d */
[C---:B------:R-:W-:Y:S01]  /*1f880*/  FMUL R62, R2.reuse, R23 ;  /* 0x00000017023e7220 */ /* 0x040fe20000400000 */
[----:B------:R-:W-:Y:S02]  /*1f890*/  IMAD.MOV.U32 R94, RZ, RZ, R188 ;  /* 0x000000ffff5e7224 */ /* 0x000fe400078e00bc */
[----:B------:R-:W-:Y:S01]  /*1f8a0*/  IMAD.MOV.U32 R119, RZ, RZ, R114 ;  /* 0x000000ffff777224 */ /* 0x000fe200078e0072 */
[----:B------:R-:W-:Y:S01]  /*1f8b0*/  MOV R114, R118 ;  /* 0x0000007600727202 */ /* 0x000fe20000000f00 */
[----:B------:R-:W-:Y:S02]  /*1f8c0*/  IMAD.MOV.U32 R23, RZ, RZ, R189 ;  /* 0x000000ffff177224 */ /* 0x000fe400078e00bd */
[----:B------:R-:W-:Y:S01]  /*1f8d0*/  FMUL R189, R2, R24 ;  /* 0x0000001802bd7220 */ /* 0x000fe20000400000 */
[----:B------:R-:W-:Y:S01]  /*1f8e0*/  IMAD.MOV.U32 R118, RZ, RZ, R111 ;  /* 0x000000ffff767224 */ /* 0x000fe200078e006f */
[----:B------:R-:W-:Y:S01]  /*1f8f0*/  MOV R24, R102 ;  /* 0x0000006600187202 */ /* 0x000fe20000000f00 */
[----:B------:R-:W-:Y:S01]  /*1f900*/  IMAD.MOV.U32 R111, RZ, RZ, R99 ;  /* 0x000000ffff6f7224 */ /* 0x000fe200078e0063 */
[----:B------:R-:W-:Y:S01]  /*1f910*/  FSEL R180, R180, R123, P2 ;  /* 0x0000007bb4b47208 */ /* 0x000fe20001000000 */
[----:B------:R-:W-:Y:S01]  /*1f920*/  IMAD.MOV.U32 R102, RZ, RZ, R95 ;  /* 0x000000ffff667224 */ /* 0x000fe200078e005f */
[----:B------:R-:W-:Y:S01]  /*1f930*/  FSEL R169, R169, R110, P2 ;  /* 0x0000006ea9a97208 */ /* 0x000fe20001000000 */
[----:B------:R-:W-:Y:S01]  /*1f940*/  @!P1 FMUL R76, R76, 16777216 ;  /* 0x4b8000004c4c9820 */ /* 0x000fe20000400000 */
[----:B------:R-:W-:Y:S01]  /*1f950*/  FSEL R178, R178, R122, P2 ;  /* 0x0000007ab2b27208 */ /* 0x000fe20001000000 */
[----:B------:R-:W-:Y:S01]  /*1f960*/  IMAD.MOV.U32 R110, RZ, RZ, R121 ;  /* 0x000000ffff6e7224 */ /* 0x000fe200078e0079 */
[----:B------:R-:W-:Y:S01]  /*1f970*/  MOV R123, R94 ;  /* 0x0000005e007b7202 */ /* 0x000fe20000000f00 */
[----:B------:R-:W-:-:S02]  /*1f980*/  IMAD.MOV.U32 R122, RZ, RZ, R119 ;  /* 0x000000ffff7a7224 */ /* 0x000fc400078e0077 */
[----:B------:R-:W-:Y:S01]  /*1f990*/  @!P1 FMUL R33, R33, 16777216 ;  /* 0x4b80000021219820 */ /* 0x000fe20000400000 */
[----:B------:R-:W-:Y:S01]  /*1f9a0*/  MOV R121, R190 ;  /* 0x000000be00797202 */ /* 0x000fe20000000f00 */
[----:B------:R-:W-:Y:S02]  /*1f9b0*/  IMAD.MOV.U32 R119, RZ, RZ, R111 ;  /* 0x000000ffff777224 */ /* 0x000fe400078e006f */
[----:B------:R-:W-:Y:S01]  /*1f9c0*/  @!P1 FMUL R37, R37, 16777216 ;  /* 0x4b80000025259820 */ /* 0x000fe20000400000 */
[----:B------:R-:W-:Y:S02]  /*1f9d0*/  IMAD.MOV.U32 R111, RZ, RZ, R102 ;  /* 0x000000ffff6f7224 */ /* 0x000fe400078e0066 */
[----:B------:R-:W-:Y:S01]  /*1f9e0*/  @!P1 FMUL R26, R26, 16777216 ;  /* 0x4b8000001a1a9820 */ /* 0x000fe20000400000 */
[----:B------:R-:W-:Y:S01]  /*1f9f0*/  FMUL R102, R2, R76 ;  /* 0x0000004c02667220 */ /* 0x000fe20000400000 */
[----:B------:R-:W-:Y:S02]  /*1fa00*/  IMAD.MOV.U32 R76, RZ, RZ, R123 ;  /* 0x000000ffff4c7224 */ /* 0x000fe400078e007b */
[----:B------:R-:W-:Y:S01]  /*1fa10*/  @!P1 FMUL R58, R58, 16777216 ;  /* 0x4b8000003a3a9820 */ /* 0x000fe20000400000 */
[----:B------:R-:W-:Y:S01]  /*1fa20*/  @!P1 FMUL R149, R149, 16777216 ;  /* 0x4b80000095959820 */ /* 0x000fe20000400000 */
[----:B------:R-:W-:Y:S01]  /*1fa30*/  FMUL R70, R2, R33 ;  /* 0x0000002102467220 */ /* 0x000fe20000400000 */
[----:B------:R-:W-:-:S02]  /*1fa40*/  IMAD.MOV.U32 R33, RZ, RZ, R121 ;  /* 0x000000ffff217224 */ /* 0x000fc400078e0079 */
[C---:B------:R-:W-:Y:S01]  /*1fa50*/  FMUL R79, R2.reuse, R37 ;  /* 0x00000025024f7220 */ /* 0x040fe20000400000 */
[C---:B------:R-:W-:Y:S01]  /*1fa60*/  FMUL R121, R2.reuse, R26 ;  /* 0x0000001a02797220 */ /* 0x040fe20000400000 */
[----:B------:R-:W-:Y:S01]  /*1fa70*/  MOV R37, R129 ;  /* 0x0000008100257202 */ /* 0x000fe20000000f00 */
[----:B------:R-:W-:Y:S02]  /*1fa80*/  IMAD.MOV.U32 R26, RZ, RZ, R76 ;  /* 0x000000ffff1a7224 */ /* 0x000fe400078e004c */
[C---:B------:R-:W-:Y:S01]  /*1fa90*/  FMUL R129, R2.reuse, R58 ;  /* 0x0000003a02817220 */ /* 0x040fe20000400000 */
[----:B------:R-:W-:Y:S01]  /*1faa0*/  MOV R76, R0 ;  /* 0x00000000004c7202 */ /* 0x000fe20000000f00 */
[----:B------:R-:W-:Y:S01]  /*1fab0*/  FMUL R58, R2, R149 ;  /* 0x00000095023a7220 */ /* 0x000fe20000400000 */
[----:B------:R-:W2:Y:S04]  /*1fac0*/  LDL.LU R0, [R1+0x133c] ;  /* 0x00133c0001007983 */ /* 0x000ea80000300800 */
[----:B------:R-:W3:Y:S01]  /*1fad0*/  LDL.LU R149, [R1+0x208] ;  /* 0x0002080001957983 */ /* 0x000ee20000300800 */
[----:B------:R-:W-:-:S05]  /*1fae0*/  FMUL R120, R30, 0.25 ;  /* 0x3e8000001e787820 */ /* 0x000fca0000400000 */
[----:B------:R-:W-:Y:S01]  /*1faf0*/  FSEL R30, R120, R30, P2 ;  /* 0x0000001e781e7208 */ /* 0x000fe20001000000 */
[----:B------:R-:W-:-:S05]  /*1fb00*/  FMUL R120, R31, 0.25 ;  /* 0x3e8000001f787820 */ /* 0x000fca0000400000 */
[----:B------:R-:W-:Y:S01]  /*1fb10*/  FSEL R31, R120, R31, P2 ;  /* 0x0000001f781f7208 */ /* 0x000fe20001000000 */
[----:B------:R-:W-:-:S05]  /*1fb20*/  FMUL R120, R38, 0.25 ;  /* 0x3e80000026787820 */ /* 0x000fca0000400000 */
[----:B------:R-:W-:Y:S01]  /*1fb30*/  FSEL R38, R120, R38, P2 ;  /* 0x0000002678267208 */ /* 0x000fe20001000000 */
[----:B------:R-:W-:Y:S01]  /*1fb40*/  FMUL R120, R39, 0.25 ;  /* 0x3e80000027787820 */ /* 0x000fe20000400000 */
[----:B------:R-:W-:Y:S01]  /*1fb50*/  FMUL R61, R146, 0.25 ;  /* 0x3e800000923d7820 */ /* 0x000fe20000400000 */
[----:B------:R-:W-:-:S03]  /*1fb60*/  FMUL R164, R91, 0.25 ;  /* 0x3e8000005ba47820 */ /* 0x000fc60000400000 */
[----:B------:R-:W-:Y:S01]  /*1fb70*/  FSEL R39, R120, R39, P2 ;  /* 0x0000002778277208 */ /* 0x000fe20001000000 */
[----:B------:R-:W-:Y:S01]  /*1fb80*/  FMUL R120, R46, 0.25 ;  /* 0x3e8000002e787820 */ /* 0x000fe20000400000 */
[----:B------:R-:W-:Y:S01]  /*1fb90*/  FSEL R146, R61, R146, P2 ;  /* 0x000000923d927208 */ /* 0x000fe20001000000 */
[----:B------:R-:W-:Y:S01]  /*1fba0*/  FMUL R61, R147, 0.25 ;  /* 0x3e800000933d7820 */ /* 0x000fe20000400000 */
[----:B------:R-:W-:Y:S02]  /*1fbb0*/  FSEL R164, R164, R91, P2 ;  /* 0x0000005ba4a47208 */ /* 0x000fe40001000000 */
[----:B------:R-:W-:Y:S01]  /*1fbc0*/  FSEL R46, R120, R46, P2 ;  /* 0x0000002e782e7208 */ /* 0x000fe20001000000 */
[----:B------:R-:W-:Y:S01]  /*1fbd0*/  FMUL R120, R47, 0.25 ;  /* 0x3e8000002f787820 */ /* 0x000fe20000400000 */
[----:B------:R-:W-:Y:S01]  /*1fbe0*/  MOV R91, R63 ;  /* 0x0000003f005b7202 */ /* 0x000fe20000000f00 */
[----:B------:R-:W-:Y:S02]  /*1fbf0*/  IMAD.MOV.U32 R63, RZ, RZ, R185 ;  /* 0x000000ffff3f7224 */ /* 0x000fe400078e00b9 */
[----:B------:R-:W-:Y:S01]  /*1fc00*/  @!P1 FMUL R3, R3, 16777216 ;  /* 0x4b80000003039820 */ /* 0x000fe20000400000 */
[----:B------:R-:W-:Y:S01]  /*1fc10*/  @!P1 FMUL R22, R22, 16777216 ;  /* 0x4b80000016169820 */ /* 0x000fe20000400000 */
[----:B------:R-:W-:Y:S01]  /*1fc20*/  @!P1 FMUL R25, R25, 16777216 ;  /* 0x4b80000019199820 */ /* 0x000fe20000400000 */
[----:B------:R-:W-:Y:S01]  /*1fc30*/  @!P1 FMUL R60, R60, 16777216 ;  /* 0x4b8000003c3c9820 */ /* 0x000fe20000400000 */
[----:B------:R-:W-:Y:S01]  /*1fc40*/  FSEL R47, R120, R47, P2 ;  /* 0x0000002f782f7208 */ /* 0x000fe20001000000 */
[----:B------:R-:W-:Y:S01]  /*1fc50*/  FMUL R120, R54, 0.25 ;  /* 0x3e80000036787820 */ /* 0x000fe20000400000 */
[----:B------:R-:W-:Y:S01]  /*1fc60*/  FSEL R147, R61, R147, P2 ;  /* 0x000000933d937208 */ /* 0x000fe20001000000 */
[C---:B------:R-:W-:Y:S01]  /*1fc70*/  FMUL R61, R2.reuse, R3 ;  /* 0x00000003023d7220 */ /* 0x040fe20000400000 */
[----:B------:R-:W-:Y:S01]  /*1fc80*/  MOV R3, R63 ;  /* 0x0000003f00037202 */ /* 0x000fe20000000f00 */
[C---:B------:R-:W-:Y:S01]  /*1fc90*/  FMUL R63, R2.reuse, R22 ;  /* 0x00000016023f7220 */ /* 0x040fe20000400000 */
[C---:B------:R-:W-:Y:S01]  /*1fca0*/  FMUL R66, R2.reuse, R25 ;  /* 0x0000001902427220 */ /* 0x040fe20000400000 */
[----:B------:R-:W-:Y:S01]  /*1fcb0*/  FMUL R60, R2, R60 ;  /* 0x0000003c023c7220 */ /* 0x000fe20000400000 */
[----:B------:R-:W-:Y:S01]  /*1fcc0*/  FSEL R54, R120, R54, P2 ;  /* 0x0000003678367208 */ /* 0x000fe20001000000 */
[----:B------:R-:W-:Y:S01]  /*1fcd0*/  FMUL R120, R55, 0.25 ;  /* 0x3e80000037787820 */ /* 0x000fe20000400000 */
[----:B------:R-:W-:-:S02]  /*1fce0*/  F2FP.BF16.F32.PACK_AB R8, R8, R9 ;  /* 0x000000090808723e */ /* 0x000fc400000010ff */
[----:B------:R-:W-:Y:S02]  /*1fcf0*/  F2FP.BF16.F32.PACK_AB R9, R10, R11 ;  /* 0x0000000b0a09723e */ /* 0x000fe400000010ff */
[----:B------:R-:W-:Y:S02]  /*1fd00*/  F2FP.BF16.F32.PACK_AB R10, R61, R63 ;  /* 0x0000003f3d0a723e */ /* 0x000fe400000010ff */
[----:B------:R-:W-:Y:S01]  /*1fd10*/  F2FP.BF16.F32.PACK_AB R11, R62, R189 ;  /* 0x000000bd3e0b723e */ /* 0x000fe200000010ff */
[----:B------:R-:W-:Y:S01]  /*1fd20*/  BAR.SYNC.DEFER_BLOCKING 0x0 ;  /* 0x0000000000007b1d */ /* 0x000fe20000010000 */
[----:B------:R-:W-:Y:S01]  /*1fd30*/  F2FP.BF16.F32.PACK_AB R66, R66, R60 ;  /* 0x0000003c4242723e */ /* 0x000fe200000010ff */
[----:B------:R-:W-:Y:S01]  /*1fd40*/  FMUL R109, R81, 0.25 ;  /* 0x3e800000516d7820 */ /* 0x000fe20000400000 */
[----:B------:R-:W-:Y:S01]  /*1fd50*/  FSEL R55, R120, R55, P2 ;  /* 0x0000003778377208 */ /* 0x000fe20001000000 */
[----:B------:R-:W-:Y:S02]  /*1fd60*/  IMAD.MOV.U32 R120, RZ, RZ, R156 ;  /* 0x000000ffff787224 */ /* 0x000fe400078e009c */
[----:B------:R-:W-:Y:S01]  /*1fd70*/  FMUL R156, R75, 0.25 ;  /* 0x3e8000004b9c7820 */ /* 0x000fe20000400000 */
[----:B------:R-:W-:Y:S01]  /*1fd80*/  FSEL R109, R109, R81, P2 ;  /* 0x000000516d6d7208 */ /* 0x000fe20001000000 */
[----:B------:R-:W-:-:S03]  /*1fd90*/  FMUL R81, R85, 0.25 ;  /* 0x3e80000055517820 */ /* 0x000fc60000400000 */
[----:B------:R-:W-:Y:S01]  /*1fda0*/  FSEL R156, R156, R75, P2 ;  /* 0x0000004b9c9c7208 */ /* 0x000fe20001000000 */
[----:B------:R-:W-:Y:S01]  /*1fdb0*/  IMAD.MOV.U32 R75, RZ, RZ, R172 ;  /* 0x000000ffff4b7224 */ /* 0x000fe200078e00ac */
[----:B------:R-:W-:Y:S01]  /*1fdc0*/  MOV R124, R166 ;  /* 0x000000a6007c7202 */ /* 0x000fe20000000f00 */
[----:B------:R-:W-:Y:S01]  /*1fdd0*/  FMUL R166, R98, 0.25 ;  /* 0x3e80000062a67820 */ /* 0x000fe20000400000 */
[----:B------:R-:W-:Y:S01]  /*1fde0*/  FSEL R81, R81, R85, P2 ;  /* 0x0000005551517208 */ /* 0x000fe20001000000 */
[----:B------:R-:W-:Y:S01]  /*1fdf0*/  FMUL R117, R179, 0.25 ;  /* 0x3e800000b3757820 */ /* 0x000fe20000400000 */
[----:B------:R-:W-:Y:S01]  /*1fe00*/  @!P1 FMUL R56, R56, 16777216 ;  /* 0x4b80000038389820 */ /* 0x000fe20000400000 */
[----:B------:R-:W-:Y:S01]  /*1fe10*/  FMUL R85, R182, 0.25 ;  /* 0x3e800000b6557820 */ /* 0x000fe20000400000 */
[----:B------:R-:W-:Y:S01]  /*1fe20*/  MOV R95, R75 ;  /* 0x0000004b005f7202 */ /* 0x000fe20000000f00 */
[----:B------:R-:W-:Y:S01]  /*1fe30*/  FMUL R116, R177, 0.25 ;  /* 0x3e800000b1747820 */ /* 0x000fe20000400000 */
[----:B------:R-:W-:Y:S01]  /*1fe40*/  FSEL R166, R166, R98, P2 ;  /* 0x00000062a6a67208 */ /* 0x000fe20001000000 */
[----:B------:R-:W-:Y:S01]  /*1fe50*/  @!P1 FMUL R57, R57, 16777216 ;  /* 0x4b80000039399820 */ /* 0x000fe20000400000 */
[----:B------:R-:W-:-:S02]  /*1fe60*/  IMAD.MOV.U32 R98, RZ, RZ, R186 ;  /* 0x000000ffff627224 */ /* 0x000fc400078e00ba */
[----:B------:R-:W-:Y:S01]  /*1fe70*/  FMUL R94, R2, R56 ;  /* 0x00000038025e7220 */ /* 0x000fe20000400000 */
[----:B------:R-:W-:Y:S01]  /*1fe80*/  FSEL R117, R117, R179, P2 ;  /* 0x000000b375757208 */ /* 0x000fe20001000000 */
[----:B------:R-:W-:Y:S01]  /*1fe90*/  IMAD.MOV.U32 R56, RZ, RZ, R106 ;  /* 0x000000ffff387224 */ /* 0x000fe200078e006a */
[----:B------:R-:W-:Y:S01]  /*1fea0*/  FSEL R85, R85, R182, P2 ;  /* 0x000000b655557208 */ /* 0x000fe20001000000 */
[----:B------:R-:W-:Y:S01]  /*1feb0*/  FMUL R179, R127, 0.25 ;  /* 0x3e8000007fb37820 */ /* 0x000fe20000400000 */
[----:B------:R-:W-:Y:S02]  /*1fec0*/  IMAD.MOV.U32 R106, RZ, RZ, R95 ;  /* 0x000000ffff6a7224 */ /* 0x000fe400078e005f */
[----:B------:R-:W-:Y:S01]  /*1fed0*/  @!P1 FMUL R28, R28, 16777216 ;  /* 0x4b8000001c1c9820 */ /* 0x000fe20000400000 */
[----:B------:R-:W-:Y:S01]  /*1fee0*/  FMUL R95, R2, R57 ;  /* 0x00000039025f7220 */ /* 0x000fe20000400000 */
[----:B------:R-:W-:Y:S01]  /*1fef0*/  FSEL R116, R116, R177, P2 ;  /* 0x000000b174747208 */ /* 0x000fe20001000000 */
[----:B------:R-:W-:Y:S01]  /*1ff00*/  FMUL R172, R107, 0.25 ;  /* 0x3e8000006bac7820 */ /* 0x000fe20000400000 */
[----:B------:R-:W-:Y:S01]  /*1ff10*/  @!P1 FMUL R41, R41, 16777216 ;  /* 0x4b80000029299820 */ /* 0x000fe20000400000 */
[----:B------:R-:W-:Y:S01]  /*1ff20*/  IMAD.MOV.U32 R22, RZ, RZ, R98 ;  /* 0x000000ffff167224 */ /* 0x000fe200078e0062 */
[----:B------:R-:W-:Y:S01]  /*1ff30*/  MOV R99, R103 ;  /* 0x0000006700637202 */ /* 0x000fe20000000f00 */
[----:B------:R-:W-:Y:S01]  /*1ff40*/  FMUL R177, R126, 0.25 ;  /* 0x3e8000007eb17820 */ /* 0x000fe20000400000 */
[----:B------:R-:W-:Y:S01]  /*1ff50*/  MOV R57, R115 ;  /* 0x0000007300397202 */ /* 0x000fe20000000f00 */
[----:B------:R-:W-:Y:S01]  /*1ff60*/  @!P1 FMUL R52, R52, 16777216 ;  /* 0x4b80000034349820 */ /* 0x000fe20000400000 */
[----:B------:R-:W-:Y:S01]  /*1ff70*/  @!P1 FMUL R84, R84, 16777216 ;  /* 0x4b80000054549820 */ /* 0x000fe20000400000 */
[----:B------:R-:W-:Y:S01]  /*1ff80*/  IMAD.MOV.U32 R98, RZ, RZ, R83 ;  /* 0x000000ffff627224 */ /* 0x000fe200078e0053 */
[----:B------:R-:W-:Y:S01]  /*1ff90*/  MOV R115, R118 ;  /* 0x0000007600737202 */ /* 0x000fe20000000f00 */
[----:B------:R-:W-:-:S02]  /*1ffa0*/  IMAD.MOV.U32 R103, RZ, RZ, R91 ;  /* 0x000000ffff677224 */ /* 0x000fc400078e005b */
[----:B------:R-:W-:Y:S01]  /*1ffb0*/  @!P1 FMUL R77, R77, 16777216 ;  /* 0x4b8000004d4d9820 */ /* 0x000fe20000400000 */
[----:B------:R-:W-:Y:S01]  /*1ffc0*/  FSEL R179, R179, R127, P2 ;  /* 0x0000007fb3b37208 */ /* 0x000fe20001000000 */
[----:B------:R-:W-:Y:S01]  /*1ffd0*/  @!P1 FMUL R85, R85, 16777216 ;  /* 0x4b80000055559820 */ /* 0x000fe20000400000 */
[C---:B------:R-:W-:Y:S01]  /*1ffe0*/  FMUL R67, R2.reuse, R28 ;  /* 0x0000001c02437220 */ /* 0x040fe20000400000 */
[----:B------:R-:W-:Y:S01]  /*1fff0*/  FMUL R112, R181, 0.25 ;  /* 0x3e800000b5707820 */ /* 0x000fe20000400000 */
[----:B------:R-:W-:Y:S01]  /*20000*/  FMUL R188, R139, 0.25 ;  /* 0x3e8000008bbc7820 */ /* 0x000fe20000400000 */
[----:B------:R-:W-:Y:S01]  /*20010*/  FMUL R75, R2, R41 ;  /* 0x00000029024b7220 */ /* 0x000fe20000400000 */
[----:B------:R-:W-:Y:S01]  /*20020*/  IMAD.MOV.U32 R127, RZ, RZ, R90 ;  /* 0x000000ffff7f7224 */ /* 0x000fe200078e005a */
[----:B------:R-:W-:Y:S01]  /*20030*/  MOV R28, R110 ;  /* 0x0000006e001c7202 */ /* 0x000fe20000000f00 */
[----:B------:R-:W-:Y:S01]  /*20040*/  @!P1 FMUL R65, R65, 16777216 ;  /* 0x4b80000041419820 */ /* 0x000fe20000400000 */
[----:B------:R-:W-:Y:S01]  /*20050*/  FSEL R172, R172, R107, P2 ;  /* 0x0000006bacac7208 */ /* 0x000fe20001000000 */
[----:B------:R-:W-:Y:S01]  /*20060*/  FMUL R90, R2, R52 ;  /* 0x00000034025a7220 */ /* 0x000fe20000400000 */
[----:B------:R-:W-:-:S02]  /*20070*/  IMAD.MOV.U32 R41, RZ, RZ, R103 ;  /* 0x000000ffff297224 */ /* 0x000fc400078e0067 */
[----:B------:R-:W-:Y:S01]  /*20080*/  FMUL R110, R2, R84 ;  /* 0x00000054026e7220 */ /* 0x000fe20000400000 */
[----:B------:R-:W-:Y:S01]  /*20090*/  FSEL R177, R177, R126, P2 ;  /* 0x0000007eb1b17208 */ /* 0x000fe20001000000 */
[----:B------:R-:W-:Y:S01]  /*200a0*/  @!P1 FMUL R53, R53, 16777216 ;  /* 0x4b80000035359820 */ /* 0x000fe20000400000 */
[----:B------:R-:W-:Y:S01]  /*200b0*/  @!P1 FMUL R80, R80, 16777216 ;  /* 0x4b80000050509820 */ /* 0x000fe20000400000 */
[----:B------:R-:W-:Y:S01]  /*200c0*/  @!P1 FMUL R34, R34, 16777216 ;  /* 0x4b80000022229820 */ /* 0x000fe20000400000 */
[----:B------:R-:W-:Y:S01]  /*200d0*/  @!P1 FMUL R132, R132, 16777216 ;  /* 0x4b80000084849820 */ /* 0x000fe20000400000 */
[----:B------:R-:W-:Y:S01]  /*200e0*/  IMAD.MOV.U32 R107, RZ, RZ, R71 ;  /* 0x000000ffff6b7224 */ /* 0x000fe200078e0047 */
[----:B------:R-:W-:Y:S01]  /*200f0*/  MOV R118, R98 ;  /* 0x0000006200767202 */ /* 0x000fe20000000f00 */
[----:B------:R-:W-:Y:S01]  /*20100*/  FMUL R103, R2, R77 ;  /* 0x0000004d02677220 */ /* 0x000fe20000400000 */
[----:B------:R-:W-:Y:S02]  /*20110*/  IMAD.MOV.U32 R84, RZ, RZ, R115 ;  /* 0x000000ffff547224 */ /* 0x000fe400078e0073 */
[----:B------:R-:W-:Y:S01]  /*20120*/  @!P1 FMUL R31, R31, 16777216 ;  /* 0x4b8000001f1f9820 */ /* 0x000fe20000400000 */
[----:B------:R-:W-:-:S02]  /*20130*/  IMAD.MOV.U32 R52, RZ, RZ, R111 ;  /* 0x000000ffff347224 */ /* 0x000fc400078e006f */
[----:B------:R-:W-:Y:S01]  /*20140*/  @!P1 FMUL R141, R141, 16777216 ;  /* 0x4b8000008d8d9820 */ /* 0x000fe20000400000 */
[----:B------:R-:W-:Y:S02]  /*20150*/  IMAD.MOV.U32 R126, RZ, RZ, R114 ;  /* 0x000000ffff7e7224 */ /* 0x000fe400078e0072 */
[----:B------:R-:W-:Y:S01]  /*20160*/  FMUL R111, R2, R85 ;  /* 0x00000055026f7220 */ /* 0x000fe20000400000 */
[----:B------:R-:W-:Y:S02]  /*20170*/  IMAD.MOV.U32 R77, RZ, RZ, R106 ;  /* 0x000000ffff4d7224 */ /* 0x000fe400078e006a */
[----:B------:R-:W-:Y:S01]  /*20180*/  @!P1 FMUL R81, R81, 16777216 ;  /* 0x4b80000051519820 */ /* 0x000fe20000400000 */
[----:B------:R-:W-:Y:S01]  /*20190*/  @!P1 FMUL R30, R30, 16777216 ;  /* 0x4b8000001e1e9820 */ /* 0x000fe20000400000 */
[----:B------:R-:W-:Y:S01]  /*201a0*/  IMAD.MOV.U32 R114, RZ, RZ, R99 ;  /* 0x000000ffff727224 */ /* 0x000fe200078e0063 */
[----:B------:R-:W-:Y:S01]  /*201b0*/  FSEL R112, R112, R181, P2 ;  /* 0x000000b570707208 */ /* 0x000fe20001000000 */
[----:B------:R-:W-:Y:S01]  /*201c0*/  IMAD.MOV.U32 R85, RZ, RZ, R124 ;  /* 0x000000ffff557224 */ /* 0x000fe200078e007c */
[----:B------:R-:W-:Y:S01]  /*201d0*/  FSEL R188, R188, R139, P2 ;  /* 0x0000008bbcbc7208 */ /* 0x000fe20001000000 */
[----:B------:R-:W-:Y:S01]  /*201e0*/  @!P1 FMUL R64, R64, 16777216 ;  /* 0x4b80000040409820 */ /* 0x000fe20000400000 */
[----:B------:R-:W-:Y:S01]  /*201f0*/  @!P1 FMUL R89, R89, 16777216 ;  /* 0x4b80000059599820 */ /* 0x000fe20000400000 */
[----:B------:R-:W-:Y:S01]  /*20200*/  FMUL R99, R2, R65 ;  /* 0x0000004102637220 */ /* 0x000fe20000400000 */
[----:B------:R-:W-:Y:S01]  /*20210*/  MOV R25, R125 ;  /* 0x0000007d00197202 */ /* 0x000fe20000000f00 */
[----:B------:R-:W-:Y:S01]  /*20220*/  FMUL R181, R134, 0.25 ;  /* 0x3e80000086b57820 */ /* 0x000fe20000400000 */
[C---:B------:R-:W-:Y:S01]  /*20230*/  FMUL R91, R2.reuse, R53 ;  /* 0x00000035025b7220 */ /* 0x040fe20000400000 */
[----:B------:R-:W-:Y:S01]  /*20240*/  FMUL R106, R2, R80 ;  /* 0x00000050026a7220 */ /* 0x000fe20000400000 */
[----:B------:R-:W-:-:S02]  /*20250*/  IMAD.MOV.U32 R65, RZ, RZ, R119 ;  /* 0x000000ffff417224 */ /* 0x000fc400078e0077 */
[C---:B------:R-:W-:Y:S01]  /*20260*/  FMUL R125, R2.reuse, R34 ;  /* 0x00000022027d7220 */ /* 0x040fe20000400000 */
[----:B------:R-:W-:Y:S01]  /*20270*/  FMUL R139, R2, R132 ;  /* 0x00000084028b7220 */ /* 0x000fe20000400000 */
[----:B------:R-:W-:Y:S01]  /*20280*/  @!P1 FMUL R45, R45, 16777216 ;  /* 0x4b8000002d2d9820 */ /* 0x000fe20000400000 */
[----:B------:R-:W-:Y:S01]  /*20290*/  @!P1 FMUL R88, R88, 16777216 ;  /* 0x4b80000058589820 */ /* 0x000fe20000400000 */
[----:B------:R-:W-:Y:S01]  /*202a0*/  @!P1 FMUL R160, R160, 16777216 ;  /* 0x4b800000a0a09820 */ /* 0x000fe20000400000 */
[----:B------:R-:W-:Y:S01]  /*202b0*/  MOV R80, R107 ;  /* 0x0000006b00507202 */ /* 0x000fe20000000f00 */
[----:B------:R-:W-:Y:S02]  /*202c0*/  IMAD.MOV.U32 R53, RZ, RZ, R118 ;  /* 0x000000ffff357224 */ /* 0x000fe400078e0076 */
[C---:B------:R-:W-:Y:S01]  /*202d0*/  FMUL R119, R2.reuse, R31 ;  /* 0x0000001f02777220 */ /* 0x040fe20000400000 */
[----:B------:R-:W-:Y:S01]  /*202e0*/  FMUL R132, R2, R141 ;  /* 0x0000008d02847220 */ /* 0x000fe20000400000 */
[----:B------:R-:W-:Y:S01]  /*202f0*/  MOV R34, R84 ;  /* 0x0000005400227202 */ /* 0x000fe20000000f00 */
[----:B------:R-:W-:Y:S01]  /*20300*/  @!P1 FMUL R38, R38, 16777216 ;  /* 0x4b80000026269820 */ /* 0x000fe20000400000 */
[C---:B------:R-:W-:Y:S01]  /*20310*/  FMUL R107, R2.reuse, R81 ;  /* 0x00000051026b7220 */ /* 0x040fe20000400000 */
[C---:B------:R-:W-:Y:S01]  /*20320*/  FMUL R118, R2.reuse, R30 ;  /* 0x0000001e02767220 */ /* 0x040fe20000400000 */
[----:B------:R-:W-:Y:S01]  /*20330*/  IMAD.MOV.U32 R141, RZ, RZ, R85 ;  /* 0x000000ffff8d7224 */ /* 0x000fe200078e0055 */
[----:B------:R-:W-:Y:S01]  /*20340*/  MOV R31, R77 ;  /* 0x0000004d001f7202 */ /* 0x000fe20000000f00 */
[----:B------:R-:W-:Y:S01]  /*20350*/  @!P1 FMUL R27, R27, 16777216 ;  /* 0x4b8000001b1b9820 */ /* 0x000fe20000400000 */
[----:B------:R-:W-:Y:S01]  /*20360*/  FMUL R98, R2, R64 ;  /* 0x0000004002627220 */ /* 0x000fe20000400000 */
[----:B------:R-:W-:-:S02]  /*20370*/  IMAD.MOV.U32 R81, RZ, RZ, R122 ;  /* 0x000000ffff517224 */ /* 0x000fc400078e007a */
[C---:B------:R-:W-:Y:S01]  /*20380*/  FMUL R115, R2.reuse, R89 ;  /* 0x0000005902737220 */ /* 0x040fe20000400000 */
[----:B------:R-:W-:Y:S01]  /*20390*/  IMAD.MOV.U32 R30, RZ, RZ, R57 ;  /* 0x000000ffff1e7224 */ /* 0x000fe200078e0039 */
[----:B------:R-:W-:Y:S01]  /*203a0*/  MOV R64, R114 ;  /* 0x0000007200407202 */ /* 0x000fe20000000f00 */
[----:B------:R-:W-:Y:S01]  /*203b0*/  IMAD.MOV.U32 R85, RZ, RZ, R48 ;  /* 0x000000ffff557224 */ /* 0x000fe200078e0030 */
[----:B------:R-:W-:Y:S01]  /*203c0*/  MOV R89, R56 ;  /* 0x0000003800597202 */ /* 0x000fe20000000f00 */
[C---:B------:R-:W-:Y:S01]  /*203d0*/  FMUL R74, R2.reuse, R45 ;  /* 0x0000002d024a7220 */ /* 0x040fe20000400000 */
[----:B------:R-:W-:Y:S01]  /*203e0*/  MOV R48, R24 ;  /* 0x0000001800307202 */ /* 0x000fe20000000f00 */
[C---:B------:R-:W-:Y:S01]  /*203f0*/  FMUL R114, R2.reuse, R88 ;  /* 0x0000005802727220 */ /* 0x040fe20000400000 */
[----:B------:R-:W-:Y:S01]  /*20400*/  FSEL R181, R181, R134, P2 ;  /* 0x00000086b5b57208 */ /* 0x000fe20001000000 */
[C---:B------:R-:W-:Y:S01]  /*20410*/  FMUL R24, R2.reuse, R160 ;  /* 0x000000a002187220 */ /* 0x040fe20000400000 */
[----:B------:R-:W-:Y:S01]  /*20420*/  MOV R134, R183 ;  /* 0x000000b700867202 */ /* 0x000fe20000000f00 */
[----:B------:R-:W-:Y:S01]  /*20430*/  FMUL R122, R2, R38 ;  /* 0x00000026027a7220 */ /* 0x000fe20000400000 */
[----:B------:R-:W-:Y:S01]  /*20440*/  MOV R45, R120 ;  /* 0x00000078002d7202 */ /* 0x000fe20000000f00 */
[----:B------:R-:W-:-:S02]  /*20450*/  IMAD.MOV.U32 R88, RZ, RZ, R49 ;  /* 0x000000ffff587224 */ /* 0x000fc400078e0031 */
[----:B------:R-:W-:Y:S01]  /*20460*/  FMUL R120, R2, R27 ;  /* 0x0000001b02787220 */ /* 0x000fe20000400000 */
[----:B------:R-:W-:Y:S02]  /*20470*/  IMAD.MOV.U32 R160, RZ, RZ, R34 ;  /* 0x000000ffffa07224 */ /* 0x000fe400078e0022 */
[----:B------:R-:W-:Y:S01]  /*20480*/  IMAD.MOV.U32 R38, RZ, RZ, R81 ;  /* 0x000000ffff267224 */ /* 0x000fe200078e0051 */
[----:B------:R-:W-:Y:S01]  /*20490*/  MOV R81, R3 ;  /* 0x0000000300517202 */ /* 0x000fe20000000f00 */
[----:B------:R-:W-:Y:S01]  /*204a0*/  IMAD.MOV.U32 R34, RZ, RZ, R31 ;  /* 0x000000ffff227224 */ /* 0x000fe200078e001f */
[----:B------:R-:W-:Y:S01]  /*204b0*/  MOV R31, R30 ;  /* 0x0000001e001f7202 */ /* 0x000fe20000000f00 */
[----:B------:R-:W-:Y:S02]  /*204c0*/  IMAD.MOV.U32 R27, RZ, RZ, R80 ;  /* 0x000000ffff1b7224 */ /* 0x000fe400078e0050 */
[----:B------:R-:W-:Y:S02]  /*204d0*/  IMAD.MOV.U32 R84, RZ, RZ, R23 ;  /* 0x000000ffff547224 */ /* 0x000fe400078e0017 */
[----:B------:R-:W-:-:S02]  /*204e0*/  IMAD.MOV.U32 R80, RZ, RZ, R131 ;  /* 0x000000ffff507224 */ /* 0x000fc400078e0083 */
[----:B------:R-:W-:Y:S02]  /*204f0*/  IMAD.MOV.U32 R30, RZ, RZ, R89 ;  /* 0x000000ffff1e7224 */ /* 0x000fe400078e0059 */
[----:B------:R-:W-:Y:S01]  /*20500*/  IMAD.MOV.U32 R89, RZ, RZ, R88 ;  /* 0x000000ffff597224 */ /* 0x000fe200078e0058 */
[----:B------:R-:W-:Y:S01]  /*20510*/  MOV R88, R85 ;  /* 0x0000005500587202 */ /* 0x000fe20000000f00 */
[----:B------:R-:W-:Y:S02]  /*20520*/  IMAD.MOV.U32 R77, RZ, RZ, R134 ;  /* 0x000000ffff4d7224 */ /* 0x000fe400078e0086 */
[----:B------:R-:W-:Y:S01]  /*20530*/  @!P1 FMUL R40, R40, 16777216 ;  /* 0x4b80000028289820 */ /* 0x000fe20000400000 */
[----:B------:R-:W-:Y:S02]  /*20540*/  IMAD.MOV.U32 R85, RZ, RZ, R84 ;  /* 0x000000ffff557224 */ /* 0x000fe400078e0054 */
[----:B------:R-:W-:Y:S01]  /*20550*/  @!P1 FMUL R44, R44, 16777216 ;  /* 0x4b8000002c2c9820 */ /* 0x000fe20000400000 */
[----:B------:R-:W-:Y:S01]  /*20560*/  IMAD.MOV.U32 R84, RZ, RZ, R81 ;  /* 0x000000ffff547224 */ /* 0x000fe200078e0051 */
[----:B------:R-:W-:Y:S01]  /*20570*/  MOV R81, R80 ;  /* 0x0000005000517202 */ /* 0x000fe20000000f00 */
[----:B------:R-:W-:-:S02]  /*20580*/  IMAD.MOV.U32 R80, RZ, RZ, R77 ;  /* 0x000000ffff507224 */ /* 0x000fc400078e004d */
[----:B------:R-:W-:Y:S01]  /*20590*/  @!P1 FMUL R36, R36, 16777216 ;  /* 0x4b80000024249820 */ /* 0x000fe20000400000 */
[----:B------:R-:W-:Y:S02]  /*205a0*/  IMAD.MOV.U32 R77, RZ, RZ, R76 ;  /* 0x000000ffff4d7224 */ /* 0x000fe400078e004c */
[C---:B------:R-:W-:Y:S01]  /*205b0*/  FMUL R82, R2.reuse, R40 ;  /* 0x0000002802527220 */ /* 0x040fe20000400000 */
[----:B------:R-:W-:Y:S01]  /*205c0*/  FMUL R83, R2, R44 ;  /* 0x0000002c02537220 */ /* 0x000fe20000400000 */
[----:B------:R-:W-:Y:S01]  /*205d0*/  MOV R76, R65 ;  /* 0x00000041004c7202 */ /* 0x000fe20000000f00 */
[----:B------:R-:W-:Y:S02]  /*205e0*/  IMAD.MOV.U32 R44, RZ, RZ, R137 ;  /* 0x000000ffff2c7224 */ /* 0x000fe400078e0089 */
[----:B------:R-:W-:Y:S02]  /*205f0*/  IMAD.MOV.U32 R40, RZ, RZ, R136 ;  /* 0x000000ffff287224 */ /* 0x000fe400078e0088 */
[----:B------:R-:W-:-:S02]  /*20600*/  IMAD.MOV.U32 R65, RZ, RZ, R64 ;  /* 0x000000ffff417224 */ /* 0x000fc400078e0040 */
[----:B------:R-:W-:Y:S01]  /*20610*/  FMUL R78, R2, R36 ;  /* 0x00000024024e7220 */ /* 0x000fe20000400000 */
[----:B------:R-:W-:Y:S01]  /*20620*/  IMAD.MOV.U32 R64, RZ, RZ, R53 ;  /* 0x000000ffff407224 */ /* 0x000fe200078e0035 */
[----:B------:R-:W-:Y:S01]  /*20630*/  MOV R53, R52 ;  /* 0x0000003400357202 */ /* 0x000fe20000000f00 */
[----:B------:R-:W-:Y:S01]  /*20640*/  @!P1 FMUL R43, R43, 16777216 ;  /* 0x4b8000002b2b9820 */ /* 0x000fe20000400000 */
[----:B------:R-:W-:Y:S02]  /*20650*/  IMAD.MOV.U32 R36, RZ, RZ, R133 ;  /* 0x000000ffff247224 */ /* 0x000fe400078e0085 */
[----:B------:R-:W-:Y:S02]  /*20660*/  IMAD.MOV.U32 R52, RZ, RZ, R45 ;  /* 0x000000ffff347224 */ /* 0x000fe400078e002d */
[----:B------:R-:W-:Y:S01]  /*20670*/  IMAD.MOV.U32 R45, RZ, RZ, R44 ;  /* 0x000000ffff2d7224 */ /* 0x000fe200078e002c */
[----:B------:R-:W-:Y:S01]  /*20680*/  MOV R44, R40 ;  /* 0x00000028002c7202 */ /* 0x000fe20000000f00 */
[----:B------:R-:W-:Y:S01]  /*20690*/  @!P1 FMUL R42, R42, 16777216 ;  /* 0x4b8000002a2a9820 */ /* 0x000fe20000400000 */
[----:B------:R-:W-:-:S02]  /*206a0*/  IMAD.MOV.U32 R40, RZ, RZ, R37 ;  /* 0x000000ffff287224 */ /* 0x000fc400078e0025 */
[----:B------:R-:W-:Y:S01]  /*206b0*/  FMUL R136, R2, R43 ;  /* 0x0000002b02887220 */ /* 0x000fe20000400000 */
[----:B------:R-:W-:Y:S01]  /*206c0*/  IMAD.MOV.U32 R37, RZ, RZ, R36 ;  /* 0x000000ffff257224 */ /* 0x000fe200078e0024 */
[----:B------:R-:W-:Y:S01]  /*206d0*/  MOV R36, R33 ;  /* 0x0000002100247202 */ /* 0x000fe20000000f00 */
[----:B------:R-:W-:Y:S02]  /*206e0*/  IMAD.MOV.U32 R43, RZ, RZ, R89 ;  /* 0x000000ffff2b7224 */ /* 0x000fe400078e0059 */
[----:B------:R-:W-:Y:S01]  /*206f0*/  @!P1 FMUL R148, R148, 16777216 ;  /* 0x4b80000094949820 */ /* 0x000fe20000400000 */
[----:B------:R-:W-:Y:S01]  /*20700*/  IMAD.MOV.U32 R33, RZ, RZ, R25 ;  /* 0x000000ffff217224 */ /* 0x000fe200078e0019 */
[----:B------:R-:W-:Y:S01]  /*20710*/  MOV R89, R81 ;  /* 0x0000005100597202 */ /* 0x000fe20000000f00 */
[----:B------:R-:W-:Y:S01]  /*20720*/  @!P1 FMUL R29, R29, 16777216 ;  /* 0x4b8000001d1d9820 */ /* 0x000fe20000400000 */
[----:B------:R-:W-:Y:S01]  /*20730*/  FMUL R137, R2, R42 ;  /* 0x0000002a02897220 */ /* 0x000fe20000400000 */
[----:B------:R-:W-:-:S02]  /*20740*/  IMAD.MOV.U32 R81, RZ, RZ, R65 ;  /* 0x000000ffff517224 */ /* 0x000fc400078e0041 */
[----:B------:R-:W-:Y:S01]  /*20750*/  @!P1 FMUL R159, R159, 16777216 ;  /* 0x4b8000009f9f9820 */ /* 0x000fe20000400000 */
[----:B------:R-:W-:Y:S01]  /*20760*/  @!P1 FMUL R180, R180, 16777216 ;  /* 0x4b800000b4b49820 */ /* 0x000fe20000400000 */
[----:B------:R-:W-:Y:S01]  /*20770*/  MOV R42, R88 ;  /* 0x00000058002a7202 */ /* 0x000fe20000000f00 */
[----:B------:R-:W-:Y:S02]  /*20780*/  IMAD.MOV.U32 R65, RZ, RZ, R45 ;  /* 0x000000ffff417224 */ /* 0x000fe400078e002d */
[----:B------:R-:W-:Y:S01]  /*20790*/  @!P1 FMUL R164, R164, 16777216 ;  /* 0x4b800000a4a49820 */ /* 0x000fe20000400000 */
[----:B------:R-:W-:Y:S02]  /*207a0*/  IMAD.MOV.U32 R88, RZ, RZ, R80 ;  /* 0x000000ffff587224 */ /* 0x000fe400078e0050 */
[----:B------:R-:W-:Y:S01]  /*207b0*/  @!P1 FMUL R181, R181, 16777216 ;  /* 0x4b800000b5b59820 */ /* 0x000fe20000400000 */
[----:B------:R-:W-:Y:S01]  /*207c0*/  IMAD.MOV.U32 R45, RZ, RZ, R37 ;  /* 0x000000ffff2d7224 */ /* 0x000fe200078e0025 */
[----:B---3--:R-:W0:Y:S01]  /*207d0*/  LDS.128 R60, [R149] ;  /* 0x00000000953c7984 */ /* 0x008e220000000c00 */
[----:B------:R-:W-:Y:S06]  /*207e0*/  BAR.SYNC.DEFER_BLOCKING 0x0 ;  /* 0x0000000000007b1d */ /* 0x000fec0000010000 */
[----:B--2---:R-:W-:Y:S02]  /*207f0*/  STSM.16.M88.4 [R0], R8 ;  /* 0x0000000800007844 */ /* 0x004fe40000000200 */
[----:B------:R-:W-:Y:S01]  /*20800*/  BAR.SYNC.DEFER_BLOCKING 0x0 ;  /* 0x0000000000007b1d */ /* 0x000fe20000010000 */
[----:B------:R-:W-:Y:S01]  /*20810*/  FMUL R134, R2, R148 ;  /* 0x0000009402867220 */ /* 0x000fe20000400000 */
[----:B------:R-:W-:-:S02]  /*20820*/  IMAD.MOV.U32 R80, RZ, RZ, R64 ;  /* 0x000000ffff507224 */ /* 0x000fc400078e0040 */
[C---:B------:R-:W-:Y:S01]  /*20830*/  FMUL R190, R2.reuse, R29 ;  /* 0x0000001d02be7220 */ /* 0x040fe20000400000 */
[----:B------:R-:W-:Y:S01]  /*20840*/  MOV R64, R33 ;  /* 0x0000002100407202 */ /* 0x000fe20000000f00 */
[----:B------:R-:W-:Y:S02]  /*20850*/  IMAD.MOV.U32 R148, RZ, RZ, R44 ;  /* 0x000000ffff947224 */ /* 0x000fe400078e002c */
[C---:B------:R-:W-:Y:S01]  /*20860*/  FMUL R23, R2.reuse, R159 ;  /* 0x0000009f02177220 */ /* 0x040fe20000400000 */
[C---:B------:R-:W-:Y:S01]  /*20870*/  FMUL R44, R2.reuse, R180 ;  /* 0x000000b4022c7220 */ /* 0x040fe20000400000 */
[----:B------:R-:W1:Y:S01]  /*20880*/  LDS.128 R8, [R149] ;  /* 0x0000000095087984 */ /* 0x000e620000000c00 */
[----:B------:R-:W-:Y:S01]  /*20890*/  MOV R159, R28 ;  /* 0x0000001c009f7202 */ /* 0x000fe20000000f00 */
[----:B------:R-:W-:Y:S02]  /*208a0*/  IMAD.MOV.U32 R180, RZ, RZ, R45 ;  /* 0x000000ffffb47224 */ /* 0x000fe400078e002d */
[C---:B------:R-:W-:Y:S01]  /*208b0*/  FMUL R28, R2.reuse, R164 ;  /* 0x000000a4021c7220 */ /* 0x040fe20000400000 */
[----:B------:R-:W-:Y:S01]  /*208c0*/  FMUL R45, R2, R181 ;  /* 0x000000b5022d7220 */ /* 0x000fe20000400000 */
[----:B------:R-:W-:-:S02]  /*208d0*/  MOV R164, R65 ;  /* 0x0000004100a47202 */ /* 0x000fc40000000f00 */
[----:B------:R-:W-:Y:S02]  /*208e0*/  MOV R181, R64 ;  /* 0x0000004000b57202 */ /* 0x000fe40000000f00 */
[----:B------:R-:W-:Y:S02]  /*208f0*/  F2FP.BF16.F32.PACK_AB R64, R16, R19 ;  /* 0x000000131040723e */ /* 0x000fe400000010ff */
[----:B------:R-:W-:Y:S02]  /*20900*/  F2FP.BF16.F32.PACK_AB R65, R20, R21 ;  /* 0x000000151441723e */ /* 0x000fe400000010ff */
[----:B------:R-:W-:Y:S01]  /*20910*/  F2FP.BF16.F32.PACK_AB R67, R67, R190 ;  /* 0x000000be4343723e */ /* 0x000fe200000010ff */
[----:B------:R-:W-:Y:S06]  /*20920*/  BAR.SYNC.DEFER_BLOCKING 0x0 ;  /* 0x0000000000007b1d */ /* 0x000fec0000010000 */
[----:B------:R-:W-:Y:S02]  /*20930*/  STSM.16.M88.4 [R0], R64 ;  /* 0x0000004000007844 */ /* 0x000fe40000000200 */
[----:B------:R-:W-:Y:S01]  /*20940*/  BAR.SYNC.DEFER_BLOCKING 0x0 ;  /* 0x0000000000007b1d */ /* 0x000fe20000010000 */
[----:B------:R-:W-:Y:S01]  /*20950*/  @!P1 FMUL R154, R154, 16777216 ;  /* 0x4b8000009a9a9820 */ /* 0x000fe20000400000 */
[----:B------:R-:W-:Y:S01]  /*20960*/  @!P1 FMUL R32, R32, 16777216 ;  /* 0x4b80000020209820 */ /* 0x000fe20000400000 */
[----:B------:R-:W-:Y:S01]  /*20970*/  @!P1 FMUL R155, R155, 16777216 ;  /* 0x4b8000009b9b9820 */ /* 0x000fe20000400000 */
[----:B------:R-:W-:Y:S01]  /*20980*/  @!P1 FMUL R152, R152, 16777216 ;  /* 0x4b80000098989820 */ /* 0x000fe20000400000 */
[C---:B------:R-:W-:Y:S01]  /*20990*/  FMUL R154, R2.reuse, R154 ;  /* 0x0000009a029a7220 */ /* 0x040fe20000400000 */
[C---:B------:R-:W-:Y:S01]  /*209a0*/  FMUL R71, R2.reuse, R32 ;  /* 0x0000002002477220 */ /* 0x040fe20000400000 */
[C---:B------:R-:W-:Y:S01]  /*209b0*/  FMUL R155, R2.reuse, R155 ;  /* 0x0000009b029b7220 */ /* 0x040fe20000400000 */
[----:B------:R-:W2:Y:S01]  /*209c0*/  LDS.128 R64, [R149] ;  /* 0x0000000095407984 */ /* 0x000ea20000000c00 */
[----:B------:R-:W-:Y:S01]  /*209d0*/  FMUL R56, R2, R152 ;  /* 0x0000009802387220 */ /* 0x000fe20000400000 */
[----:B------:R-:W-:-:S02]  /*209e0*/  F2FP.BF16.F32.PACK_AB R152, R199, R195 ;  /* 0x000000c3c798723e */ /* 0x000fc400000010ff */
[----:B------:R-:W-:Y:S02]  /*209f0*/  F2FP.BF16.F32.PACK_AB R153, R196, R153 ;  /* 0x00000099c499723e */ /* 0x000fe400000010ff */
[----:B------:R-:W-:Y:S02]  /*20a00*/  F2FP.BF16.F32.PACK_AB R154, R154, R71 ;  /* 0x000000479a9a723e */ /* 0x000fe400000010ff */
[----:B------:R-:W-:Y:S01]  /*20a10*/  F2FP.BF16.F32.PACK_AB R155, R155, R70 ;  /* 0x000000469b9b723e */ /* 0x000fe200000010ff */
[----:B------:R-:W-:Y:S01]  /*20a20*/  BAR.SYNC.DEFER_BLOCKING 0x0 ;  /* 0x0000000000007b1d */ /* 0x000fe20000010000 */
[----:B------:R-:W-:Y:S01]  /*20a30*/  @!P1 FMUL R69, R69, 16777216 ;  /* 0x4b80000045459820 */ /* 0x000fe20000400000 */
[----:B------:R-:W-:-:S03]  /*20a40*/  @!P1 FMUL R68, R68, 16777216 ;  /* 0x4b80000044449820 */ /* 0x000fc60000400000 */
[C---:B------:R-:W-:Y:S01]  /*20a50*/  FMUL R69, R2.reuse, R69 ;  /* 0x0000004502457220 */ /* 0x040fe20000400000 */
[----:B------:R-:W-:Y:S01]  /*20a60*/  STSM.16.M88.4 [R0], R152 ;  /* 0x0000009800007844 */ /* 0x000fe20000000200 */
[----:B------:R-:W-:-:S03]  /*20a70*/  FMUL R68, R2, R68 ;  /* 0x0000004402447220 */ /* 0x000fc60000400000 */
[----:B------:R-:W-:Y:S02]  /*20a80*/  F2FP.BF16.F32.PACK_AB R78, R78, R69 ;  /* 0x000000454e4e723e */ /* 0x000fe400000010ff */
[----:B------:R-:W-:Y:S01]  /*20a90*/  F2FP.BF16.F32.PACK_AB R79, R79, R68 ;  /* 0x000000444f4f723e */ /* 0x000fe200000010ff */
[----:B------:R-:W-:Y:S01]  /*20aa0*/  BAR.SYNC.DEFER_BLOCKING 0x0 ;  /* 0x0000000000007b1d */ /* 0x000fe20000010000 */
[----:B------:R-:W-:Y:S01]  /*20ab0*/  @!P1 FMUL R35, R35, 16777216 ;  /* 0x4b80000023239820 */ /* 0x000fe20000400000 */
[----:B------:R-:W-:Y:S01]  /*20ac0*/  @!P1 FMUL R47, R47, 16777216 ;  /* 0x4b8000002f2f9820 */ /* 0x000fe20000400000 */
[----:B------:R-:W-:Y:S01]  /*20ad0*/  @!P1 FMUL R46, R46, 16777216 ;  /* 0x4b8000002e2e9820 */ /* 0x000fe20000400000 */
[----:B------:R-:W-:Y:S01]  /*20ae0*/  MOV R32, R127 ;  /* 0x0000007f00207202 */ /* 0x000fe20000000f00 */
[----:B------:R-:W-:Y:S01]  /*20af0*/  FMUL R124, R2, R35 ;  /* 0x00000023027c7220 */ /* 0x000fe20000400000 */
[----:B------:R-:W-:Y:S01]  /*20b00*/  @!P1 FMUL R156, R156, 16777216 ;  /* 0x4b8000009c9c9820 */ /* 0x000fe20000400000 */
[----:B------:R-:W-:-:S02]  /*20b10*/  IMAD.MOV.U32 R29, RZ, RZ, R126 ;  /* 0x000000ffff1d7224 */ /* 0x000fc400078e007e */
[----:B------:R-:W-:Y:S01]  /*20b20*/  FMUL R127, R2, R47 ;  /* 0x0000002f027f7220 */ /* 0x000fe20000400000 */
[----:B------:R-:W-:Y:S02]  /*20b30*/  IMAD.MOV.U32 R35, RZ, RZ, R38 ;  /* 0x000000ffff237224 */ /* 0x000fe400078e0026 */
[----:B------:R-:W-:Y:S01]  /*20b40*/  @!P1 FMUL R158, R158, 16777216 ;  /* 0x4b8000009e9e9820 */ /* 0x000fe20000400000 */
[----:B------:R-:W-:Y:S01]  /*20b50*/  FMUL R126, R2, R46 ;  /* 0x0000002e027e7220 */ /* 0x000fe20000400000 */
[----:B------:R-:W-:Y:S01]  /*20b60*/  IMAD.MOV.U32 R38, RZ, RZ, R26 ;  /* 0x000000ffff267224 */ /* 0x000fe200078e001a */
[----:B------:R-:W3:Y:S01]  /*20b70*/  LDS.128 R68, [R149] ;  /* 0x0000000095447984 */ /* 0x000ee20000000c00 */
[----:B------:R-:W-:Y:S02]  /*20b80*/  IMAD.MOV.U32 R47, RZ, RZ, R85 ;  /* 0x000000ffff2f7224 */ /* 0x000fe400078e0055 */
[----:B------:R-:W-:Y:S01]  /*20b90*/  @!P1 FMUL R165, R165, 16777216 ;  /* 0x4b800000a5a59820 */ /* 0x000fe20000400000 */
[----:B------:R-:W-:-:S02]  /*20ba0*/  IMAD.MOV.U32 R46, RZ, RZ, R84 ;  /* 0x000000ffff2e7224 */ /* 0x000fc400078e0054 */
[----:B------:R-:W-:Y:S01]  /*20bb0*/  @!P1 FMUL R166, R166, 16777216 ;  /* 0x4b800000a6a69820 */ /* 0x000fe20000400000 */
[----:B------:R-:W-:Y:S01]  /*20bc0*/  IMAD.MOV.U32 R85, RZ, RZ, R77 ;  /* 0x000000ffff557224 */ /* 0x000fe200078e004d */
[----:B------:R-:W-:Y:S01]  /*20bd0*/  MOV R84, R76 ;  /* 0x0000004c00547202 */ /* 0x000fe20000000f00 */
[----:B------:R-:W-:Y:S01]  /*20be0*/  IMAD.MOV.U32 R49, RZ, RZ, R22 ;  /* 0x000000ffff317224 */ /* 0x000fe200078e0016 */
[----:B------:R-:W-:Y:S01]  /*20bf0*/  MOV R77, R53 ;  /* 0x00000035004d7202 */ /* 0x000fe20000000f00 */
[C---:B------:R-:W-:Y:S01]  /*20c00*/  FMUL R57, R2.reuse, R156 ;  /* 0x0000009c02397220 */ /* 0x040fe20000400000 */
[----:B------:R-:W-:Y:S02]  /*20c10*/  IMAD.MOV.U32 R76, RZ, RZ, R52 ;  /* 0x000000ffff4c7224 */ /* 0x000fe400078e0034 */
[----:B------:R-:W-:Y:S01]  /*20c20*/  FMUL R22, R2, R158 ;  /* 0x0000009e02167220 */ /* 0x000fe20000400000 */
[----:B------:R-:W-:Y:S02]  /*20c30*/  IMAD.MOV.U32 R156, RZ, RZ, R38 ;  /* 0x000000ffff9c7224 */ /* 0x000fe400078e0026 */
[----:B------:R-:W-:-:S02]  /*20c40*/  IMAD.MOV.U32 R38, RZ, RZ, R30 ;  /* 0x000000ffff267224 */ /* 0x000fc400078e001e */
[C---:B------:R-:W-:Y:S01]  /*20c50*/  FMUL R30, R2.reuse, R166 ;  /* 0x000000a6021e7220 */ /* 0x040fe20000400000 */
[----:B------:R-:W-:Y:S02]  /*20c60*/  IMAD.MOV.U32 R158, RZ, RZ, R29 ;  /* 0x000000ffff9e7224 */ /* 0x000fe400078e001d */
[----:B------:R-:W-:Y:S01]  /*20c70*/  FMUL R29, R2, R165 ;  /* 0x000000a5021d7220 */ /* 0x000fe20000400000 */
[----:B------:R-:W-:Y:S01]  /*20c80*/  IMAD.MOV.U32 R166, RZ, RZ, R77 ;  /* 0x000000ffffa67224 */ /* 0x000fe200078e004d */
[----:B------:R-:W-:Y:S01]  /*20c90*/  F2FP.BF16.F32.PACK_AB R77, R198, R194 ;  /* 0x000000c2c64d723e */ /* 0x000fe200000010ff */
[----:B------:R-:W-:Y:S01]  /*20ca0*/  IMAD.MOV.U32 R165, RZ, RZ, R76 ;  /* 0x000000ffffa57224 */ /* 0x000fe200078e004c */
[----:B------:R-:W-:Y:S01]  /*20cb0*/  F2FP.BF16.F32.PACK_AB R76, R200, R197 ;  /* 0x000000c5c84c723e */ /* 0x000fe200000010ff */
[----:B------:R-:W-:Y:S01]  /*20cc0*/  BAR.SYNC.DEFER_BLOCKING 0x0 ;  /* 0x0000000000007b1d */ /* 0x000fe20000010000 */
[----:B------:R-:W-:Y:S01]  /*20cd0*/  @!P1 FMUL R73, R73, 16777216 ;  /* 0x4b80000049499820 */ /* 0x000fe20000400000 */
[----:B------:R-:W-:-:S03]  /*20ce0*/  @!P1 FMUL R72, R72, 16777216 ;  /* 0x4b80000048489820 */ /* 0x000fc60000400000 */
[C---:B------:R-:W-:Y:S01]  /*20cf0*/  FMUL R73, R2.reuse, R73 ;  /* 0x0000004902497220 */ /* 0x040fe20000400000 */
[----:B------:R-:W-:Y:S02]  /*20d00*/  STSM.16.M88.4 [R0], R76 ;  /* 0x0000004c00007844 */ /* 0x000fe40000000200 */
[----:B------:R-:W-:Y:S01]  /*20d10*/  BAR.SYNC.DEFER_BLOCKING 0x0 ;  /* 0x0000000000007b1d */ /* 0x000fe20000010000 */
[----:B------:R-:W-:Y:S01]  /*20d20*/  FMUL R72, R2, R72 ;  /* 0x0000004802487220 */ /* 0x000fe20000400000 */
[----:B------:R-:W-:Y:S02]  /*20d30*/  F2FP.BF16.F32.PACK_AB R82, R82, R75 ;  /* 0x0000004b5252723e */ /* 0x000fe400000010ff */
[----:B------:R-:W-:Y:S02]  /*20d40*/  F2FP.BF16.F32.PACK_AB R83, R83, R74 ;  /* 0x0000004a5353723e */ /* 0x000fe400000010ff */
[----:B------:R-:W-:Y:S02]  /*20d50*/  F2FP.BF16.F32.PACK_AB R86, R86, R73 ;  /* 0x000000495656723e */ /* 0x000fe400000010ff */
[----:B------:R-:W-:Y:S01]  /*20d60*/  F2FP.BF16.F32.PACK_AB R87, R87, R72 ;  /* 0x000000485757723e */ /* 0x000fe200000010ff */
[----:B------:R-:W-:Y:S01]  /*20d70*/  @!P1 FMUL R157, R157, 16777216 ;  /* 0x4b8000009d9d9820 */ /* 0x000fe20000400000 */
[----:B------:R-:W-:Y:S01]  /*20d80*/  @!P1 FMUL R167, R167, 16777216 ;  /* 0x4b800000a7a79820 */ /* 0x000fe20000400000 */
[----:B------:R-:W-:-:S02]  /*20d90*/  @!P1 FMUL R168, R168, 16777216 ;  /* 0x4b800000a8a89820 */ /* 0x000fc40000400000 */
[C---:B------:R-:W-:Y:S01]  /*20da0*/  FMUL R3, R2.reuse, R157 ;  /* 0x0000009d02037220 */ /* 0x040fe20000400000 */
[----:B------:R-:W4:Y:S01]  /*20db0*/  LDS.128 R72, [R149] ;  /* 0x0000000095487984 */ /* 0x000f220000000c00 */
[----:B------:R-:W-:Y:S01]  /*20dc0*/  IMAD.MOV.U32 R157, RZ, RZ, R34 ;  /* 0x000000ffff9d7224 */ /* 0x000fe200078e0022 */
[----:B------:R-:W-:Y:S01]  /*20dd0*/  MOV R34, R31 ;  /* 0x0000001f00227202 */ /* 0x000fe20000000f00 */
[----:B------:R-:W-:Y:S01]  /*20de0*/  FMUL R31, R2, R167 ;  /* 0x000000a7021f7220 */ /* 0x000fe20000400000 */
[----:B------:R-:W-:Y:S01]  /*20df0*/  @!P1 FMUL R169, R169, 16777216 ;  /* 0x4b800000a9a99820 */ /* 0x000fe20000400000 */
[----:B------:R-:W-:Y:S01]  /*20e00*/  @!P1 FMUL R170, R170, 16777216 ;  /* 0x4b800000aaaa9820 */ /* 0x000fe20000400000 */
[----:B------:R-:W-:Y:S02]  /*20e10*/  IMAD.MOV.U32 R167, RZ, RZ, R41 ;  /* 0x000000ffffa77224 */ /* 0x000fe400078e0029 */
[----:B------:R-:W-:Y:S02]  /*20e20*/  IMAD.MOV.U32 R41, RZ, RZ, R32 ;  /* 0x000000ffff297224 */ /* 0x000fe400078e0020 */
[C---:B------:R-:W-:Y:S01]  /*20e30*/  FMUL R32, R2.reuse, R168 ;  /* 0x000000a802207220 */ /* 0x040fe20000400000 */
[----:B------:R-:W-:Y:S01]  /*20e40*/  MOV R168, R34 ;  /* 0x0000002200a87202 */ /* 0x000fe20000000f00 */
[C---:B------:R-:W-:Y:S01]  /*20e50*/  FMUL R33, R2.reuse, R169 ;  /* 0x000000a902217220 */ /* 0x040fe20000400000 */
[----:B------:R-:W-:Y:S01]  /*20e60*/  FMUL R34, R2, R170 ;  /* 0x000000aa02227220 */ /* 0x000fe20000400000 */
[----:B------:R-:W-:Y:S01]  /*20e70*/  IMAD.MOV.U32 R170, RZ, RZ, R81 ;  /* 0x000000ffffaa7224 */ /* 0x000fe200078e0051 */
[----:B------:R-:W-:-:S02]  /*20e80*/  MOV R169, R80 ;  /* 0x0000005000a97202 */ /* 0x000fc40000000f00 */
        /* <DEDUP_REMOVED lines=10> */
[----:B------:R-:W-:Y:S01]  /*20f30*/  MOV R39, R27 ;  /* 0x0000001b00277202 */ /* 0x000fe20000000f00 */
[----:B------:R-:W-:Y:S01]  /*20f40*/  FMUL R27, R2, R163 ;  /* 0x000000a3021b7220 */ /* 0x000fe20000400000 */
[----:B------:R-:W4:Y:S01]  /*20f50*/  LDS.128 R76, [R149] ;  /* 0x00000000954c7984 */ /* 0x000f220000000c00 */
[----:B------:R-:W-:-:S02]  /*20f60*/  IMAD.MOV.U32 R163, RZ, RZ, R35 ;  /* 0x000000ffffa37224 */ /* 0x000fc400078e0023 */
[C---:B------:R-:W-:Y:S01]  /*20f70*/  FMUL R35, R2.reuse, R171 ;  /* 0x000000ab02237220 */ /* 0x040fe20000400000 */
[----:B------:R-:W-:Y:S02]  /*20f80*/  IMAD.MOV.U32 R53, RZ, RZ, R36 ;  /* 0x000000ffff357224 */ /* 0x000fe400078e0024 */
[----:B------:R-:W-:Y:S01]  /*20f90*/  FMUL R36, R2, R172 ;  /* 0x000000ac02247220 */ /* 0x000fe20000400000 */
[----:B------:R-:W-:Y:S01]  /*20fa0*/  MOV R172, R85 ;  /* 0x0000005500ac7202 */ /* 0x000fe20000000f00 */
[----:B------:R-:W-:Y:S01]  /*20fb0*/  IMAD.MOV.U32 R171, RZ, RZ, R84 ;  /* 0x000000ffffab7224 */ /* 0x000fe200078e0054 */
        /* <DEDUP_REMOVED lines=11> */
[----:B------:R-:W4:Y:S01]  /*21070*/  LDS.128 R80, [R149] ;  /* 0x0000000095507984 */ /* 0x000f220000000c00 */
[C---:B------:R-:W-:Y:S01]  /*21080*/  FMUL R131, R2.reuse, R144 ;  /* 0x0000009002837220 */ /* 0x040fe20000400000 */
[----:B------:R-:W-:Y:S01]  /*21090*/  FMUL R37, R2, R173 ;  /* 0x000000ad02257220 */ /* 0x000fe20000400000 */
[----:B------:R-:W-:Y:S01]  /*210a0*/  IMAD.MOV.U32 R173, RZ, RZ, R89 ;  /* 0x000000ffffad7224 */ /* 0x000fe200078e0059 */
[----:B------:R-:W-:Y:S01]  /*210b0*/  F2FP.BF16.F32.PACK_AB R89, R214, R210 ;  /* 0x000000d2d659723e */ /* 0x000fe200000010ff */
[----:B------:R-:W-:Y:S01]  /*210c0*/  IMAD.MOV.U32 R144, RZ, RZ, R88 ;  /* 0x000000ffff907224 */ /* 0x000fe200078e0058 */
[----:B------:R-:W-:-:S02]  /*210d0*/  F2FP.BF16.F32.PACK_AB R88, R217, R213 ;  /* 0x000000d5d958723e */ /* 0x000fc400000010ff */
[----:B------:R-:W-:Y:S02]  /*210e0*/  F2FP.BF16.F32.PACK_AB R90, R90, R93 ;  /* 0x0000005d5a5a723e */ /* 0x000fe400000010ff */
[----:B------:R-:W-:Y:S01]  /*210f0*/  F2FP.BF16.F32.PACK_AB R91, R91, R92 ;  /* 0x0000005c5b5b723e */ /* 0x000fe200000010ff */
[----:B------:R-:W-:Y:S06]  /*21100*/  BAR.SYNC.DEFER_BLOCKING 0x0 ;  /* 0x0000000000007b1d */ /* 0x000fec0000010000 */
[----:B------:R-:W-:Y:S02]  /*21110*/  STSM.16.M88.4 [R0], R88 ;  /* 0x0000005800007844 */ /* 0x000fe40000000200 */
[----:B------:R-:W-:Y:S01]  /*21120*/  BAR.SYNC.DEFER_BLOCKING 0x0 ;  /* 0x0000000000007b1d */ /* 0x000fe20000010000 */
[----:B------:R-:W-:Y:S01]  /*21130*/  @!P1 FMUL R97, R97, 16777216 ;  /* 0x4b80000061619820 */ /* 0x000fe20000400000 */
[----:B------:R-:W-:-:S03]  /*21140*/  @!P1 FMUL R96, R96, 16777216 ;  /* 0x4b80000060609820 */ /* 0x000fc60000400000 */
[C---:B------:R-:W-:Y:S01]  /*21150*/  FMUL R97, R2.reuse, R97 ;  /* 0x0000006102617220 */ /* 0x040fe20000400000 */
[----:B------:R-:W-:Y:S01]  /*21160*/  FMUL R96, R2, R96 ;  /* 0x0000006002607220 */ /* 0x000fe20000400000 */
[----:B------:R-:W4:Y:S01]  /*21170*/  LDS.128 R84, [R149] ;  /* 0x0000000095547984 */ /* 0x000f220000000c00 */
[----:B------:R-:W-:Y:S02]  /*21180*/  F2FP.BF16.F32.PACK_AB R92, R218, R215 ;  /* 0x000000d7da5c723e */ /* 0x000fe400000010ff */
[----:B------:R-:W-:Y:S02]  /*21190*/  F2FP.BF16.F32.PACK_AB R93, R216, R212 ;  /* 0x000000d4d85d723e */ /* 0x000fe400000010ff */
        /* <DEDUP_REMOVED lines=26> */
[----:B------:R-:W-:Y:S01]  /*21340*/  BAR.SYNC.DEFER_BLOCKING 0x0 ;  /* 0x0000000000007b1d */ /* 0x000fe20000010000 */
[----:B------:R-:W-:-:S05]  /*21350*/  FMUL R182, R130, 0.25 ;  /* 0x3e80000082b67820 */ /* 0x000fca0000400000 */
[----:B------:R-:W-:Y:S02]  /*21360*/  STSM.16.M88.4 [R0], R100 ;  /* 0x0000006400007844 */ /* 0x000fe40000000200 */
[----:B------:R-:W-:Y:S01]  /*21370*/  BAR.SYNC.DEFER_BLOCKING 0x0 ;  /* 0x0000000000007b1d */ /* 0x000fe20000010000 */
[----:B------:R-:W-:Y:S01]  /*21380*/  FSEL R182, R182, R130, P2 ;  /* 0x00000082b6b67208 */ /* 0x000fe20001000000 */
[----:B------:R-:W-:Y:S01]  /*21390*/  @!P1 FMUL R162, R162, 16777216 ;  /* 0x4b800000a2a29820 */ /* 0x000fe20000400000 */
[----:B------:R-:W-:Y:S01]  /*213a0*/  @!P1 FMUL R179, R179, 16777216 ;  /* 0x4b800000b3b39820 */ /* 0x000fe20000400000 */
[----:B------:R-:W-:Y:S01]  /*213b0*/  FMUL R185, R142, 0.25 ;  /* 0x3e8000008eb97820 */ /* 0x000fe20000400000 */
[----:B------:R-:W-:Y:S01]  /*213c0*/  @!P1 FMUL R54, R54, 16777216 ;  /* 0x4b80000036369820 */ /* 0x000fe20000400000 */
[----:B------:R-:W-:Y:S01]  /*213d0*/  @!P1 FMUL R182, R182, 16777216 ;  /* 0x4b800000b6b69820 */ /* 0x000fe20000400000 */
[----:B------:R-:W-:Y:S01]  /*213e0*/  FMUL R26, R2, R162 ;  /* 0x000000a2021a7220 */ /* 0x000fe20000400000 */
[----:B------:R-:W-:Y:S01]  /*213f0*/  @!P1 FMUL R140, R140, 16777216 ;  /* 0x4b8000008c8c9820 */ /* 0x000fe20000400000 */
[----:B------:R-:W-:Y:S01]  /*21400*/  MOV R162, R43 ;  /* 0x0000002b00a27202 */ /* 0x000fe20000000f00 */
[----:B------:R-:W-:Y:S01]  /*21410*/  FMUL R43, R2, R179 ;  /* 0x000000b3022b7220 */ /* 0x000fe20000400000 */
[----:B------:R-:W-:Y:S01]  /*21420*/  @!P1 FMUL R161, R161, 16777216 ;  /* 0x4b800000a1a19820 */ /* 0x000fe20000400000 */
[----:B------:R-:W-:Y:S01]  /*21430*/  @!P1 FMUL R176, R176, 16777216 ;  /* 0x4b800000b0b09820 */ /* 0x000fe20000400000 */
[----:B------:R-:W-:Y:S01]  /*21440*/  MOV R179, R46 ;  /* 0x0000002e00b37202 */ /* 0x000fe20000000f00 */
[----:B------:R-:W-:Y:S01]  /*21450*/  FMUL R46, R2, R182 ;  /* 0x000000b6022e7220 */ /* 0x000fe20000400000 */
[----:B------:R-:W-:Y:S01]  /*21460*/  FSEL R185, R185, R142, P2 ;  /* 0x0000008eb9b97208 */ /* 0x000fe20001000000 */
[----:B------:R-:W-:Y:S01]  /*21470*/  @!P1 FMUL R177, R177, 16777216 ;  /* 0x4b800000b1b19820 */ /* 0x000fe20000400000 */
[----:B------:R-:W-:Y:S01]  /*21480*/  @!P1 FMUL R178, R178, 16777216 ;  /* 0x4b800000b2b29820 */ /* 0x000fe20000400000 */
[----:B------:R-:W4:Y:S01]  /*21490*/  LDS.128 R96, [R149] ;  /* 0x0000000095607984 */ /* 0x000f220000000c00 */
[C---:B------:R-:W-:Y:S01]  /*214a0*/  FMUL R142, R2.reuse, R54 ;  /* 0x00000036028e7220 */ /* 0x040fe20000400000 */
[C---:B------:R-:W-:Y:S01]  /*214b0*/  FMUL R130, R2.reuse, R140 ;  /* 0x0000008c02827220 */ /* 0x040fe20000400000 */
[----:B------:R-:W-:Y:S01]  /*214c0*/  IMAD.MOV.U32 R182, RZ, RZ, R48 ;  /* 0x000000ffffb67224 */ /* 0x000fe200078e0030 */
[----:B------:R-:W-:Y:S01]  /*214d0*/  MOV R52, R40 ;  /* 0x0000002800347202 */ /* 0x000fe20000000f00 */
[----:B------:R-:W-:Y:S01]  /*214e0*/  IMAD.MOV.U32 R54, RZ, RZ, R38 ;  /* 0x000000ffff367224 */ /* 0x000fe200078e0026 */
[----:B------:R-:W-:Y:S01]  /*214f0*/  MOV R140, R49 ;  /* 0x00000031008c7202 */ /* 0x000fe20000000f00 */
[C---:B------:R-:W-:Y:S01]  /*21500*/  FMUL R25, R2.reuse, R161 ;  /* 0x000000a102197220 */ /* 0x040fe20000400000 */
[----:B------:R-:W-:Y:S01]  /*21510*/  FMUL R40, R2, R176 ;  /* 0x000000b002287220 */ /* 0x000fe20000400000 */
[----:B------:R-:W-:-:S02]  /*21520*/  IMAD.MOV.U32 R176, RZ, RZ, R41 ;  /* 0x000000ffffb07224 */ /* 0x000fc400078e0029 */
[----:B------:R-:W-:Y:S01]  /*21530*/  @!P1 FMUL R109, R109, 16777216 ;  /* 0x4b8000006d6d9820 */ /* 0x000fe20000400000 */
[----:B------:R-:W-:Y:S02]  /*21540*/  IMAD.MOV.U32 R161, RZ, RZ, R42 ;  /* 0x000000ffffa17224 */ /* 0x000fe400078e002a */
[----:B------:R-:W-:Y:S01]  /*21550*/  @!P1 FMUL R108, R108, 16777216 ;  /* 0x4b8000006c6c9820 */ /* 0x000fe20000400000 */
[C---:B------:R-:W-:Y:S01]  /*21560*/  FMUL R41, R2.reuse, R177 ;  /* 0x000000b102297220 */ /* 0x040fe20000400000 */
[----:B------:R-:W-:Y:S01]  /*21570*/  FMUL R42, R2, R178 ;  /* 0x000000b2022a7220 */ /* 0x000fe20000400000 */
[----:B------:R-:W-:Y:S01]  /*21580*/  IMAD.MOV.U32 R177, RZ, RZ, R54 ;  /* 0x000000ffffb17224 */ /* 0x000fe200078e0036 */
[----:B------:R-:W-:Y:S01]  /*21590*/  F2FP.BF16.F32.PACK_AB R140, R182, R140 ;  /* 0x0000008cb68c723e */ /* 0x000fe200000010ff */
[----:B------:R-:W-:Y:S02]  /*215a0*/  IMAD.MOV.U32 R178, RZ, RZ, R47 ;  /* 0x000000ffffb27224 */ /* 0x000fe400078e002f */
[----:B------:R-:W-:Y:S01]  /*215b0*/  IMAD.MOV.U32 R182, RZ, RZ, R181 ;  /* 0x000000ffffb67224 */ /* 0x000fe200078e00b5 */
[----:B------:R-:W-:Y:S01]  /*215c0*/  MOV R181, R180 ;  /* 0x000000b400b57202 */ /* 0x000fe20000000f00 */
[C---:B------:R-:W-:Y:S01]  /*215d0*/  FMUL R109, R2.reuse, R109 ;  /* 0x0000006d026d7220 */ /* 0x040fe20000400000 */
[----:B------:R-:W-:Y:S01]  /*215e0*/  FMUL R108, R2, R108 ;  /* 0x0000006c026c7220 */ /* 0x000fe20000400000 */
[----:B------:R-:W-:-:S02]  /*215f0*/  IMAD.MOV.U32 R180, RZ, RZ, R179 ;  /* 0x000000ffffb47224 */ /* 0x000fc400078e00b3 */
[----:B------:R-:W-:Y:S01]  /*21600*/  IMAD.MOV.U32 R179, RZ, RZ, R178 ;  /* 0x000000ffffb37224 */ /* 0x000fe200078e00b2 */
[----:B------:R-:W-:Y:S01]  /*21610*/  MOV R178, R177 ;  /* 0x000000b100b27202 */ /* 0x000fe20000000f00 */
[----:B------:R-:W-:Y:S01]  /*21620*/  IMAD.MOV.U32 R177, RZ, RZ, R176 ;  /* 0x000000ffffb17224 */ /* 0x000fe200078e00b0 */
[----:B------:R-:W-:Y:S01]  /*21630*/  F2FP.BF16.F32.PACK_AB R104, R233, R229 ;  /* 0x000000e5e968723e */ /* 0x000fe200000010ff */
[----:B------:R-:W-:Y:S01]  /*21640*/  IMAD.MOV.U32 R176, RZ, RZ, R141 ;  /* 0x000000ffffb07224 */ /* 0x000fe200078e008d */
[----:B------:R-:W-:Y:S01]  /*21650*/  F2FP.BF16.F32.PACK_AB R105, R230, R227 ;  /* 0x000000e3e669723e */ /* 0x000fe200000010ff */
[----:B------:R-:W2:Y:S01]  /*21660*/  LDL.LU R141, [R1+0x8] ;  /* 0x00000800018d7983 */ /* 0x000ea20000300800 */
[----:B------:R-:W-:Y:S02]  /*21670*/  F2FP.BF16.F32.PACK_AB R106, R106, R109 ;  /* 0x0000006d6a6a723e */ /* 0x000fe400000010ff */
[----:B------:R-:W-:Y:S01]  /*21680*/  F2FP.BF16.F32.PACK_AB R107, R107, R108 ;  /* 0x0000006c6b6b723e */ /* 0x000fe200000010ff */
[----:B------:R-:W-:Y:S06]  /*21690*/  BAR.SYNC.DEFER_BLOCKING 0x0 ;  /* 0x0000000000007b1d */ /* 0x000fec0000010000 */
[----:B------:R-:W-:Y:S02]  /*216a0*/  STSM.16.M88.4 [R0], R104 ;  /* 0x0000006800007844 */ /* 0x000fe40000000200 */
[----:B------:R-:W-:Y:S01]  /*216b0*/  BAR.SYNC.DEFER_BLOCKING 0x0 ;  /* 0x0000000000007b1d */ /* 0x000fe20000010000 */
[----:B------:R-:W-:-:S05]  /*216c0*/  FMUL R183, R135, 0.25 ;  /* 0x3e80000087b77820 */ /* 0x000fca0000400000 */
[----:B------:R-:W-:Y:S01]  /*216d0*/  FSEL R183, R183, R135, P2 ;  /* 0x00000087b7b77208 */ /* 0x000fe20001000000 */
[----:B------:R-:W-:Y:S01]  /*216e0*/  @!P1 FMUL R184, R184, 16777216 ;  /* 0x4b800000b8b89820 */ /* 0x000fe20000400000 */
[----:B------:R-:W-:Y:S01]  /*216f0*/  @!P1 FMUL R113, R113, 16777216 ;  /* 0x4b80000071719820 */ /* 0x000fe20000400000 */
[----:B------:R-:W-:Y:S02]  /*21700*/  @!P1 FMUL R112, R112, 16777216 ;  /* 0x4b80000070709820 */ /* 0x000fe40000400000 */
[----:B------:R-:W-:Y:S01]  /*21710*/  @!P1 FMUL R183, R183, 16777216 ;  /* 0x4b800000b7b79820 */ /* 0x000fe20000400000 */
[----:B------:R-:W4:Y:S03]  /*21720*/  LDS.128 R100, [R149] ;  /* 0x0000000095647984 */ /* 0x000f260000000c00 */
[C---:B------:R-:W-:Y:S01]  /*21730*/  FMUL R47, R2.reuse, R183 ;  /* 0x000000b7022f7220 */ /* 0x040fe20000400000 */
[C---:B------:R-:W-:Y:S01]  /*21740*/  FMUL R48, R2.reuse, R184 ;  /* 0x000000b802307220 */ /* 0x040fe20000400000 */
[C---:B------:R-:W-:Y:S01]  /*21750*/  FMUL R113, R2.reuse, R113 ;  /* 0x0000007102717220 */ /* 0x040fe20000400000 */
[----:B------:R-:W-:Y:S01]  /*21760*/  FMUL R112, R2, R112 ;  /* 0x0000007002707220 */ /* 0x000fe20000400000 */
[----:B------:R-:W-:Y:S01]  /*21770*/  MOV R183, R182 ;  /* 0x000000b600b77202 */ /* 0x000fe20000000f00 */
[----:B------:R-:W-:Y:S01]  /*21780*/  IMAD.MOV.U32 R184, RZ, RZ, R181 ;  /* 0x000000ffffb87224 */ /* 0x000fe200078e00b5 */
[----:B------:R-:W-:Y:S01]  /*21790*/  MOV R181, R179 ;  /* 0x000000b300b57202 */ /* 0x000fe20000000f00 */
[----:B------:R-:W-:-:S02]  /*217a0*/  IMAD.MOV.U32 R182, RZ, RZ, R180 ;  /* 0x000000ffffb67224 */ /* 0x000fc400078e00b4 */
[----:B------:R-:W-:Y:S01]  /*217b0*/  IMAD.MOV.U32 R180, RZ, RZ, R178 ;  /* 0x000000ffffb47224 */ /* 0x000fe200078e00b2 */
[----:B------:R-:W-:Y:S01]  /*217c0*/  MOV R178, R176 ;  /* 0x000000b000b27202 */ /* 0x000fe20000000f00 */
[----:B------:R-:W-:Y:S02]  /*217d0*/  IMAD.MOV.U32 R179, RZ, RZ, R177 ;  /* 0x000000ffffb37224 */ /* 0x000fe400078e00b1 */
[----:B------:R-:W-:Y:S01]  /*217e0*/  IMAD.MOV.U32 R177, RZ, RZ, R211 ;  /* 0x000000ffffb17224 */ /* 0x000fe200078e00d3 */
[----:B------:R-:W-:Y:S01]  /*217f0*/  F2FP.BF16.F32.PACK_AB R108, R234, R231 ;  /* 0x000000e7ea6c723e */ /* 0x000fe200000010ff */
[----:B------:R-:W3:Y:S01]  /*21800*/  LDL.LU R211, [R1+0x1338] ;  /* 0x0013380001d37983 */ /* 0x000ee20000300800 */
[----:B------:R-:W-:Y:S01]  /*21810*/  IMAD.MOV.U32 R176, RZ, RZ, R209 ;  /* 0x000000ffffb07224 */ /* 0x000fe200078e00d1 */
[----:B------:R-:W-:Y:S02]  /*21820*/  F2FP.BF16.F32.PACK_AB R109, R232, R228 ;  /* 0x000000e4e86d723e */ /* 0x000fe400000010ff */
[----:B------:R-:W-:Y:S01]  /*21830*/  F2FP.BF16.F32.PACK_AB R110, R110, R113 ;  /* 0x000000716e6e723e */ /* 0x000fe200000010ff */
[----:B------:R-:W3:Y:S01]  /*21840*/  LDL.LU R209, [R1+0x1334] ;  /* 0x0013340001d17983 */ /* 0x000ee20000300800 */
        /* <DEDUP_REMOVED lines=16> */
[----:B------:R-:W-:-:S02]  /*21950*/  F2FP.BF16.F32.PACK_AB R116, R239, R236 ;  /* 0x000000ecef74723e */ /* 0x000fc400000010ff */
[----:B------:R-:W-:-:S03]  /*21960*/  F2FP.BF16.F32.PACK_AB R117, R237, R191 ;  /* 0x000000bfed75723e */ /* 0x000fc600000010ff */
[----:B------:R-:W4:Y:S01]  /*21970*/  LDS.128 R108, [R149] ;  /* 0x00000000956c7984 */ /* 0x000f220000000c00 */
        /* <DEDUP_REMOVED lines=21> */
[----:B------:R-:W-:Y:S01]  /*21ad0*/  FMUL R187, R143, 0.25 ;  /* 0x3e8000008fbb7820 */ /* 0x000fe20000400000 */
[----:B------:R-:W-:Y:S01]  /*21ae0*/  @!P1 FMUL R50, R50, 16777216 ;  /* 0x4b80000032329820 */ /* 0x000fe20000400000 */
[----:B------:R-:W-:Y:S01]  /*21af0*/  @!P1 FMUL R55, R55, 16777216 ;  /* 0x4b80000037379820 */ /* 0x000fe20000400000 */
[----:B------:R-:W-:-:S02]  /*21b00*/  @!P1 FMUL R51, R51, 16777216 ;  /* 0x4b80000033339820 */ /* 0x000fc40000400000 */
[----:B------:R-:W-:Y:S01]  /*21b10*/  FSEL R187, R187, R143, P2 ;  /* 0x0000008fbbbb7208 */ /* 0x000fe20001000000 */
[C---:B------:R-:W-:Y:S01]  /*21b20*/  FMUL R135, R2.reuse, R50 ;  /* 0x0000003202877220 */ /* 0x040fe20000400000 */
[C---:B------:R-:W-:Y:S01]  /*21b30*/  FMUL R143, R2.reuse, R55 ;  /* 0x00000037028f7220 */ /* 0x040fe20000400000 */
[----:B------:R-:W-:Y:S01]  /*21b40*/  FMUL R133, R2, R51 ;  /* 0x0000003302857220 */ /* 0x000fe20000400000 */
[----:B------:R-:W4:Y:S01]  /*21b50*/  LDS.128 R120, [R149] ;  /* 0x0000000095787984 */ /* 0x000f220000000c00 */
[----:B--2---:R-:W-:Y:S02]  /*21b60*/  F2FP.BF16.F32.PACK_AB R141, R141, R252 ;  /* 0x000000fc8d8d723e */ /* 0x004fe400000010ff */
[----:B------:R-:W-:Y:S02]  /*21b70*/  F2FP.BF16.F32.PACK_AB R142, R142, R135 ;  /* 0x000000878e8e723e */ /* 0x000fe400000010ff */
[----:B------:R-:W-:Y:S01]  /*21b80*/  F2FP.BF16.F32.PACK_AB R143, R143, R133 ;  /* 0x000000858f8f723e */ /* 0x000fe200000010ff */
[----:B------:R-:W-:Y:S06]  /*21b90*/  BAR.SYNC.DEFER_BLOCKING 0x0 ;  /* 0x0000000000007b1d */ /* 0x000fec0000010000 */
[----:B------:R2:W-:Y:S02]  /*21ba0*/  STSM.16.M88.4 [R0], R140 ;  /* 0x0000008c00007844 */ /* 0x0005e40000000200 */
[----:B------:R-:W-:Y:S01]  /*21bb0*/  BAR.SYNC.DEFER_BLOCKING 0x0 ;  /* 0x0000000000007b1d */ /* 0x000fe20000010000 */
[----:B------:R-:W-:Y:S01]  /*21bc0*/  FMUL R186, R138, 0.25 ;  /* 0x3e8000008aba7820 */ /* 0x000fe20000400000 */
[----:B------:R-:W-:Y:S01]  /*21bd0*/  @!P1 FMUL R128, R128, 16777216 ;  /* 0x4b80000080809820 */ /* 0x000fe20000400000 */
[----:B------:R-:W-:-:S03]  /*21be0*/  @!P1 FMUL R59, R59, 16777216 ;  /* 0x4b8000003b3b9820 */ /* 0x000fc60000400000 */
[----:B------:R-:W-:Y:S01]  /*21bf0*/  FSEL R186, R186, R138, P2 ;  /* 0x0000008ababa7208 */ /* 0x000fe20001000000 */
[C---:B------:R-:W-:Y:S01]  /*21c00*/  FMUL R138, R2.reuse, R128 ;  /* 0x00000080028a7220 */ /* 0x040fe20000400000 */
[----:B------:R-:W-:Y:S01]  /*21c10*/  FMUL R128, R2, R59 ;  /* 0x0000003b02807220 */ /* 0x000fe20000400000 */
[----:B------:R-:W-:Y:S02]  /*21c20*/  F2FP.BF16.F32.PACK_AB R136, R184, R183 ;  /* 0x000000b7b888723e */ /* 0x000fe400000010ff */
[----:B---3--:R-:W-:Y:S01]  /*21c30*/  F2FP.BF16.F32.PACK_AB R137, R209, R211 ;  /* 0x000000d3d189723e */ /* 0x008fe200000010ff */
[----:B------:R-:W-:Y:S01]  /*21c40*/  @!P1 FMUL R145, R145, 16777216 ;  /* 0x4b80000091919820 */ /* 0x000fe20000400000 */
[----:B------:R-:W-:Y:S01]  /*21c50*/  F2FP.BF16.F32.PACK_AB R134, R134, R58 ;  /* 0x0000003a8686723e */ /* 0x000fe200000010ff */
[----:B------:R-:W-:Y:S01]  /*21c60*/  @!P1 FMUL R175, R175, 16777216 ;  /* 0x4b800000afaf9820 */ /* 0x000fe20000400000 */
[----:B------:R-:W-:Y:S01]  /*21c70*/  F2FP.BF16.F32.PACK_AB R135, R56, R57 ;  /* 0x000000393887723e */ /* 0x000fe200000010ff */
[----:B------:R-:W-:Y:S01]  /*21c80*/  @!P1 FMUL R174, R174, 16777216 ;  /* 0x4b800000aeae9820 */ /* 0x000fe20000400000 */
[----:B------:R-:W-:Y:S01]  /*21c90*/  F2FP.BF16.F32.PACK_AB R130, R130, R132 ;  /* 0x000000848282723e */ /* 0x000fe200000010ff */
[----:B------:R-:W-:Y:S01]  /*21ca0*/  @!P1 FMUL R146, R146, 16777216 ;  /* 0x4b80000092929820 */ /* 0x000fe20000400000 */
[----:B------:R-:W-:Y:S01]  /*21cb0*/  F2FP.BF16.F32.PACK_AB R133, R6, R7 ;  /* 0x000000070685723e */ /* 0x000fe200000010ff */
[----:B--2---:R-:W2:Y:S01]  /*21cc0*/  LDC.64 R140, c[0x0][0x270] ;  /* 0x00009c00ff8c7b82 */ /* 0x004ea20000000a00 */
[----:B------:R-:W3:Y:S01]  /*21cd0*/  LDS.128 R124, [R149] ;  /* 0x00000000957c7984 */ /* 0x000ee20000000c00 */
[----:B------:R-:W-:-:S02]  /*21ce0*/  F2FP.BF16.F32.PACK_AB R138, R138, R129 ;  /* 0x000000818a8a723e */ /* 0x000fc400000010ff */
[----:B------:R-:W-:-:S04]  /*21cf0*/  F2FP.BF16.F32.PACK_AB R139, R139, R128 ;  /* 0x000000808b8b723e */ /* 0x000fc800000010ff */
[----:B------:R-:W-:Y:S01]  /*21d00*/  BAR.SYNC.DEFER_BLOCKING 0x0 ;  /* 0x0000000000007b1d */ /* 0x000fe20000010000 */
[----:B------:R-:W-:Y:S01]  /*21d10*/  FMUL R59, R2, R145 ;  /* 0x00000091023b7220 */ /* 0x000fe20000400000 */
[----:B------:R-:W-:Y:S01]  /*21d20*/  IMAD.MOV.U32 R184, RZ, RZ, R181 ;  /* 0x000000ffffb87224 */ /* 0x000fe200078e00b5 */
[----:B------:R-:W-:Y:S02]  /*21d30*/  MOV R183, R182 ;  /* 0x000000b600b77202 */ /* 0x000fe40000000f00 */
[----:B------:R-:W-:Y:S02]  /*21d40*/  F2FP.BF16.F32.PACK_AB R23, R23, R24 ;  /* 0x000000181717723e */ /* 0x000fe400000010ff */
[----:B------:R-:W-:Y:S01]  /*21d50*/  F2FP.BF16.F32.PACK_AB R22, R3, R22 ;  /* 0x000000160316723e */ /* 0x000fe200000010ff */
[----:B------:R-:W3:Y:S04]  /*21d60*/  LDL.LU R209, [R1+0x1330] ;  /* 0x0013300001d17983 */ /* 0x000ee80000300800 */
[----:B------:R0:W-:Y:S01]  /*21d70*/  STSM.16.M88.4 [R0], R136 ;  /* 0x0000008800007844 */ /* 0x0001e20000000200 */
[----:B------:R-:W-:Y:S01]  /*21d80*/  F2FP.BF16.F32.PACK_AB R131, R131, R59 ;  /* 0x0000003b8383723e */ /* 0x000fe200000010ff */
[----:B------:R-:W-:Y:S01]  /*21d90*/  BAR.SYNC.DEFER_BLOCKING 0x0 ;  /* 0x0000000000007b1d */ /* 0x000fe20000010000 */
[----:B------:R-:W-:-:S02]  /*21da0*/  F2FP.BF16.F32.PACK_AB R128, R184, R183 ;  /* 0x000000b7b880723e */ /* 0x000fc400000010ff */
[----:B------:R-:W-:Y:S01]  /*21db0*/  F2FP.BF16.F32.PACK_AB R129, R14, R15 ;  /* 0x0000000f0e81723e */ /* 0x000fe200000010ff */
[----:B------:R-:W-:Y:S01]  /*21dc0*/  IMAD.MOV.U32 R182, RZ, RZ, R180 ;  /* 0x000000ffffb67224 */ /* 0x000fe200078e00b4 */
[----:B------:R-:W-:Y:S02]  /*21dd0*/  MOV R181, R179 ;  /* 0x000000b300b57202 */ /* 0x000fe40000000f00 */
[----:B------:R-:W-:Y:S01]  /*21de0*/  MOV R145, R39 ;  /* 0x0000002700917202 */ /* 0x000fe20000000f00 */
[----:B------:R-:W-:Y:S01]  /*21df0*/  FMUL R38, R2, R174 ;  /* 0x000000ae02267220 */ /* 0x000fe20000400000 */
[----:B------:R-:W3:Y:S04]  /*21e00*/  LDL.LU R211, [R1+0x132c] ;  /* 0x00132c0001d37983 */ /* 0x000ee80000300800 */
[----:B------:R-:W3:Y:S01]  /*21e10*/  LDS.128 R56, [R149] ;  /* 0x0000000095387984 */ /* 0x000ee20000000c00 */
[----:B------:R-:W-:Y:S06]  /*21e20*/  BAR.SYNC.DEFER_BLOCKING 0x0 ;  /* 0x0000000000007b1d */ /* 0x000fec0000010000 */
[----:B------:R-:W-:Y:S02]  /*21e30*/  STSM.16.M88.4 [R0], R128 ;  /* 0x0000008000007844 */ /* 0x000fe40000000200 */
[----:B------:R-:W-:Y:S01]  /*21e40*/  BAR.SYNC.DEFER_BLOCKING 0x0 ;  /* 0x0000000000007b1d */ /* 0x000fe20000010000 */
[----:B------:R-:W-:Y:S01]  /*21e50*/  IMAD.MOV.U32 R183, RZ, RZ, R182 ;  /* 0x000000ffffb77224 */ /* 0x000fe200078e00b6 */
[----:B------:R-:W-:-:S04]  /*21e60*/  MOV R184, R181 ;  /* 0x000000b500b87202 */ /* 0x000fc80000000f00 */
[----:B------:R-:W3:Y:S01]  /*21e70*/  LDS.128 R128, [R149] ;  /* 0x0000000095807984 */ /* 0x000ee20000000c00 */
[----:B------:R-:W-:Y:S01]  /*21e80*/  F2FP.BF16.F32.PACK_AB R132, R184, R183 ;  /* 0x000000b7b884723e */ /* 0x000fe200000010ff */
[----:B------:R-:W-:Y:S06]  /*21e90*/  BAR.SYNC.DEFER_BLOCKING 0x0 ;  /* 0x0000000000007b1d */ /* 0x000fec0000010000 */
[----:B------:R1:W-:Y:S01]  /*21ea0*/  STSM.16.M88.4 [R0], R132 ;  /* 0x0000008400007844 */ /* 0x0003e20000000200 */
[----:B0-----:R-:W-:Y:S02]  /*21eb0*/  F2FP.BF16.F32.PACK_AB R138, R25, R26 ;  /* 0x0000001a198a723e */ /* 0x001fe400000010ff */
[----:B------:R-:W-:Y:S01]  /*21ec0*/  F2FP.BF16.F32.PACK_AB R139, R27, R28 ;  /* 0x0000001c1b8b723e */ /* 0x000fe200000010ff */
[----:B------:R-:W-:Y:S01]  /*21ed0*/  BAR.SYNC.DEFER_BLOCKING 0x0 ;  /* 0x0000000000007b1d */ /* 0x000fe20000010000 */
[----:B------:R-:W-:Y:S01]  /*21ee0*/  FMUL R39, R2, R175 ;  /* 0x000000af02277220 */ /* 0x000fe20000400000 */
[----:B------:R-:W-:-:S02]  /*21ef0*/  IMAD.MOV.U32 R175, RZ, RZ, R53 ;  /* 0x000000ffffaf7224 */ /* 0x000fc400078e0035 */
[----:B------:R-:W-:Y:S01]  /*21f00*/  IMAD.MOV.U32 R180, RZ, RZ, R178 ;  /* 0x000000ffffb47224 */ /* 0x000fe200078e00b2 */
[----:B------:R-:W-:Y:S01]  /*21f10*/  MOV R178, R176 ;  /* 0x000000b000b27202 */ /* 0x000fe20000000f00 */
[----:B------:R-:W-:Y:S02]  /*21f20*/  IMAD.MOV.U32 R179, RZ, RZ, R177 ;  /* 0x000000ffffb37224 */ /* 0x000fe400078e00b1 */
[----:B------:R-:W-:Y:S02]  /*21f30*/  IMAD.MOV.U32 R177, RZ, RZ, R175 ;  /* 0x000000ffffb17224 */ /* 0x000fe400078e00af */
[----:B------:R-:W-:Y:S01]  /*21f40*/  IMAD.MOV.U32 R181, RZ, RZ, R180 ;  /* 0x000000ffffb57224 */ /* 0x000fe200078e00b4 */
[----:B------:R-:W-:Y:S01]  /*21f50*/  MOV R180, R178 ;  /* 0x000000b200b47202 */ /* 0x000fe20000000f00 */
[----:B------:R-:W-:Y:S01]  /*21f60*/  IMAD.MOV.U32 R182, RZ, RZ, R179 ;  /* 0x000000ffffb67224 */ /* 0x000fe200078e00b3 */
[----:B------:R-:W0:Y:S01]  /*21f70*/  LDS.128 R24, [R149] ;  /* 0x0000000095187984 */ /* 0x000e220000000c00 */
[----:B------:R-:W-:-:S03]  /*21f80*/  IMAD.MOV.U32 R179, RZ, RZ, R177 ;  /* 0x000000ffffb37224 */ /* 0x000fc600078e00b1 */
[----:B------:R-:W-:Y:S01]  /*21f90*/  MOV R183, R182 ;  /* 0x000000b600b77202 */ /* 0x000fe20000000f00 */
[----:B------:R-:W-:Y:S02]  /*21fa0*/  IMAD.MOV.U32 R184, RZ, RZ, R180 ;  /* 0x000000ffffb87224 */ /* 0x000fe400078e00b4 */
[----:B------:R-:W-:-:S03]  /*21fb0*/  IMAD.MOV.U32 R182, RZ, RZ, R179 ;  /* 0x000000ffffb67224 */ /* 0x000fc600078e00b3 */
[----:B------:R-:W-:Y:S02]  /*21fc0*/  F2FP.BF16.F32.PACK_AB R20, R184, R183 ;  /* 0x000000b7b814723e */ /* 0x000fe400000010ff */
[----:B------:R-:W-:Y:S01]  /*21fd0*/  F2FP.BF16.F32.PACK_AB R21, R182, R181 ;  /* 0x000000b5b615723e */ /* 0x000fe200000010ff */
[----:B------:R-:W-:Y:S06]  /*21fe0*/  BAR.SYNC.DEFER_BLOCKING 0x0 ;  /* 0x0000000000007b1d */ /* 0x000fec0000010000 */
[----:B------:R-:W-:Y:S02]  /*21ff0*/  STSM.16.M88.4 [R0], R20 ;  /* 0x0000001400007844 */ /* 0x000fe40000000200 */
[----:B------:R-:W-:Y:S01]  /*22000*/  BAR.SYNC.DEFER_BLOCKING 0x0 ;  /* 0x0000000000007b1d */ /* 0x000fe20000010000 */
[----:B------:R-:W-:Y:S01]  /*22010*/  IMAD.MOV.U32 R174, RZ, RZ, R52 ;  /* 0x000000ffffae7224 */ /* 0x000fe200078e0034 */
[----:B------:R-:W-:-:S03]  /*22020*/  MOV R175, R12 ;  /* 0x0000000c00af7202 */ /* 0x000fc60000000f00 */
[----:B------:R-:W-:Y:S02]  /*22030*/  IMAD.MOV.U32 R176, RZ, RZ, R174 ;  /* 0x000000ffffb07224 */ /* 0x000fe400078e00ae */
[----:B------:R-:W-:Y:S01]  /*22040*/  IMAD.MOV.U32 R174, RZ, RZ, R13 ;  /* 0x000000ffffae7224 */ /* 0x000fe200078e000d */
[----:B------:R-:W-:Y:S01]  /*22050*/  MOV R178, R175 ;  /* 0x000000af00b27202 */ /* 0x000fe20000000f00 */
[----:B------:R-:W-:Y:S01]  /*22060*/  IMAD.MOV.U32 R177, RZ, RZ, R176 ;  /* 0x000000ffffb17224 */ /* 0x000fe200078e00b0 */
[----:B-1----:R-:W-:Y:S01]  /*22070*/  F2FP.BF16.F32.PACK_AB R134, R29, R30 ;  /* 0x0000001e1d86723e */ /* 0x002fe200000010ff */
[----:B------:R-:W-:Y:S01]  /*22080*/  IMAD.MOV.U32 R176, RZ, RZ, R174 ;  /* 0x000000ffffb07224 */ /* 0x000fe200078e00ae */
[----:B------:R-:W-:Y:S01]  /*22090*/  F2FP.BF16.F32.PACK_AB R135, R31, R32 ;  /* 0x000000201f87723e */ /* 0x000fe200000010ff */
[----:B------:R-:W-:Y:S01]  /*220a0*/  IMAD.MOV.U32 R175, RZ, RZ, R173 ;  /* 0x000000ffffaf7224 */ /* 0x000fe200078e00ad */
[----:B------:R-:W1:Y:S01]  /*220b0*/  LDS.128 R20, [R149] ;  /* 0x0000000095147984 */ /* 0x000e620000000c00 */
[----:B------:R-:W-:Y:S01]  /*220c0*/  MOV R179, R178 ;  /* 0x000000b200b37202 */ /* 0x000fe20000000f00 */
[----:B------:R-:W-:-:S02]  /*220d0*/  IMAD.MOV.U32 R180, RZ, RZ, R176 ;  /* 0x000000ffffb47224 */ /* 0x000fc400078e00b0 */
[----:B------:R-:W-:Y:S01]  /*220e0*/  IMAD.MOV.U32 R178, RZ, RZ, R175 ;  /* 0x000000ffffb27224 */ /* 0x000fe200078e00af */
[----:B------:R-:W4:Y:S02]  /*220f0*/  LDL.LU R12, [R1+0x1328] ;  /* 0x00132800010c7983 */ /* 0x000f240000300800 */
[----:B------:R-:W-:Y:S02]  /*22100*/  F2FP.BF16.F32.PACK_AB R136, R180, R179 ;  /* 0x000000b3b488723e */ /* 0x000fe400000010ff */
[----:B------:R-:W-:Y:S01]  /*22110*/  F2FP.BF16.F32.PACK_AB R137, R178, R177 ;  /* 0x000000b1b289723e */ /* 0x000fe200000010ff */
[----:B------:R-:W-:Y:S01]  /*22120*/  BAR.SYNC.DEFER_BLOCKING 0x0 ;  /* 0x0000000000007b1d */ /* 0x000fe20000010000 */
[----:B------:R-:W-:Y:S02]  /*22130*/  F2FP.BF16.F32.PACK_AB R30, R33, R34 ;  /* 0x00000022211e723e */ /* 0x000fe400000010ff */
[----:B------:R-:W-:Y:S01]  /*22140*/  F2FP.BF16.F32.PACK_AB R31, R35, R36 ;  /* 0x00000024231f723e */ /* 0x000fe200000010ff */
[----:B------:R-:W-:Y:S01]  /*22150*/  IMAD.MOV.U32 R174, RZ, RZ, R171 ;  /* 0x000000ffffae7224 */ /* 0x000fe200078e00ab */
[----:B------:R-:W-:Y:S01]  /*22160*/  MOV R173, R172 ;  /* 0x000000ac00ad7202 */ /* 0x000fe20000000f00 */
[----:B------:R-:W3:Y:S04]  /*22170*/  LDL.LU R13, [R1+0x1324] ;  /* 0x00132400010d7983 */ /* 0x000ee80000300800 */
[----:B------:R2:W-:Y:S01]  /*22180*/  STSM.16.M88.4 [R0], R136 ;  /* 0x0000008800007844 */ /* 0x0005e20000000200 */
[----:B------:R-:W-:Y:S01]  /*22190*/  BAR.SYNC.DEFER_BLOCKING 0x0 ;  /* 0x0000000000007b1d */ /* 0x000fe20000010000 */
[----:B------:R-:W-:Y:S01]  /*221a0*/  MOV R171, R169 ;  /* 0x000000a900ab7202 */ /* 0x000fe20000000f00 */
[----:B------:R-:W-:Y:S01]  /*221b0*/  IMAD.MOV.U32 R172, RZ, RZ, R170 ;  /* 0x000000ffffac7224 */ /* 0x000fe200078e00aa */
[----:B------:R-:W-:-:S03]  /*221c0*/  MOV R175, R174 ;  /* 0x000000ae00af7202 */ /* 0x000fc60000000f00 */
[----:B------:R-:W-:Y:S02]  /*221d0*/  IMAD.MOV.U32 R176, RZ, RZ, R172 ;  /* 0x000000ffffb07224 */ /* 0x000fe400078e00ac */
[----:B------:R-:W-:Y:S01]  /*221e0*/  IMAD.MOV.U32 R174, RZ, RZ, R171 ;  /* 0x000000ffffae7224 */ /* 0x000fe200078e00ab */
[----:B------:R-:W3:Y:S04]  /*221f0*/  LDL.LU R14, [R1+0x1320] ;  /* 0x00132000010e7983 */ /* 0x000ee80000300800 */
[----:B------:R-:W1:Y:S01]  /*22200*/  LDS.128 R32, [R149] ;  /* 0x0000000095207984 */ /* 0x000e620000000c00 */
[----:B------:R-:W-:Y:S02]  /*22210*/  F2FP.BF16.F32.PACK_AB R132, R176, R175 ;  /* 0x000000afb084723e */ /* 0x000fe400000010ff */
[----:B------:R-:W-:Y:S01]  /*22220*/  F2FP.BF16.F32.PACK_AB R133, R174, R173 ;  /* 0x000000adae85723e */ /* 0x000fe200000010ff */
[----:B------:R-:W-:Y:S01]  /*22230*/  BAR.SYNC.DEFER_BLOCKING 0x0 ;  /* 0x0000000000007b1d */ /* 0x000fe20000010000 */
[----:B------:R-:W-:-:S02]  /*22240*/  IMAD.MOV.U32 R170, RZ, RZ, R165 ;  /* 0x000000ffffaa7224 */ /* 0x000fc400078e00a5 */
[----:B------:R-:W-:-:S03]  /*22250*/  IMAD.MOV.U32 R169, RZ, RZ, R166 ;  /* 0x000000ffffa97224 */ /* 0x000fc600078e00a6 */
[----:B------:R-:W3:Y:S04]  /*22260*/  LDL.LU R15, [R1+0x131c] ;  /* 0x00131c00010f7983 */ /* 0x000ee80000300800 */
[----:B------:R-:W-:Y:S01]  /*22270*/  STSM.16.M88.4 [R0], R132 ;  /* 0x0000008400007844 */ /* 0x000fe20000000200 */
[----:B------:R-:W-:Y:S01]  /*22280*/  BAR.SYNC.DEFER_BLOCKING 0x0 ;  /* 0x0000000000007b1d */ /* 0x000fe20000010000 */
[----:B------:R-:W-:Y:S01]  /*22290*/  IMAD.MOV.U32 R165, RZ, RZ, R4 ;  /* 0x000000ffffa57224 */ /* 0x000fe200078e0004 */
[----:B------:R-:W-:Y:S01]  /*222a0*/  MOV R166, R164 ;  /* 0x000000a400a67202 */ /* 0x000fe20000000f00 */
[----:B------:R-:W-:-:S03]  /*222b0*/  IMAD.MOV.U32 R164, RZ, RZ, R5 ;  /* 0x000000ffffa47224 */ /* 0x000fc600078e0005 */
[----:B------:R-:W4:Y:S04]  /*222c0*/  LDL.LU R4, [R1+0x1318] ;  /* 0x0013180001047983 */ /* 0x000f280000300800 */
[----:B------:R-:W3:Y:S04]  /*222d0*/  LDL.LU R5, [R1+0x1314] ;  /* 0x0013140001057983 */ /* 0x000ee80000300800 */
[----:B------:R-:W3:Y:S04]  /*222e0*/  LDL.LU R6, [R1+0x1310] ;  /* 0x0013100001067983 */ /* 0x000ee80000300800 */
[----:B------:R-:W3:Y:S04]  /*222f0*/  LDL.LU R7, [R1+0x130c] ;  /* 0x00130c0001077983 */ /* 0x000ee80000300800 */
[----:B------:R-:W1:Y:S01]  /*22300*/  LDS.128 R132, [R149] ;  /* 0x0000000095847984 */ /* 0x000e620000000c00 */
[----:B------:R-:W-:Y:S01]  /*22310*/  MOV R171, R170 ;  /* 0x000000aa00ab7202 */ /* 0x000fe20000000f00 */
[----:B------:R-:W-:-:S02]  /*22320*/  IMAD.MOV.U32 R172, RZ, RZ, R166 ;  /* 0x000000ffffac7224 */ /* 0x000fc400078e00a6 */
[----:B------:R-:W-:-:S03]  /*22330*/  IMAD.MOV.U32 R170, RZ, RZ, R161 ;  /* 0x000000ffffaa7224 */ /* 0x000fc600078e00a1 */
[----:B------:R-:W-:Y:S02]  /*22340*/  F2FP.BF16.F32.PACK_AB R28, R172, R171 ;  /* 0x000000abac1c723e */ /* 0x000fe400000010ff */
[----:B------:R-:W-:Y:S01]  /*22350*/  F2FP.BF16.F32.PACK_AB R29, R170, R169 ;  /* 0x000000a9aa1d723e */ /* 0x000fe200000010ff */
[----:B------:R-:W-:Y:S06]  /*22360*/  BAR.SYNC.DEFER_BLOCKING 0x0 ;  /* 0x0000000000007b1d */ /* 0x000fec0000010000 */
[----:B------:R-:W-:Y:S02]  /*22370*/  STSM.16.M88.4 [R0], R28 ;  /* 0x0000001c00007844 */ /* 0x000fe40000000200 */
[----:B------:R-:W-:Y:S01]  /*22380*/  BAR.SYNC.DEFER_BLOCKING 0x0 ;  /* 0x0000000000007b1d */ /* 0x000fe20000010000 */
[----:B--2---:R-:W-:-:S02]  /*22390*/  F2FP.BF16.F32.PACK_AB R136, R168, R167 ;  /* 0x000000a7a888723e */ /* 0x004fc400000010ff */
[----:B------:R-:W-:-:S03]  /*223a0*/  F2FP.BF16.F32.PACK_AB R137, R159, R158 ;  /* 0x0000009e9f89723e */ /* 0x000fc600000010ff */
[----:B------:R-:W2:Y:S01]  /*223b0*/  LDS.128 R28, [R149] ;  /* 0x00000000951c7984 */ /* 0x000ea20000000c00 */
[----:B------:R-:W-:Y:S02]  /*223c0*/  F2FP.BF16.F32.PACK_AB R138, R37, R38 ;  /* 0x00000026258a723e */ /* 0x000fe400000010ff */
[----:B------:R-:W-:Y:S01]  /*223d0*/  F2FP.BF16.F32.PACK_AB R139, R39, R40 ;  /* 0x00000028278b723e */ /* 0x000fe200000010ff */
[----:B------:R-:W-:Y:S06]  /*223e0*/  BAR.SYNC.DEFER_BLOCKING 0x0 ;  /* 0x0000000000007b1d */ /* 0x000fec0000010000 */
[----:B------:R0:W-:Y:S01]  /*223f0*/  STSM.16.M88.4 [R0], R136 ;  /* 0x0000008800007844 */ /* 0x0001e20000000200 */
[----:B------:R-:W-:-:S02]  /*22400*/  F2FP.BF16.F32.PACK_AB R38, R41, R42 ;  /* 0x0000002a2926723e */ /* 0x000fc400000010ff */
[----:B------:R-:W-:Y:S01]  /*22410*/  F2FP.BF16.F32.PACK_AB R39, R43, R44 ;  /* 0x0000002c2b27723e */ /* 0x000fe200000010ff */
[----:B------:R-:W-:Y:S01]  /*22420*/  BAR.SYNC.DEFER_BLOCKING 0x0 ;  /* 0x0000000000007b1d */ /* 0x000fe20000010000 */
[----:B------:R-:W-:Y:S01]  /*22430*/  IMAD.MOV.U32 R166, RZ, RZ, R164 ;  /* 0x000000ffffa67224 */ /* 0x000fe200078e00a4 */
[----:B------:R-:W-:-:S04]  /*22440*/  MOV R164, R162 ;  /* 0x000000a200a47202 */ /* 0x000fc80000000f00 */
[----:B------:R-:W2:Y:S01]  /*22450*/  LDS.128 R40, [R149] ;  /* 0x0000000095287984 */ /* 0x000ea20000000c00 */
[----:B------:R-:W-:Y:S02]  /*22460*/  F2FP.BF16.F32.PACK_AB R36, R166, R165 ;  /* 0x000000a5a624723e */ /* 0x000fe400000010ff */
[----:B------:R-:W-:Y:S01]  /*22470*/  F2FP.BF16.F32.PACK_AB R37, R164, R148 ;  /* 0x00000094a425723e */ /* 0x000fe200000010ff */
[----:B------:R-:W-:Y:S06]  /*22480*/  BAR.SYNC.DEFER_BLOCKING 0x0 ;  /* 0x0000000000007b1d */ /* 0x000fec0000010000 */
[----:B------:R-:W1:Y:S01]  /*22490*/  S2R R148, SR_TID.X ;  /* 0x0000000000947919 */ /* 0x000e620000002100 */
[----:B------:R-:W-:Y:S01]  /*224a0*/  STSM.16.M88.4 [R0], R36 ;  /* 0x0000002400007844 */ /* 0x000fe20000000200 */
[----:B------:R-:W-:Y:S01]  /*224b0*/  BAR.SYNC.DEFER_BLOCKING 0x0 ;  /* 0x0000000000007b1d */ /* 0x000fe20000010000 */
[----:B------:R-:W-:-:S05]  /*224c0*/  FMUL R54, R2, R146 ;  /* 0x0000009202367220 */ /* 0x000fca0000400000 */
[----:B------:R-:W2:Y:S01]  /*224d0*/  S2R R146, SR_CTAID.X ;  /* 0x0000000000927919 */ /* 0x000ea20000002500 */
[----:B-1----:R-:W-:Y:S02]  /*224e0*/  LOP3.LUT R164, R148, 0x3f, RZ, 0xc0, !PT ;  /* 0x0000003f94a47812 */ /* 0x002fe400078ec0ff */
[----:B------:R-:W1:Y:S01]  /*224f0*/  S2R R148, SR_CTAID.Y ;  /* 0x0000000000947919 */ /* 0x000e620000002600 */
[----:B------:R-:W3:Y:S01]  /*22500*/  LDS.128 R36, [R149] ;  /* 0x0000000095247984 */ /* 0x000ee20000000c00 */
[----:B------:R-:W-:Y:S01]  /*22510*/  IMAD.MOV.U32 R161, RZ, RZ, R18 ;  /* 0x000000ffffa17224 */ /* 0x000fe200078e0012 */
[----:B------:R-:W-:Y:S02]  /*22520*/  MOV R162, R17 ;  /* 0x0000001100a27202 */ /* 0x000fe40000000f00 */
[----:B0-----:R-:W-:Y:S01]  /*22530*/  F2FP.BF16.F32.PACK_AB R136, R163, R160 ;  /* 0x000000a0a388723e */ /* 0x001fe200000010ff */
[----:B------:R-:W-:Y:S01]  /*22540*/  IMAD.MOV.U32 R158, RZ, RZ, R145 ;  /* 0x000000ffff9e7224 */ /* 0x000fe200078e0091 */
[----:B------:R-:W-:-:S02]  /*22550*/  F2FP.BF16.F32.PACK_AB R137, R162, R161 ;  /* 0x000000a1a289723e */ /* 0x000fc400000010ff */
[----:B------:R-:W-:Y:S02]  /*22560*/  F2FP.BF16.F32.PACK_AB R138, R45, R46 ;  /* 0x0000002e2d8a723e */ /* 0x000fe400000010ff */
[----:B------:R-:W-:Y:S01]  /*22570*/  F2FP.BF16.F32.PACK_AB R139, R47, R48 ;  /* 0x000000302f8b723e */ /* 0x000fe200000010ff */
[----:B------:R-:W-:Y:S01]  /*22580*/  BAR.SYNC.DEFER_BLOCKING 0x0 ;  /* 0x0000000000007b1d */ /* 0x000fe20000010000 */
[----:B------:R-:W-:-:S07]  /*22590*/  IMAD.MOV.U32 R159, RZ, RZ, R144 ;  /* 0x000000ffff9f7224 */ /* 0x000fce00078e0090 */
[----:B------:R-:W0:Y:S01]  /*225a0*/  LDC.64 R144, c[0x0][0x228] ;  /* 0x00008a00ff907b82 */ /* 0x000e220000000a00 */
[----:B--2---:R-:W-:Y:S01]  /*225b0*/  LEA R146, R146, R164, 0x6 ;  /* 0x000000a492927211 */ /* 0x004fe200078e30ff */
[----:B------:R-:W-:Y:S01]  /*225c0*/  @!P1 FMUL R185, R185, 16777216 ;  /* 0x4b800000b9b99820 */ /* 0x000fe20000400000 */
[----:B------:R-:W-:Y:S01]  /*225d0*/  @!P1 FMUL R186, R186, 16777216 ;  /* 0x4b800000baba9820 */ /* 0x000fe20000400000 */
[----:B------:R-:W-:Y:S01]  /*225e0*/  @!P1 FMUL R187, R187, 16777216 ;  /* 0x4b800000bbbb9820 */ /* 0x000fe20000400000 */
[----:B-1----:R-:W-:Y:S02]  /*225f0*/  IMAD R16, R148, R140, RZ ;  /* 0x0000008c94107224 */ /* 0x002fe400078e02ff */
[----:B------:R-:W-:Y:S01]  /*22600*/  @!P1 FMUL R188, R188, 16777216 ;  /* 0x4b800000bcbc9820 */ /* 0x000fe20000400000 */
[----:B------:R-:W-:Y:S01]  /*22610*/  @!P1 FMUL R150, R150, 16777216 ;  /* 0x4b80000096969820 */ /* 0x000fe20000400000 */
[----:B------:R-:W-:Y:S01]  /*22620*/  @!P1 FMUL R151, R151, 16777216 ;  /* 0x4b80000097979820 */ /* 0x000fe20000400000 */
[----:B------:R-:W-:Y:S01]  /*22630*/  @!P1 FMUL R147, R147, 16777216 ;  /* 0x4b80000093939820 */ /* 0x000fe20000400000 */
[----:B------:R-:W-:Y:S01]  /*22640*/  F2FP.BF16.F32.PACK_AB R248, R251, R248 ;  /* 0x000000f8fbf8723e */ /* 0x000fe200000010ff */
[----:B------:R-:W2:Y:S04]  /*22650*/  LDL.LU R18, [R1+0x1308] ;  /* 0x0013080001127983 */ /* 0x000ea80000300800 */
[----:B------:R1:W-:Y:S01]  /*22660*/  STSM.16.M88.4 [R0], R136 ;  /* 0x0000008800007844 */ /* 0x0003e20000000200 */
[----:B------:R-:W-:-:S02]  /*22670*/  IMAD R19, R146, R141, RZ ;  /* 0x0000008d92137224 */ /* 0x000fc400078e02ff */
[----:B------:R-:W-:Y:S01]  /*22680*/  IMAD.SHL.U32 R3, R16, 0x2, RZ ;  /* 0x0000000210037824 */ /* 0x000fe200078e00ff */
[----:B------:R-:W1:Y:S01]  /*22690*/  S2R R160, SR_TID.X ;  /* 0x0000000000a07919 */ /* 0x000e620000002100 */
[----:B------:R-:W-:Y:S02]  /*226a0*/  IMAD.SHL.U32 R44, R19, 0x2, RZ ;  /* 0x00000002132c7824 */ /* 0x000fe400078e00ff */
[C---:B------:R-:W-:Y:S01]  /*226b0*/  FMUL R49, R2.reuse, R185 ;  /* 0x000000b902317220 */ /* 0x040fe20000400000 */
[C---:B------:R-:W-:Y:S01]  /*226c0*/  FMUL R50, R2.reuse, R186 ;  /* 0x000000ba02327220 */ /* 0x040fe20000400000 */
[C---:B------:R-:W-:Y:S01]  /*226d0*/  FMUL R51, R2.reuse, R187 ;  /* 0x000000bb02337220 */ /* 0x040fe20000400000 */
[----:B------:R-:W-:Y:S01]  /*226e0*/  FMUL R52, R2, R188 ;  /* 0x000000bc02347220 */ /* 0x000fe20000400000 */
[----:B0-----:R-:W-:Y:S01]  /*226f0*/  IADD3 R3, P1, P2, R44, R144, R3 ;  /* 0x000000902c037210 */ /* 0x001fe20007a3e003 */
[----:B------:R-:W-:Y:S01]  /*22700*/  BAR.SYNC.DEFER_BLOCKING 0x0 ;  /* 0x0000000000007b1d */ /* 0x000fe20000010000 */
[C---:B------:R-:W-:Y:S01]  /*22710*/  FMUL R53, R2.reuse, R150 ;  /* 0x0000009602357220 */ /* 0x040fe20000400000 */
[C---:B------:R-:W-:Y:S01]  /*22720*/  FMUL R55, R2.reuse, R151 ;  /* 0x0000009702377220 */ /* 0x040fe20000400000 */
[----:B------:R-:W-:-:S05]  /*22730*/  FMUL R2, R2, R147 ;  /* 0x0000009302027220 */ /* 0x000fca0000400000 */
[----:B------:R-:W0:Y:S01]  /*22740*/  LDC R147, c[0x0][0x278] ;  /* 0x00009e00ff937b82 */ /* 0x000e220000000800 */
[----:B------:R-:W-:Y:S01]  /*22750*/  F2FP.BF16.F32.PACK_AB R140, R159, R158 ;  /* 0x0000009e9f8c723e */ /* 0x000fe200000010ff */
[----:B------:R-:W2:Y:S04]  /*22760*/  LDL.LU R17, [R1+0x1304] ;  /* 0x0013040001117983 */ /* 0x000ea80000300800 */
[----:B------:R-:W2:Y:S01]  /*22770*/  LDS.128 R44, [R149] ;  /* 0x00000000952c7984 */ /* 0x000ea20000000c00 */
[----:B------:R-:W-:Y:S02]  /*22780*/  F2FP.BF16.F32.PACK_AB R141, R157, R156 ;  /* 0x0000009c9d8d723e */ /* 0x000fe400000010ff */
[----:B------:R-:W-:Y:S02]  /*22790*/  F2FP.BF16.F32.PACK_AB R142, R49, R50 ;  /* 0x00000032318e723e */ /* 0x000fe400000010ff */
[----:B------:R-:W-:Y:S01]  /*227a0*/  F2FP.BF16.F32.PACK_AB R143, R51, R52 ;  /* 0x00000034338f723e */ /* 0x000fe200000010ff */
[----:B------:R-:W-:Y:S01]  /*227b0*/  BAR.SYNC.DEFER_BLOCKING 0x0 ;  /* 0x0000000000007b1d */ /* 0x000fe20000010000 */
[----:B-1----:R-:W-:-:S04]  /*227c0*/  SHF.R.U32.HI R48, RZ, 0x6, R160 ;  /* 0x00000006ff307819 */ /* 0x002fc800000116a0 */
[----:B------:R-:W-:Y:S01]  /*227d0*/  SGXT.U32 R48, R48, 0x1 ;  /* 0x000000013030781a */ /* 0x000fe20000000000 */
[----:B------:R-:W-:-:S04]  /*227e0*/  IMAD.HI R16, R16, 0x2, RZ ;  /* 0x0000000210107827 */ /* 0x000fc800078e02ff */
[----:B------:R-:W-:Y:S01]  /*227f0*/  IMAD.HI R19, R19, 0x2, RZ ;  /* 0x0000000213137827 */ /* 0x000fe200078e02ff */
[----:B------:R1:W-:Y:S03]  /*22800*/  STSM.16.M88.4 [R0], R140 ;  /* 0x0000008c00007844 */ /* 0x0003e60000000200 */
[----:B0-----:R-:W-:Y:S01]  /*22810*/  IMAD R48, R48, R147, RZ ;  /* 0x0000009330307224 */ /* 0x001fe200078e02ff */
[----:B------:R-:W-:-:S04]  /*22820*/  IADD3.X R16, R19, R145, R16, P1, P2 ;  /* 0x0000009113107210 */ /* 0x000fc80000fe4410 */
[C---:B------:R-:W-:Y:S02]  /*22830*/  LEA R52, P1, R48.reuse, R3, 0x1 ;  /* 0x0000000330347211 */ /* 0x040fe400078208ff */
[----:B------:R-:W-:Y:S02]  /*22840*/  F2FP.BF16.F32.PACK_AB R250, R53, R54 ;  /* 0x0000003635fa723e */ /* 0x000fe400000010ff */
[----:B------:R-:W-:Y:S02]  /*22850*/  LEA R19, R147, R48, 0x1 ;  /* 0x0000003093137211 */ /* 0x000fe400078e08ff */
[----:B------:R-:W-:Y:S01]  /*22860*/  LEA.HI.X.SX32 R53, R48, R16, 0x1, P1 ;  /* 0x0000001030357211 */ /* 0x000fe200008f0eff */
[----:B------:R-:W-:Y:S01]  /*22870*/  BAR.SYNC.DEFER_BLOCKING 0x0 ;  /* 0x0000000000007b1d */ /* 0x000fe20000010000 */
[----:B------:R-:W-:Y:S02]  /*22880*/  F2FP.BF16.F32.PACK_AB R249, R243, R240 ;  /* 0x000000f0f3f9723e */ /* 0x000fe400000010ff */
[----:B------:R-:W-:-:S03]  /*22890*/  F2FP.BF16.F32.PACK_AB R251, R55, R2 ;  /* 0x0000000237fb723e */ /* 0x000fc600000010ff */
[----:B------:R-:W0:Y:S02]  /*228a0*/  LDS.128 R48, [R149] ;  /* 0x0000000095307984 */ /* 0x000e240000000c00 */
[----:B------:R-:W-:Y:S01]  /*228b0*/  BAR.SYNC.DEFER_BLOCKING 0x0 ;  /* 0x0000000000007b1d */ /* 0x000fe20000010000 */
[----:B------:R-:W-:Y:S01]  /*228c0*/  IMAD R137, R147, 0x2, R19 ;  /* 0x0000000293897824 */ /* 0x000fe200078e0213 */
[----:B------:R-:W-:-:S03]  /*228d0*/  LEA R54, P2, R19, R3, 0x1 ;  /* 0x0000000313367211 */ /* 0x000fc600078408ff */
[----:B------:R-:W-:Y:S01]  /*228e0*/  IMAD R2, R147, 0x2, R137 ;  /* 0x0000000293027824 */ /* 0x000fe200078e0289 */
[----:B------:R-:W-:Y:S01]  /*228f0*/  LEA.HI.X.SX32 R55, R19, R16, 0x1, P2 ;  /* 0x0000001013377211 */ /* 0x000fe200010f0eff */
[----:B------:R1:W-:Y:S01]  /*22900*/  STSM.16.M88.4 [R0], R248 ;  /* 0x000000f800007844 */ /* 0x0003e20000000200 */
[----:B------:R-:W-:Y:S02]  /*22910*/  BAR.SYNC.DEFER_BLOCKING 0x0 ;  /* 0x0000000000007b1d */ /* 0x000fe40000010000 */
[CC--:B------:R-:W-:Y:S02]  /*22920*/  LEA R138, P1, R2.reuse, R3.reuse, 0x1 ;  /* 0x00000003028a7211 */ /* 0x0c0fe400078208ff */
[----:B------:R-:W-:Y:S02]  /*22930*/  LEA R19, R147, R2, 0x1 ;  /* 0x0000000293137211 */ /* 0x000fe400078e08ff */
[----:B------:R-:W-:Y:S02]  /*22940*/  LEA.HI.X.SX32 R139, R2, R16, 0x1, P1 ;  /* 0x00000010028b7211 */ /* 0x000fe400008f0eff */
[----:B-1----:R-:W-:-:S02]  /*22950*/  LEA R140, P1, R19, R3, 0x1 ;  /* 0x00000003138c7211 */ /* 0x002fc400078208ff */
[----:B------:R-:W-:Y:S01]  /*22960*/  LEA R136, P4, R137, R3, 0x1 ;  /* 0x0000000389887211 */ /* 0x000fe200078808ff */
[----:B------:R-:W-:Y:S01]  /*22970*/  IMAD R0, R147, 0x2, R19 ;  /* 0x0000000293007824 */ /* 0x000fe200078e0213 */
[-C--:B------:R-:W-:Y:S02]  /*22980*/  LEA.HI.X.SX32 R141, R19, R16.reuse, 0x1, P1 ;  /* 0x00000010138d7211 */ /* 0x080fe400008f0eff */
[----:B------:R-:W-:Y:S01]  /*22990*/  LEA.HI.X.SX32 R137, R137, R16, 0x1, P4 ;  /* 0x0000001089897211 */ /* 0x000fe200020f0eff */
[----:B------:R-:W-:Y:S01]  /*229a0*/  IMAD R2, R147, 0x2, R0 ;  /* 0x0000000293027824 */ /* 0x000fe200078e0200 */
[----:B----4-:R1:W-:Y:S04]  /*229b0*/  STG.E.U16 desc[UR4][R52.64], R4 ;  /* 0x0000000434007986 */ /* 0x0103e8000c101504 */
[----:B---3--:R3:W-:Y:S01]  /*229c0*/  STG.E.U16 desc[UR4][R54.64], R5 ;  /* 0x0000000536007986 */ /* 0x0087e2000c101504 */
[----:B-1----:R-:W-:-:S02]  /*229d0*/  PRMT R53, R4, 0x7632, R53 ;  /* 0x0000763204357816 */ /* 0x002fc40000000035 */
[CC--:B------:R-:W-:Y:S02]  /*229e0*/  LEA R4, P1, R0.reuse, R3.reuse, 0x1 ;  /* 0x0000000300047211 */ /* 0x0c0fe400078208ff */
[----:B---3--:R-:W-:Y:S02]  /*229f0*/  PRMT R55, R5, 0x7632, R55 ;  /* 0x0000763205377816 */ /* 0x008fe40000000037 */
[----:B------:R-:W-:Y:S01]  /*22a00*/  LEA.HI.X.SX32 R5, R0, R16, 0x1, P1 ;  /* 0x0000001000057211 */ /* 0x000fe200008f0eff */
[----:B------:R-:W-:Y:S01]  /*22a10*/  STG.E.U16 desc[UR4][R136.64], R6 ;  /* 0x0000000688007986 */ /* 0x000fe2000c101504 */
[CC--:B------:R-:W-:Y:S02]  /*22a20*/  LEA R52, P1, R2.reuse, R3.reuse, 0x1 ;  /* 0x0000000302347211 */ /* 0x0c0fe400078208ff */
[C---:B------:R-:W-:Y:S01]  /*22a30*/  LEA R0, R147.reuse, R2, 0x1 ;  /* 0x0000000293007211 */ /* 0x040fe200078e08ff */
[----:B------:R-:W-:Y:S04]  /*22a40*/  STG.E.U16 desc[UR4][R138.64], R7 ;  /* 0x000000078a007986 */ /* 0x000fe8000c101504 */
[----:B------:R1:W-:Y:S04]  /*22a50*/  STG.E.U16 desc[UR4][R140.64], R53 ;  /* 0x000000358c007986 */ /* 0x0003e8000c101504 */
[----:B------:R3:W-:Y:S01]  /*22a60*/  STG.E.U16 desc[UR4][R4.64], R55 ;  /* 0x0000003704007986 */ /* 0x0007e2000c101504 */
[-C--:B-1----:R-:W-:Y:S01]  /*22a70*/  LEA.HI.X.SX32 R53, R2, R16.reuse, 0x1, P1 ;  /* 0x0000001002357211 */ /* 0x082fe200008f0eff */
[C---:B------:R-:W-:Y:S01]  /*22a80*/  IMAD R2, R147.reuse, 0x2, R0 ;  /* 0x0000000293027824 */ /* 0x040fe200078e0200 */
[C---:B------:R-:W-:Y:S01]  /*22a90*/  LEA R54, P1, R0.reuse, R3, 0x1 ;  /* 0x0000000300367211 */ /* 0x040fe200078208ff */
[----:B------:R-:W1:Y:S03]  /*22aa0*/  LDC R141, c[0x0][0x278] ;  /* 0x00009e00ff8d7b82 */ /* 0x000e660000000800 */
[----:B---3--:R-:W-:Y:S01]  /*22ab0*/  LEA.HI.X.SX32 R55, R0, R16, 0x1, P1 ;  /* 0x0000001000377211 */ /* 0x008fe200008f0eff */
[----:B------:R-:W-:Y:S01]  /*22ac0*/  IMAD R0, R147, 0x2, R2 ;  /* 0x0000000293007824 */ /* 0x000fe200078e0202 */
[----:B------:R-:W-:-:S02]  /*22ad0*/  PRMT R137, R6, 0x7632, R137 ;  /* 0x0000763206897816 */ /* 0x000fc40000000089 */
[CC--:B------:R-:W-:Y:S02]  /*22ae0*/  LEA R6, P1, R2.reuse, R3.reuse, 0x1 ;  /* 0x0000000302067211 */ /* 0x0c0fe400078208ff */
[----:B------:R-:W-:Y:S02]  /*22af0*/  LEA R19, R147, R0, 0x1 ;  /* 0x0000000093137211 */ /* 0x000fe400078e08ff */
[----:B------:R-:W-:Y:S02]  /*22b00*/  PRMT R142, R7, 0x7632, R142 ;  /* 0x00007632078e7816 */ /* 0x000fe4000000008e */
[-C--:B------:R-:W-:Y:S02]  /*22b10*/  LEA.HI.X.SX32 R7, R2, R16.reuse, 0x1, P1 ;  /* 0x0000001002077211 */ /* 0x080fe400008f0eff */
[CC--:B------:R-:W-:Y:S01]  /*22b20*/  LEA R138, P1, R19.reuse, R3.reuse, 0x1 ;  /* 0x00000003138a7211 */ /* 0x0c0fe200078208ff */
[----:B------:R3:W-:Y:S03]  /*22b30*/  STG.E.U16 desc[UR4][R52.64], R137 ;  /* 0x0000008934007986 */ /* 0x0007e6000c101504 */
[----:B------:R-:W-:Y:S01]  /*22b40*/  LEA.HI.X.SX32 R139, R19, R16, 0x1, P1 ;  /* 0x00000010138b7211 */ /* 0x000fe200008f0eff */
[----:B------:R-:W-:Y:S01]  /*22b50*/  IMAD R19, R147, 0x2, R19 ;  /* 0x0000000293137824 */ /* 0x000fe200078e0213 */
[-C--:B------:R-:W-:Y:S01]  /*22b60*/  LEA R136, P2, R0, R3.reuse, 0x1 ;  /* 0x0000000300887211 */ /* 0x080fe200078408ff */
[----:B------:R4:W-:Y:S01]  /*22b70*/  STG.E.U16 desc[UR4][R54.64], R142 ;  /* 0x0000008e36007986 */ /* 0x0009e2000c101504 */
[----:B---3--:R-:W3:Y:S02]  /*22b80*/  LDC R53, c[0x0][0x278] ;  /* 0x00009e00ff357b82 */ /* 0x008ee40000000800 */
[----:B------:R-:W-:-:S02]  /*22b90*/  LEA R4, P1, R19, R3, 0x1 ;  /* 0x0000000313047211 */ /* 0x000fc400078208ff */
[----:B------:R-:W-:Y:S01]  /*22ba0*/  LEA.HI.X.SX32 R137, R0, R16, 0x1, P2 ;  /* 0x0000001000897211 */ /* 0x000fe200010f0eff */
[----:B------:R-:W-:-:S03]  /*22bb0*/  IMAD R0, R147, 0x2, R19 ;  /* 0x0000000293007824 */ /* 0x000fc600078e0213 */
[----:B----4-:R-:W4:Y:S01]  /*22bc0*/  LDC R55, c[0x0][0x278] ;  /* 0x00009e00ff377b82 */ /* 0x010f220000000800 */
[----:B------:R-:W-:Y:S01]  /*22bd0*/  LEA.HI.X.SX32 R5, R19, R16, 0x1, P1 ;  /* 0x0000001013057211 */ /* 0x000fe200008f0eff */
[----:B------:R0:W-:Y:S01]  /*22be0*/  STG.E.U16 desc[UR4][R6.64], R12 ;  /* 0x0000000c06007986 */ /* 0x0001e2000c101504 */
[----:B------:R-:W-:-:S05]  /*22bf0*/  LEA R2, R147, R0, 0x1 ;  /* 0x0000000093027211 */ /* 0x000fca00078e08ff */
[----:B------:R-:W4:Y:S01]  /*22c00*/  LDC R19, c[0x0][0x278] ;  /* 0x00009e00ff137b82 */ /* 0x000f220000000800 */
[----:B------:R-:W-:Y:S02]  /*22c10*/  PRMT R140, R12, 0x7632, R140 ;  /* 0x000076320c8c7816 */ /* 0x000fe4000000008c */
[CC--:B0-----:R-:W-:Y:S01]  /*22c20*/  LEA R6, P1, R0.reuse, R3.reuse, 0x1 ;  /* 0x0000000300067211 */ /* 0x0c1fe200078208ff */
[----:B------:R0:W-:Y:S03]  /*22c30*/  STG.E.U16 desc[UR4][R136.64], R13 ;  /* 0x0000000d88007986 */ /* 0x0001e6000c101504 */
[-C--:B------:R-:W-:Y:S01]  /*22c40*/  LEA.HI.X.SX32 R7, R0, R16.reuse, 0x1, P1 ;  /* 0x0000001000077211 */ /* 0x080fe200008f0eff */
[----:B-1----:R-:W-:Y:S01]  /*22c50*/  IMAD R0, R141, 0x2, R2 ;  /* 0x000000028d007824 */ /* 0x002fe200078e0202 */
[CC--:B------:R-:W-:Y:S02]  /*22c60*/  LEA R12, P1, R2.reuse, R3.reuse, 0x1 ;  /* 0x00000003020c7211 */ /* 0x0c0fe400078208ff */
[----:B------:R-:W-:Y:S01]  /*22c70*/  PRMT R142, R13, 0x7632, R142 ;  /* 0x000076320d8e7816 */ /* 0x000fe2000000008e */
[----:B------:R1:W-:Y:S01]  /*22c80*/  STG.E.U16 desc[UR4][R138.64], R14 ;  /* 0x0000000e8a007986 */ /* 0x0003e2000c101504 */
[----:B0-----:R-:W0:Y:S01]  /*22c90*/  LDC R137, c[0x0][0x278] ;  /* 0x00009e00ff897b82 */ /* 0x001e220000000800 */
[-C--:B------:R-:W-:Y:S01]  /*22ca0*/  LEA.HI.X.SX32 R13, R2, R16.reuse, 0x1, P1 ;  /* 0x00000010020d7211 */ /* 0x080fe200008f0eff */
[----:B---3--:R-:W-:Y:S01]  /*22cb0*/  IMAD R2, R53, 0x2, R0 ;  /* 0x0000000235027824 */ /* 0x008fe200078e0200 */
[C---:B------:R-:W-:Y:S01]  /*22cc0*/  LEA R52, P1, R0.reuse, R3, 0x1 ;  /* 0x0000000300347211 */ /* 0x040fe200078208ff */
[----:B------:R3:W-:Y:S04]  /*22cd0*/  STG.E.U16 desc[UR4][R4.64], R15 ;  /* 0x0000000f04007986 */ /* 0x0007e8000c101504 */
[----:B-1----:R-:W1:Y:S01]  /*22ce0*/  LDC R139, c[0x0][0x278] ;  /* 0x00009e00ff8b7b82 */ /* 0x002e620000000800 */
[----:B------:R-:W-:-:S02]  /*22cf0*/  LEA.HI.X.SX32 R53, R0, R16, 0x1, P1 ;  /* 0x0000001000357211 */ /* 0x000fc400008f0eff */
[----:B------:R-:W-:Y:S02]  /*22d00*/  PRMT R136, R15, 0x7632, R136 ;  /* 0x000076320f887816 */ /* 0x000fe40000000088 */
[CC--:B------:R-:W-:Y:S02]  /*22d10*/  LEA R54, P1, R2.reuse, R3.reuse, 0x1 ;  /* 0x0000000302367211 */ /* 0x0c0fe400078208ff */
[----:B----4-:R-:W-:Y:S01]  /*22d20*/  LEA R0, R55, R2, 0x1 ;  /* 0x0000000237007211 */ /* 0x010fe200078e08ff */
[----:B---3--:R-:W3:Y:S01]  /*22d30*/  LDC R15, c[0x0][0x278] ;  /* 0x00009e00ff0f7b82 */ /* 0x008ee20000000800 */
[-C--:B------:R-:W-:Y:S02]  /*22d40*/  LEA.HI.X.SX32 R55, R2, R16.reuse, 0x1, P1 ;  /* 0x0000001002377211 */ /* 0x080fe400008f0eff */
[----:B------:R-:W-:Y:S01]  /*22d50*/  PRMT R143, R14, 0x7632, R143 ;  /* 0x000076320e8f7816 */ /* 0x000fe2000000008f */
[----:B------:R-:W-:Y:S01]  /*22d60*/  IMAD R2, R19, 0x2, R0 ;  /* 0x0000000213027824 */ /* 0x000fe200078e0200 */
[----:B------:R4:W-:Y:S03]  /*22d70*/  STG.E.U16 desc[UR4][R6.64], R140 ;  /* 0x0000008c06007986 */ /* 0x0009e6000c101504 */
[----:B------:R-:W2:Y:S01]  /*22d80*/  LDC R19, c[0x0][0x278] ;  /* 0x00009e00ff137b82 */ /* 0x000ea20000000800 */
[----:B------:R-:W-:Y:S04]  /*22d90*/  STG.E.U16 desc[UR4][R12.64], R142 ;  /* 0x0000008e0c007986 */ /* 0x000fe8000c101504 */
[----:B------:R4:W-:Y:S01]  /*22da0*/  STG.E.U16 desc[UR4][R52.64], R143 ;  /* 0x0000008f34007986 */ /* 0x0009e2000c101504 */
[-C--:B------:R-:W-:Y:S01]  /*22db0*/  LEA R4, P1, R0, R3.reuse, 0x1 ;  /* 0x0000000300047211 */ /* 0x080fe200078208ff */
[----:B0-----:R-:W-:Y:S01]  /*22dc0*/  IMAD R14, R137, 0x2, R2 ;  /* 0x00000002890e7824 */ /* 0x001fe200078e0202 */
[----:B----4-:R-:W-:Y:S01]  /*22dd0*/  LEA R6, P2, R2, R3, 0x1 ;  /* 0x0000000302067211 */ /* 0x010fe200078408ff */
[----:B------:R-:W0:Y:S08]  /*22de0*/  LDC R137, c[0x0][0x278] ;  /* 0x00009e00ff897b82 */ /* 0x000e300000000800 */
[----:B------:R-:W4:Y:S01]  /*22df0*/  LDC R53, c[0x0][0x278] ;  /* 0x00009e00ff357b82 */ /* 0x000f220000000800 */
[-C--:B------:R-:W-:Y:S01]  /*22e00*/  LEA.HI.X.SX32 R5, R0, R16.reuse, 0x1, P1 ;  /* 0x0000001000057211 */ /* 0x080fe200008f0eff */
[----:B------:R1:W-:Y:S01]  /*22e10*/  STG.E.U16 desc[UR4][R54.64], R136 ;  /* 0x0000008836007986 */ /* 0x0003e2000c101504 */
[----:B------:R-:W-:-:S02]  /*22e20*/  LEA.HI.X.SX32 R7, R2, R16, 0x1, P2 ;  /* 0x0000001002077211 */ /* 0x000fc400010f0eff */
[CC--:B------:R-:W-:Y:S02]  /*22e30*/  LEA R12, P1, R14.reuse, R3.reuse, 0x1 ;  /* 0x000000030e0c7211 */ /* 0x0c0fe400078208ff */
[----:B-1----:R-:W-:Y:S01]  /*22e40*/  LEA R0, R139, R14, 0x1 ;  /* 0x0000000e8b007211 */ /* 0x002fe200078e08ff */
[----:B------:R1:W-:Y:S01]  /*22e50*/  STG.E.U16 desc[UR4][R4.64], R60 ;  /* 0x0000003c04007986 */ /* 0x0003e2000c101504 */
[----:B------:R-:W-:Y:S01]  /*22e60*/  LEA.HI.X.SX32 R13, R14, R16, 0x1, P1 ;  /* 0x000000100e0d7211 */ /* 0x000fe200008f0eff */
[----:B------:R-:W0:Y:S02]  /*22e70*/  LDC R55, c[0x0][0x278] ;  /* 0x00009e00ff377b82 */ /* 0x000e240000000800 */
[----:B------:R1:W-:Y:S01]  /*22e80*/  STG.E.U16 desc[UR4][R6.64], R61 ;  /* 0x0000003d06007986 */ /* 0x0003e2000c101504 */
[----:B------:R-:W-:Y:S01]  /*22e90*/  PRMT R136, R61, 0x7632, R136 ;  /* 0x000076323d887816 */ /* 0x000fe20000000088 */
[----:B---3--:R-:W-:Y:S01]  /*22ea0*/  IMAD R2, R15, 0x2, R0 ;  /* 0x000000020f027824 */ /* 0x008fe200078e0200 */
[----:B------:R-:W-:-:S04]  /*22eb0*/  LEA R14, P1, R0, R3, 0x1 ;  /* 0x00000003000e7211 */ /* 0x000fc800078208ff */
[----:B------:R-:W-:Y:S01]  /*22ec0*/  LEA.HI.X.SX32 R15, R0, R16, 0x1, P1 ;  /* 0x00000010000f7211 */ /* 0x000fe200008f0eff */
[----:B--2---:R-:W-:Y:S01]  /*22ed0*/  IMAD R0, R19, 0x2, R2 ;  /* 0x0000000213007824 */ /* 0x004fe200078e0202 */
[----:B------:R-:W2:Y:S01]  /*22ee0*/  LDC R54, c[0x0][0x278] ;  /* 0x00009e00ff367b82 */ /* 0x000ea20000000800 */
[----:B-1----:R-:W-:-:S07]  /*22ef0*/  LEA R4, P1, R2, R3, 0x1 ;  /* 0x0000000302047211 */ /* 0x002fce00078208ff */
[----:B------:R-:W1:Y:S01]  /*22f00*/  LDC R61, c[0x0][0x278] ;  /* 0x00009e00ff3d7b82 */ /* 0x000e620000000800 */
[----:B------:R-:W-:Y:S02]  /*22f10*/  LEA.HI.X.SX32 R5, R2, R16, 0x1, P1 ;  /* 0x0000001002057211 */ /* 0x000fe400008f0eff */
[----:B------:R-:W-:-:S05]  /*22f20*/  LEA R6, P1, R0, R3, 0x1 ;  /* 0x0000000300067211 */ /* 0x000fca00078208ff */
[----:B------:R-:W3:Y:S01]  /*22f30*/  LDC R19, c[0x0][0x278] ;  /* 0x00009e00ff137b82 */ /* 0x000ee20000000800 */
[----:B----4-:R-:W-:Y:S01]  /*22f40*/  LEA R2, R53, R0, 0x1 ;  /* 0x0000000035027211 */ /* 0x010fe200078e08ff */
[----:B------:R4:W-:Y:S01]  /*22f50*/  STG.E.U16 desc[UR4][R12.64], R62 ;  /* 0x0000003e0c007986 */ /* 0x0009e2000c101504 */
[----:B------:R-:W-:-:S03]  /*22f60*/  LEA.HI.X.SX32 R7, R0, R16, 0x1, P1 ;  /* 0x0000001000077211 */ /* 0x000fc600008f0eff */
[----:B0-----:R-:W-:Y:S01]  /*22f70*/  IMAD R0, R137, 0x2, R2 ;  /* 0x0000000289007824 */ /* 0x001fe200078e0202 */
[----:B------:R-:W-:Y:S01]  /*22f80*/  STG.E.U16 desc[UR4][R14.64], R63 ;  /* 0x0000003f0e007986 */ /* 0x000fe2000c101504 */
[----:B----4-:R-:W-:Y:S02]  /*22f90*/  PRMT R13, R60, 0x7632, R13 ;  /* 0x000076323c0d7816 */ /* 0x010fe4000000000d */
[CC--:B------:R-:W-:Y:S01]  /*22fa0*/  LEA R12, P1, R2.reuse, R3.reuse, 0x1 ;  /* 0x00000003020c7211 */ /* 0x0c0fe200078208ff */
[----:B------:R-:W0:Y:S02]  /*22fb0*/  LDC R60, c[0x0][0x278] ;  /* 0x00009e00ff3c7b82 */ /* 0x000e240000000800 */
[----:B------:R4:W-:Y:S02]  /*22fc0*/  STG.E.U16 desc[UR4][R4.64], R13 ;  /* 0x0000000d04007986 */ /* 0x0009e4000c101504 */
[----:B----4-:R-:W-:Y:S01]  /*22fd0*/  LEA.HI.X.SX32 R13, R2, R16, 0x1, P1 ;  /* 0x00000010020d7211 */ /* 0x010fe200008f0eff */
[----:B------:R-:W-:Y:S01]  /*22fe0*/  IMAD R2, R55, 0x2, R0 ;  /* 0x0000000237027824 */ /* 0x000fe200078e0200 */
[----:B------:R-:W-:-:S02]  /*22ff0*/  LEA R52, P1, R0, R3, 0x1 ;  /* 0x0000000300347211 */ /* 0x000fc400078208ff */
[----:B------:R-:W4:Y:S02]  /*23000*/  LDC R55, c[0x0][0x278] ;  /* 0x00009e00ff377b82 */ /* 0x000f240000000800 */
[----:B------:R-:W-:Y:S02]  /*23010*/  LEA.HI.X.SX32 R53, R0, R16, 0x1, P1 ;  /* 0x0000001000357211 */ /* 0x000fe400008f0eff */
[----:B-1----:R-:W-:Y:S02]  /*23020*/  LEA R0, R61, R2, 0x1 ;  /* 0x000000023d007211 */ /* 0x002fe400078e08ff */
[C---:B------:R-:W-:Y:S01]  /*23030*/  LEA R4, P1, R2.reuse, R3, 0x1 ;  /* 0x0000000302047211 */ /* 0x040fe200078208ff */
[----:B------:R1:W-:Y:S01]  /*23040*/  STG.E.U16 desc[UR4][R6.64], R136 ;  /* 0x0000008806007986 */ /* 0x0003e2000c101504 */
[----:B------:R-:W4:Y:S01]  /*23050*/  LDC R61, c[0x0][0x278] ;  /* 0x00009e00ff3d7b82 */ /* 0x000f220000000800 */
[----:B---3--:R-:W-:Y:S01]  /*23060*/  IMAD R19, R19, 0x2, R0 ;  /* 0x0000000213137824 */ /* 0x008fe200078e0200 */
[----:B------:R-:W-:-:S02]  /*23070*/  LEA.HI.X.SX32 R5, R2, R16, 0x1, P1 ;  /* 0x0000001002057211 */ /* 0x000fc400008f0eff */
[----:B------:R-:W-:Y:S02]  /*23080*/  PRMT R138, R62, 0x7632, R138 ;  /* 0x000076323e8a7816 */ /* 0x000fe4000000008a */
[----:B------:R-:W-:Y:S02]  /*23090*/  PRMT R62, R63, 0x7632, R62 ;  /* 0x000076323f3e7816 */ /* 0x000fe4000000003e */
[----:B------:R-:W3:Y:S01]  /*230a0*/  LDC R63, c[0x0][0x278] ;  /* 0x00009e00ff3f7b82 */ /* 0x000ee20000000800 */
[----:B-1----:R-:W-:-:S04]  /*230b0*/  LEA R6, P1, R19, R3, 0x1 ;  /* 0x0000000313067211 */ /* 0x002fc800078208ff */
[----:B------:R-:W-:Y:S01]  /*230c0*/  LEA.HI.X.SX32 R7, R19, R16, 0x1, P1 ;  /* 0x0000001013077211 */ /* 0x000fe200008f0eff */
[----:B--2---:R-:W-:Y:S01]  /*230d0*/  IMAD R19, R54, 0x2, R19 ;  /* 0x0000000236137824 */ /* 0x004fe200078e0213 */
[----:B------:R1:W-:Y:S01]  /*230e0*/  STG.E.U16 desc[UR4][R12.64], R138 ;  /* 0x0000008a0c007986 */ /* 0x0003e2000c101504 */
[----:B------:R-:W-:-:S03]  /*230f0*/  LEA R14, P2, R0, R3, 0x1 ;  /* 0x00000003000e7211 */ /* 0x000fc600078408ff */
[----:B------:R2:W-:Y:S01]  /*23100*/  STG.E.U16 desc[UR4][R52.64], R62 ;  /* 0x0000003e34007986 */ /* 0x0005e2000c101504 */
[-C--:B------:R-:W-:Y:S02]  /*23110*/  LEA.HI.X.SX32 R15, R0, R16.reuse, 0x1, P2 ;  /* 0x00000010000f7211 */ /* 0x080fe400010f0eff */
[----:B0-----:R-:W-:Y:S02]  /*23120*/  LEA R0, R60, R19, 0x1 ;  /* 0x000000133c007211 */ /* 0x001fe400078e08ff */
[C---:B-1----:R-:W-:Y:S01]  /*23130*/  LEA R12, P1, R19.reuse, R3, 0x1 ;  /* 0x00000003130c7211 */ /* 0x042fe200078208ff */
[----:B--2---:R-:W0:Y:S03]  /*23140*/  LDC R53, c[0x0][0x278] ;  /* 0x00009e00ff357b82 */ /* 0x004e260000000800 */
[----:B------:R-:W-:Y:S01]  /*23150*/  LEA.HI.X.SX32 R13, R19, R16, 0x1, P1 ;  /* 0x00000010130d7211 */ /* 0x000fe200008f0eff */
[----:B------:R1:W-:Y:S01]  /*23160*/  STG.E.U16 desc[UR4][R4.64], R8 ;  /* 0x0000000804007986 */ /* 0x0003e2000c101504 */
[----:B----4-:R-:W-:-:S03]  /*23170*/  IMAD R2, R55, 0x2, R0 ;  /* 0x0000000237027824 */ /* 0x010fc600078e0200 */
[----:B------:R-:W2:Y:S01]  /*23180*/  LDC R19, c[0x0][0x278] ;  /* 0x00009e00ff137b82 */ /* 0x000ea20000000800 */
[----:B------:R4:W-:Y:S01]  /*23190*/  STG.E.U16 desc[UR4][R14.64], R9 ;  /* 0x000000090e007986 */ /* 0x0009e2000c101504 */
[----:B-1----:R-:W-:-:S06]  /*231a0*/  LEA R4, P1, R0, R3, 0x1 ;  /* 0x0000000300047211 */ /* 0x002fcc00078208ff */
[----:B------:R-:W1:Y:S01]  /*231b0*/  LDC R55, c[0x0][0x278] ;  /* 0x00009e00ff377b82 */ /* 0x000e620000000800 */
[----:B------:R3:W-:Y:S01]  /*231c0*/  STG.E.U16 desc[UR4][R6.64], R10 ;  /* 0x0000000a06007986 */ /* 0x0007e2000c101504 */
[----:B------:R-:W-:Y:S01]  /*231d0*/  LEA.HI.X.SX32 R5, R0, R16, 0x1, P1 ;  /* 0x0000001000057211 */ /* 0x000fe200008f0eff */
[----:B------:R-:W-:Y:S01]  /*231e0*/  IMAD R0, R61, 0x2, R2 ;  /* 0x000000023d007824 */ /* 0x000fe200078e0202 */
[----:B----4-:R-:W-:-:S04]  /*231f0*/  PRMT R15, R8, 0x7632, R15 ;  /* 0x00007632080f7816 */ /* 0x010fc8000000000f */
[----:B------:R-:W4:Y:S01]  /*23200*/  LDC R61, c[0x0][0x278] ;  /* 0x00009e00ff3d7b82 */ /* 0x000f220000000800 */
[----:B---3--:R-:W-:-:S04]  /*23210*/  LEA R6, P1, R2, R3, 0x1 ;  /* 0x0000000302067211 */ /* 0x008fc800078208ff */
[----:B------:R-:W-:Y:S02]  /*23220*/  LEA.HI.X.SX32 R7, R2, R16, 0x1, P1 ;  /* 0x0000001002077211 */ /* 0x000fe400008f0eff */
[CC--:B------:R-:W-:Y:S02]  /*23230*/  LEA R8, P1, R0.reuse, R3.reuse, 0x1 ;  /* 0x0000000300087211 */ /* 0x0c0fe400078208ff */
[----:B------:R-:W-:Y:S02]  /*23240*/  LEA R2, R63, R0, 0x1 ;  /* 0x000000003f027211 */ /* 0x000fe400078e08ff */
[----:B------:R-:W-:Y:S01]  /*23250*/  PRMT R52, R9, 0x7632, R52 ;  /* 0x0000763209347816 */ /* 0x000fe20000000034 */
[----:B------:R3:W-:Y:S01]  /*23260*/  STG.E.U16 desc[UR4][R12.64], R11 ;  /* 0x0000000b0c007986 */ /* 0x0007e2000c101504 */
[-C--:B------:R-:W-:Y:S01]  /*23270*/  LEA.HI.X.SX32 R9, R0, R16.reuse, 0x1, P1 ;  /* 0x0000001000097211 */ /* 0x080fe200008f0eff */
[----:B0-----:R-:W-:Y:S01]  /*23280*/  IMAD R0, R53, 0x2, R2 ;  /* 0x0000000235007824 */ /* 0x001fe200078e0202 */
[C---:B------:R-:W-:Y:S01]  /*23290*/  LEA R14, P1, R2.reuse, R3, 0x1 ;  /* 0x00000003020e7211 */ /* 0x040fe200078208ff */
[----:B------:R0:W-:Y:S01]  /*232a0*/  STG.E.U16 desc[UR4][R4.64], R15 ;  /* 0x0000000f04007986 */ /* 0x0001e2000c101504 */
[----:B------:R-:W4:Y:S08]  /*232b0*/  LDC R53, c[0x0][0x278] ;  /* 0x00009e00ff357b82 */ /* 0x000f300000000800 */
[----:B---3--:R-:W3:Y:S01]  /*232c0*/  LDC R13, c[0x0][0x278] ;  /* 0x00009e00ff0d7b82 */ /* 0x008ee20000000800 */
[----:B0-----:R-:W-:Y:S01]  /*232d0*/  LEA.HI.X.SX32 R15, R2, R16, 0x1, P1 ;  /* 0x00000010020f7211 */ /* 0x001fe200008f0eff */
[----:B--2---:R-:W-:-:S06]  /*232e0*/  IMAD R2, R19, 0x2, R0 ;  /* 0x0000000213027824 */ /* 0x004fcc00078e0200 */
[----:B------:R-:W0:Y:S01]  /*232f0*/  LDC R19, c[0x0][0x278] ;  /* 0x00009e00ff137b82 */ /* 0x000e220000000800 */
[CC--:B------:R-:W-:Y:S02]  /*23300*/  LEA R4, P1, R0.reuse, R3.reuse, 0x1 ;  /* 0x0000000300047211 */ /* 0x0c0fe400078208ff */
[----:B-1----:R-:W-:Y:S01]  /*23310*/  LEA R12, R55, R2, 0x1 ;  /* 0x00000002370c7211 */ /* 0x002fe200078e08ff */
[----:B------:R1:W-:Y:S01]  /*23320*/  STG.E.U16 desc[UR4][R6.64], R52 ;  /* 0x0000003406007986 */ /* 0x0003e2000c101504 */
[-C--:B------:R-:W-:Y:S02]  /*23330*/  LEA.HI.X.SX32 R5, R0, R16.reuse, 0x1, P1 ;  /* 0x0000001000057211 */ /* 0x080fe400008f0eff */
[----:B------:R-:W-:Y:S01]  /*23340*/  PRMT R54, R10, 0x7632, R54 ;  /* 0x000076320a367816 */ /* 0x000fe20000000036 */
[----:B------:R-:W2:Y:S01]  /*23350*/  LDC R55, c[0x0][0x278] ;  /* 0x00009e00ff377b82 */ /* 0x000ea20000000800 */
[----:B------:R-:W-:Y:S02]  /*23360*/  PRMT R60, R11, 0x7632, R60 ;  /* 0x000076320b3c7816 */ /* 0x000fe4000000003c */
[CC--:B-1----:R-:W-:Y:S01]  /*23370*/  LEA R6, P1, R12.reuse, R3.reuse, 0x1 ;  /* 0x000000030c067211 */ /* 0x0c2fe200078208ff */
[----:B------:R1:W-:Y:S03]  /*23380*/  STG.E.U16 desc[UR4][R8.64], R54 ;  /* 0x0000003608007986 */ /* 0x0003e6000c101504 */
[----:B------:R-:W-:Y:S01]  /*23390*/  LEA.HI.X.SX32 R7, R12, R16, 0x1, P1 ;  /* 0x000000100c077211 */ /* 0x000fe200008f0eff */
[----:B----4-:R-:W-:Y:S01]  /*233a0*/  IMAD R12, R61, 0x2, R12 ;  /* 0x000000023d0c7824 */ /* 0x010fe200078e020c */
[----:B------:R4:W-:Y:S01]  /*233b0*/  STG.E.U16 desc[UR4][R14.64], R60 ;  /* 0x0000003c0e007986 */ /* 0x0009e2000c101504 */
[-C--:B------:R-:W-:Y:S01]  /*233c0*/  LEA R10, P2, R2, R3.reuse, 0x1 ;  /* 0x00000003020a7211 */ /* 0x080fe200078408ff */
[----:B------:R-:W2:Y:S01]  /*233d0*/  LDC R61, c[0x0][0x278] ;  /* 0x00009e00ff3d7b82 */ /* 0x000ea20000000800 */
[----:B---3--:R-:W-:Y:S01]  /*233e0*/  IMAD R0, R13, 0x2, R12 ;  /* 0x000000020d007824 */ /* 0x008fe200078e020c */
[----:B-1----:R-:W-:-:S06]  /*233f0*/  LEA R8, P1, R12, R3, 0x1 ;  /* 0x000000030c087211 */ /* 0x002fcc00078208ff */
[----:B----4-:R-:W1:Y:S01]  /*23400*/  LDC R15, c[0x0][0x278] ;  /* 0x00009e00ff0f7b82 */ /* 0x010e620000000800 */
[-C--:B------:R-:W-:Y:S01]  /*23410*/  LEA.HI.X.SX32 R11, R2, R16.reuse, 0x1, P2 ;  /* 0x00000010020b7211 */ /* 0x080fe200010f0eff */
[----:B------:R3:W-:Y:S01]  /*23420*/  STG.E.U16 desc[UR4][R4.64], R64 ;  /* 0x0000004004007986 */ /* 0x0007e2000c101504 */
[----:B------:R-:W-:Y:S02]  /*23430*/  LEA.HI.X.SX32 R9, R12, R16, 0x1, P1 ;  /* 0x000000100c097211 */ /* 0x000fe400008f0eff */
[----:B0-----:R-:W-:Y:S01]  /*23440*/  LEA R2, R19, R0, 0x1 ;  /* 0x0000000013027211 */ /* 0x001fe200078e08ff */
[----:B------:R0:W-:Y:S02]  /*23450*/  STG.E.U16 desc[UR4][R10.64], R65 ;  /* 0x000000410a007986 */ /* 0x0001e4000c101504 */
[----:B------:R-:W4:Y:S02]  /*23460*/  LDC R19, c[0x0][0x278] ;  /* 0x00009e00ff137b82 */ /* 0x000f240000000800 */
[----:B------:R0:W-:Y:S01]  /*23470*/  STG.E.U16 desc[UR4][R6.64], R66 ;  /* 0x0000004206007986 */ /* 0x0001e2000c101504 */
[----:B---3--:R-:W-:-:S04]  /*23480*/  LEA R4, P1, R0, R3, 0x1 ;  /* 0x0000000300047211 */ /* 0x008fc800078208ff */
[-C--:B------:R-:W-:Y:S01]  /*23490*/  LEA.HI.X.SX32 R5, R0, R16.reuse, 0x1, P1 ;  /* 0x0000001000057211 */ /* 0x080fe200008f0eff */
[----:B------:R-:W-:Y:S01]  /*234a0*/  IMAD R0, R53, 0x2, R2 ;  /* 0x0000000235007824 */ /* 0x000fe200078e0202 */
[----:B0-----:R-:W-:Y:S01]  /*234b0*/  PRMT R11, R64, 0x7632, R11 ;  /* 0x00007632400b7816 */ /* 0x001fe2000000000b */
[----:B------:R-:W0:Y:S01]  /*234c0*/  LDC R53, c[0x0][0x278] ;  /* 0x00009e00ff357b82 */ /* 0x000e220000000800 */
[CC--:B------:R-:W-:Y:S01]  /*234d0*/  LEA R6, P1, R2.reuse, R3.reuse, 0x1 ;  /* 0x0000000302067211 */ /* 0x0c0fe200078208ff */
[----:B------:R-:W-:Y:S03]  /*234e0*/  STG.E.U16 desc[UR4][R8.64], R67 ;  /* 0x0000004308007986 */ /* 0x000fe6000c101504 */
[----:B------:R-:W-:Y:S01]  /*234f0*/  LEA.HI.X.SX32 R7, R2, R16, 0x1, P1 ;  /* 0x0000001002077211 */ /* 0x000fe200008f0eff */
[----:B--2---:R-:W-:Y:S01]  /*23500*/  IMAD R2, R55, 0x2, R0 ;  /* 0x0000000237027824 */ /* 0x004fe200078e0200 */
[----:B------:R-:W-:Y:S01]  /*23510*/  LEA R10, P1, R0, R3, 0x1 ;  /* 0x00000003000a7211 */ /* 0x000fe200078208ff */
[----:B------:R2:W-:Y:S01]  /*23520*/  STG.E.U16 desc[UR4][R4.64], R11 ;  /* 0x0000000b04007986 */ /* 0x0005e2000c101504 */
[----:B------:R-:W-:Y:S01]  /*23530*/  PRMT R52, R65, 0x7632, R52 ;  /* 0x0000763241347816 */ /* 0x000fe20000000034 */
[----:B------:R-:W3:Y:S01]  /*23540*/  LDC R55, c[0x0][0x278] ;  /* 0x00009e00ff377b82 */ /* 0x000ee20000000800 */
[----:B------:R-:W-:-:S03]  /*23550*/  PRMT R13, R66, 0x7632, R13 ;  /* 0x00007632420d7816 */ /* 0x000fc6000000000d */
[----:B------:R-:W-:Y:S01]  /*23560*/  STG.E.U16 desc[UR4][R6.64], R52 ;  /* 0x0000003406007986 */ /* 0x000fe2000c101504 */
[----:B--2---:R-:W-:Y:S02]  /*23570*/  LEA.HI.X.SX32 R11, R0, R16, 0x1, P1 ;  /* 0x00000010000b7211 */ /* 0x004fe400008f0eff */
[CC--:B------:R-:W-:Y:S02]  /*23580*/  LEA R12, P1, R2.reuse, R3.reuse, 0x1 ;  /* 0x00000003020c7211 */ /* 0x0c0fe400078208ff */
[----:B-1----:R-:W-:Y:S01]  /*23590*/  LEA R0, R15, R2, 0x1 ;  /* 0x000000020f007211 */ /* 0x002fe200078e08ff */
[----:B------:R1:W-:Y:S01]  /*235a0*/  STG.E.U16 desc[UR4][R10.64], R13 ;  /* 0x0000000d0a007986 */ /* 0x0003e2000c101504 */
[----:B------:R-:W2:Y:S01]  /*235b0*/  LDC R15, c[0x0][0x278] ;  /* 0x00009e00ff0f7b82 */ /* 0x000ea20000000800 */
[----:B-1----:R-:W-:Y:S02]  /*235c0*/  LEA.HI.X.SX32 R13, R2, R16, 0x1, P1 ;  /* 0x00000010020d7211 */ /* 0x002fe400008f0eff */
[----:B------:R-:W-:Y:S01]  /*235d0*/  IMAD R2, R61, 0x2, R0 ;  /* 0x000000023d027824 */ /* 0x000fe200078e0200 */
[----:B------:R-:W-:-:S03]  /*235e0*/  LEA R4, P1, R0, R3, 0x1 ;  /* 0x0000000300047211 */ /* 0x000fc600078208ff */
[----:B----4-:R-:W-:Y:S01]  /*235f0*/  IMAD R14, R19, 0x2, R2 ;  /* 0x00000002130e7824 */ /* 0x010fe200078e0202 */
[-C--:B------:R-:W-:Y:S01]  /*23600*/  LEA.HI.X.SX32 R5, R0, R16.reuse, 0x1, P1 ;  /* 0x0000001000057211 */ /* 0x080fe200008f0eff */
[----:B------:R-:W1:Y:S03]  /*23610*/  LDC R19, c[0x0][0x278] ;  /* 0x00009e00ff137b82 */ /* 0x000e660000000800 */
[C---:B------:R-:W-:Y:S02]  /*23620*/  LEA R6, P1, R14.reuse, R3, 0x1 ;  /* 0x000000030e067211 */ /* 0x040fe400078208ff */
[----:B------:R-:W-:Y:S02]  /*23630*/  PRMT R54, R67, 0x7632, R54 ;  /* 0x0000763243367816 */ /* 0x000fe40000000036 */
[----:B------:R-:W-:Y:S02]  /*23640*/  LEA.HI.X.SX32 R7, R14, R16, 0x1, P1 ;  /* 0x000000100e077211 */ /* 0x000fe400008f0eff */
[----:B0-----:R-:W-:-:S02]  /*23650*/  LEA R14, R53, R14, 0x1 ;  /* 0x0000000e350e7211 */ /* 0x001fc400078e08ff */
[----:B------:R-:W0:Y:S01]  /*23660*/  LDC R53, c[0x0][0x278] ;  /* 0x00009e00ff357b82 */ /* 0x000e220000000800 */
[----:B------:R4:W-:Y:S01]  /*23670*/  STG.E.U16 desc[UR4][R12.64], R54 ;  /* 0x000000360c007986 */ /* 0x0009e2000c101504 */
[-C--:B------:R-:W-:Y:S01]  /*23680*/  LEA R8, P2, R2, R3.reuse, 0x1 ;  /* 0x0000000302087211 */ /* 0x080fe200078408ff */
[----:B--2---:R-:W-:Y:S01]  /*23690*/  IMAD R0, R15, 0x2, R14 ;  /* 0x000000020f007824 */ /* 0x004fe200078e020e */
[-C--:B------:R-:W-:Y:S01]  /*236a0*/  LEA R10, P1, R14, R3.reuse, 0x1 ;  /* 0x000000030e0a7211 */ /* 0x080fe200078208ff */
[----:B------:R2:W-:Y:S01]  /*236b0*/  STG.E.U16 desc[UR4][R4.64], R68 ;  /* 0x0000004404007986 */ /* 0x0005e2000c101504 */
[-C--:B------:R-:W-:Y:S02]  /*236c0*/  LEA.HI.X.SX32 R9, R2, R16.reuse, 0x1, P2 ;  /* 0x0000001002097211 */ /* 0x080fe400010f0eff */
[----:B------:R-:W0:Y:S08]  /*236d0*/  LDC R15, c[0x0][0x278] ;  /* 0x00009e00ff0f7b82 */ /* 0x000e300000000800 */
[----:B----4-:R-:W4:Y:S01]  /*236e0*/  LDC R13, c[0x0][0x278] ;  /* 0x00009e00ff0d7b82 */ /* 0x010f220000000800 */
[-C--:B------:R-:W-:Y:S01]  /*236f0*/  LEA.HI.X.SX32 R11, R14, R16.reuse, 0x1, P1 ;  /* 0x000000100e0b7211 */ /* 0x080fe200008f0eff */
[----:B---3--:R-:W-:Y:S01]  /*23700*/  IMAD R2, R55, 0x2, R0 ;  /* 0x0000000237027824 */ /* 0x008fe200078e0200 */
[C---:B--2---:R-:W-:Y:S01]  /*23710*/  LEA R4, P1, R0.reuse, R3, 0x1 ;  /* 0x0000000300047211 */ /* 0x044fe200078208ff */
[----:B------:R2:W-:Y:S04]  /*23720*/  STG.E.U16 desc[UR4][R8.64], R69 ;  /* 0x0000004508007986 */ /* 0x0005e8000c101504 */
[----:B------:R-:W3:Y:S01]  /*23730*/  LDC R55, c[0x0][0x278] ;  /* 0x00009e00ff377b82 */ /* 0x000ee20000000800 */
[----:B------:R0:W-:Y:S01]  /*23740*/  STG.E.U16 desc[UR4][R6.64], R70 ;  /* 0x0000004606007986 */ /* 0x0001e2000c101504 */
[----:B------:R-:W-:-:S02]  /*23750*/  LEA.HI.X.SX32 R5, R0, R16, 0x1, P1 ;  /* 0x0000001000057211 */ /* 0x000fc400008f0eff */
[----:B-1----:R-:W-:Y:S02]  /*23760*/  LEA R0, R19, R2, 0x1 ;  /* 0x0000000213007211 */ /* 0x002fe400078e08ff */
[----:B--2---:R-:W-:Y:S02]  /*23770*/  PRMT R9, R68, 0x7632, R9 ;  /* 0x0000763244097816 */ /* 0x004fe40000000009 */
[----:B------:R-:W1:Y:S01]  /*23780*/  LDC R19, c[0x0][0x278] ;  /* 0x00009e00ff137b82 */ /* 0x000e620000000800 */
[CC--:B0-----:R-:W-:Y:S01]  /*23790*/  LEA R6, P1, R2.reuse, R3.reuse, 0x1 ;  /* 0x0000000302067211 */ /* 0x0c1fe200078208ff */
[----:B------:R-:W-:Y:S03]  /*237a0*/  STG.E.U16 desc[UR4][R10.64], R71 ;  /* 0x000000470a007986 */ /* 0x000fe6000c101504 */
[----:B------:R-:W-:Y:S01]  /*237b0*/  LEA.HI.X.SX32 R7, R2, R16, 0x1, P1 ;  /* 0x0000001002077211 */ /* 0x000fe200008f0eff */
[----:B------:R-:W-:Y:S01]  /*237c0*/  IMAD R2, R53, 0x2, R0 ;  /* 0x0000000235027824 */ /* 0x000fe200078e0200 */
[----:B------:R-:W-:Y:S01]  /*237d0*/  LEA R8, P1, R0, R3, 0x1 ;  /* 0x0000000300087211 */ /* 0x000fe200078208ff */
[----:B------:R0:W-:Y:S01]  /*237e0*/  STG.E.U16 desc[UR4][R4.64], R9 ;  /* 0x0000000904007986 */ /* 0x0001e2000c101504 */
[----:B------:R-:W2:Y:S01]  /*237f0*/  LDC R53, c[0x0][0x278] ;  /* 0x00009e00ff357b82 */ /* 0x000ea20000000800 */
[----:B------:R-:W-:-:S02]  /*23800*/  PRMT R52, R69, 0x7632, R52 ;  /* 0x0000763245347816 */ /* 0x000fc40000000034 */
[----:B0-----:R-:W-:Y:S01]  /*23810*/  LEA.HI.X.SX32 R9, R0, R16, 0x1, P1 ;  /* 0x0000001000097211 */ /* 0x001fe200008f0eff */
[----:B----4-:R-:W-:Y:S01]  /*23820*/  IMAD R0, R13, 0x2, R2 ;  /* 0x000000020d007824 */ /* 0x010fe200078e0202 */
[----:B------:R-:W-:-:S04]  /*23830*/  LEA R12, P1, R2, R3, 0x1 ;  /* 0x00000003020c7211 */ /* 0x000fc800078208ff */
[----:B------:R-:W-:Y:S02]  /*23840*/  LEA.HI.X.SX32 R13, R2, R16, 0x1, P1 ;  /* 0x00000010020d7211 */ /* 0x000fe400008f0eff */
[----:B------:R-:W-:Y:S02]  /*23850*/  LEA R2, R15, R0, 0x1 ;  /* 0x000000000f027211 */ /* 0x000fe400078e08ff */
[----:B------:R-:W0:Y:S01]  /*23860*/  LDC R15, c[0x0][0x278] ;  /* 0x00009e00ff0f7b82 */ /* 0x000e220000000800 */
[C---:B------:R-:W-:Y:S02]  /*23870*/  LEA R4, P1, R0.reuse, R3, 0x1 ;  /* 0x0000000300047211 */ /* 0x040fe400078208ff */
[----:B---3--:R-:W-:Y:S01]  /*23880*/  IMAD R14, R55, 0x2, R2 ;  /* 0x00000002370e7824 */ /* 0x008fe200078e0202 */
[----:B------:R3:W-:Y:S01]  /*23890*/  STG.E.U16 desc[UR4][R6.64], R52 ;  /* 0x0000003406007986 */ /* 0x0007e2000c101504 */
[----:B------:R-:W-:-:S03]  /*238a0*/  LEA.HI.X.SX32 R5, R0, R16, 0x1, P1 ;  /* 0x0000001000057211 */ /* 0x000fc600008f0eff */
[----:B------:R-:W4:Y:S01]  /*238b0*/  LDC R55, c[0x0][0x278] ;  /* 0x00009e00ff377b82 */ /* 0x000f220000000800 */
[----:B------:R-:W-:Y:S02]  /*238c0*/  PRMT R54, R70, 0x7632, R54 ;  /* 0x0000763246367816 */ /* 0x000fe40000000036 */
[----:B------:R-:W-:Y:S02]  /*238d0*/  PRMT R60, R71, 0x7632, R60 ;  /* 0x00007632473c7816 */ /* 0x000fe4000000003c */
[----:B---3--:R-:W-:-:S04]  /*238e0*/  LEA R6, P1, R14, R3, 0x1 ;  /* 0x000000030e067211 */ /* 0x008fc800078208ff */
[----:B------:R-:W-:Y:S01]  /*238f0*/  LEA.HI.X.SX32 R7, R14, R16, 0x1, P1 ;  /* 0x000000100e077211 */ /* 0x000fe200008f0eff */
[----:B-1----:R-:W-:Y:S02]  /*23900*/  IMAD R14, R19, 0x2, R14 ;  /* 0x00000002130e7824 */ /* 0x002fe400078e020e */
[----:B------:R-:W1:Y:S01]  /*23910*/  LDC R19, c[0x0][0x278] ;  /* 0x00009e00ff137b82 */ /* 0x000e620000000800 */
[----:B------:R3:W-:Y:S01]  /*23920*/  STG.E.U16 desc[UR4][R8.64], R54 ;  /* 0x0000003608007986 */ /* 0x0007e2000c101504 */
[----:B------:R-:W-:-:S03]  /*23930*/  LEA R10, P2, R2, R3, 0x1 ;  /* 0x00000003020a7211 */ /* 0x000fc600078408ff */
[----:B------:R3:W-:Y:S01]  /*23940*/  STG.E.U16 desc[UR4][R12.64], R60 ;  /* 0x0000003c0c007986 */ /* 0x0007e2000c101504 */
[----:B--2---:R-:W-:Y:S02]  /*23950*/  LEA R0, R53, R14, 0x1 ;  /* 0x0000000e35007211 */ /* 0x004fe400078e08ff */
[----:B------:R-:W2:Y:S01]  /*23960*/  LDC R53, c[0x0][0x278] ;  /* 0x00009e00ff357b82 */ /* 0x000ea20000000800 */
[----:B------:R-:W-:Y:S02]  /*23970*/  LEA.HI.X.SX32 R11, R2, R16, 0x1, P2 ;  /* 0x00000010020b7211 */ /* 0x000fe400010f0eff */
[----:B---3--:R-:W-:-:S05]  /*23980*/  LEA R8, P1, R14, R3, 0x1 ;  /* 0x000000030e087211 */ /* 0x008fca00078208ff */
[----:B------:R-:W3:Y:S01]  /*23990*/  LDC R13, c[0x0][0x278] ;  /* 0x00009e00ff0d7b82 */ /* 0x000ee20000000800 */
[----:B------:R4:W-:Y:S01]  /*239a0*/  STG.E.U16 desc[UR4][R4.64], R72 ;  /* 0x0000004804007986 */ /* 0x0009e2000c101504 */
[----:B------:R-:W-:Y:S01]  /*239b0*/  LEA.HI.X.SX32 R9, R14, R16, 0x1, P1 ;  /* 0x000000100e097211 */ /* 0x000fe200008f0eff */
[----:B0-----:R-:W-:Y:S02]  /*239c0*/  IMAD R2, R15, 0x2, R0 ;  /* 0x000000020f027824 */ /* 0x001fe400078e0200 */
[----:B------:R0:W-:Y:S03]  /*239d0*/  STG.E.U16 desc[UR4][R10.64], R73 ;  /* 0x000000490a007986 */ /* 0x0001e6000c101504 */
[----:B------:R-:W2:Y:S01]  /*239e0*/  LDC R15, c[0x0][0x278] ;  /* 0x00009e00ff0f7b82 */ /* 0x000ea20000000800 */
[----:B------:R0:W-:Y:S01]  /*239f0*/  STG.E.U16 desc[UR4][R6.64], R74 ;  /* 0x0000004a06007986 */ /* 0x0001e2000c101504 */
[----:B----4-:R-:W-:-:S04]  /*23a00*/  LEA R4, P1, R0, R3, 0x1 ;  /* 0x0000000300047211 */ /* 0x010fc800078208ff */
[-C--:B------:R-:W-:Y:S01]  /*23a10*/  LEA.HI.X.SX32 R5, R0, R16.reuse, 0x1, P1 ;  /* 0x0000001000057211 */ /* 0x080fe200008f0eff */
[----:B------:R-:W-:Y:S01]  /*23a20*/  IMAD R0, R55, 0x2, R2 ;  /* 0x0000000237007824 */ /* 0x000fe200078e0202 */
[----:B0-----:R-:W-:Y:S01]  /*23a30*/  PRMT R11, R72, 0x7632, R11 ;  /* 0x00007632480b7816 */ /* 0x001fe2000000000b */
[----:B------:R-:W0:Y:S01]  /*23a40*/  LDC R55, c[0x0][0x278] ;  /* 0x00009e00ff377b82 */ /* 0x000e220000000800 */
[CC--:B------:R-:W-:Y:S01]  /*23a50*/  LEA R6, P1, R2.reuse, R3.reuse, 0x1 ;  /* 0x0000000302067211 */ /* 0x0c0fe200078208ff */
[----:B------:R-:W-:Y:S03]  /*23a60*/  STG.E.U16 desc[UR4][R8.64], R75 ;  /* 0x0000004b08007986 */ /* 0x000fe6000c101504 */
[----:B------:R-:W-:Y:S02]  /*23a70*/  LEA.HI.X.SX32 R7, R2, R16, 0x1, P1 ;  /* 0x0000001002077211 */ /* 0x000fe400008f0eff */
[----:B------:R-:W-:-:S02]  /*23a80*/  LEA R10, P1, R0, R3, 0x1 ;  /* 0x00000003000a7211 */ /* 0x000fc400078208ff */
[----:B-1----:R-:W-:Y:S01]  /*23a90*/  LEA R2, R19, R0, 0x1 ;  /* 0x0000000013027211 */ /* 0x002fe200078e08ff */
[----:B------:R1:W-:Y:S01]  /*23aa0*/  STG.E.U16 desc[UR4][R4.64], R11 ;  /* 0x0000000b04007986 */ /* 0x0003e2000c101504 */
[----:B------:R-:W4:Y:S01]  /*23ab0*/  LDC R19, c[0x0][0x278] ;  /* 0x00009e00ff137b82 */ /* 0x000f220000000800 */
[----:B------:R-:W-:Y:S02]  /*23ac0*/  PRMT R52, R73, 0x7632, R52 ;  /* 0x0000763249347816 */ /* 0x000fe40000000034 */
[----:B-1----:R-:W-:Y:S01]  /*23ad0*/  LEA.HI.X.SX32 R11, R0, R16, 0x1, P1 ;  /* 0x00000010000b7211 */ /* 0x002fe200008f0eff */
[----:B---3--:R-:W-:Y:S01]  /*23ae0*/  IMAD R0, R13, 0x2, R2 ;  /* 0x000000020d007824 */ /* 0x008fe200078e0202 */
[----:B------:R-:W-:-:S04]  /*23af0*/  LEA R12, P1, R2, R3, 0x1 ;  /* 0x00000003020c7211 */ /* 0x000fc800078208ff */
[----:B------:R-:W-:Y:S01]  /*23b00*/  LEA.HI.X.SX32 R13, R2, R16, 0x1, P1 ;  /* 0x00000010020d7211 */ /* 0x000fe200008f0eff */
[----:B--2---:R-:W-:Y:S01]  /*23b10*/  IMAD R2, R53, 0x2, R0 ;  /* 0x0000000235027824 */ /* 0x004fe200078e0200 */
[C---:B------:R-:W-:Y:S01]  /*23b20*/  LEA R4, P1, R0.reuse, R3, 0x1 ;  /* 0x0000000300047211 */ /* 0x040fe200078208ff */
[----:B------:R-:W1:Y:S03]  /*23b30*/  LDC R53, c[0x0][0x278] ;  /* 0x00009e00ff357b82 */ /* 0x000e660000000800 */
[----:B------:R-:W-:Y:S01]  /*23b40*/  LEA R14, R15, R2, 0x1 ;  /* 0x000000020f0e7211 */ /* 0x000fe200078e08ff */
[----:B------:R2:W-:Y:S01]  /*23b50*/  STG.E.U16 desc[UR4][R6.64], R52 ;  /* 0x0000003406007986 */ /* 0x0005e2000c101504 */
[----:B------:R-:W-:-:S03]  /*23b60*/  LEA.HI.X.SX32 R5, R0, R16, 0x1, P1 ;  /* 0x0000001000057211 */ /* 0x000fc600008f0eff */
[----:B------:R-:W3:Y:S01]  /*23b70*/  LDC R15, c[0x0][0x278] ;  /* 0x00009e00ff0f7b82 */ /* 0x000ee20000000800 */
[----:B------:R-:W-:Y:S02]  /*23b80*/  PRMT R54, R74, 0x7632, R54 ;  /* 0x000076324a367816 */ /* 0x000fe40000000036 */
[----:B------:R-:W-:Y:S02]  /*23b90*/  PRMT R60, R75, 0x7632, R60 ;  /* 0x000076324b3c7816 */ /* 0x000fe4000000003c */
[----:B--2---:R-:W-:-:S04]  /*23ba0*/  LEA R6, P1, R14, R3, 0x1 ;  /* 0x000000030e067211 */ /* 0x004fc800078208ff */
[----:B------:R-:W-:Y:S01]  /*23bb0*/  LEA.HI.X.SX32 R7, R14, R16, 0x1, P1 ;  /* 0x000000100e077211 */ /* 0x000fe200008f0eff */
[----:B0-----:R-:W-:Y:S02]  /*23bc0*/  IMAD R14, R55, 0x2, R14 ;  /* 0x00000002370e7824 */ /* 0x001fe400078e020e */
[----:B------:R-:W0:Y:S01]  /*23bd0*/  LDC R55, c[0x0][0x278] ;  /* 0x00009e00ff377b82 */ /* 0x000e220000000800 */
[----:B------:R2:W-:Y:S04]  /*23be0*/  STG.E.U16 desc[UR4][R10.64], R54 ;  /* 0x000000360a007986 */ /* 0x0005e8000c101504 */
[----:B------:R2:W-:Y:S01]  /*23bf0*/  STG.E.U16 desc[UR4][R12.64], R60 ;  /* 0x0000003c0c007986 */ /* 0x0005e2000c101504 */
[----:B------:R-:W-:Y:S01]  /*23c00*/  LEA R8, P2, R2, R3, 0x1 ;  /* 0x0000000302087211 */ /* 0x000fe200078408ff */
[----:B----4-:R-:W-:-:S02]  /*23c10*/  IMAD R0, R19, 0x2, R14 ;  /* 0x0000000213007824 */ /* 0x010fc400078e020e */
[----:B------:R-:W4:Y:S01]  /*23c20*/  LDC R19, c[0x0][0x278] ;  /* 0x00009e00ff137b82 */ /* 0x000f220000000800 */
[----:B------:R-:W-:Y:S02]  /*23c30*/  LEA.HI.X.SX32 R9, R2, R16, 0x1, P2 ;  /* 0x0000001002097211 */ /* 0x000fe400010f0eff */
[----:B--2---:R-:W-:-:S05]  /*23c40*/  LEA R10, P1, R14, R3, 0x1 ;  /* 0x000000030e0a7211 */ /* 0x004fca00078208ff */
[----:B------:R-:W2:Y:S01]  /*23c50*/  LDC R13, c[0x0][0x278] ;  /* 0x00009e00ff0d7b82 */ /* 0x000ea20000000800 */
[----:B------:R3:W-:Y:S01]  /*23c60*/  STG.E.U16 desc[UR4][R4.64], R76 ;  /* 0x0000004c04007986 */ /* 0x0007e2000c101504 */
[----:B------:R-:W-:Y:S02]  /*23c70*/  LEA.HI.X.SX32 R11, R14, R16, 0x1, P1 ;  /* 0x000000100e0b7211 */ /* 0x000fe400008f0eff */
[----:B-1----:R-:W-:Y:S01]  /*23c80*/  LEA R2, R53, R0, 0x1 ;  /* 0x0000000035027211 */ /* 0x002fe200078e08ff */
[----:B------:R1:W-:Y:S03]  /*23c90*/  STG.E.U16 desc[UR4][R8.64], R77 ;  /* 0x0000004d08007986 */ /* 0x0003e6000c101504 */
[----:B------:R-:W4:Y:S01]  /*23ca0*/  LDC R53, c[0x0][0x278] ;  /* 0x00009e00ff357b82 */ /* 0x000f220000000800 */
[----:B------:R1:W-:Y:S01]  /*23cb0*/  STG.E.U16 desc[UR4][R6.64], R78 ;  /* 0x0000004e06007986 */ /* 0x0003e2000c101504 */
[----:B---3--:R-:W-:-:S04]  /*23cc0*/  LEA R4, P1, R0, R3, 0x1 ;  /* 0x0000000300047211 */ /* 0x008fc800078208ff */
[-C--:B------:R-:W-:Y:S01]  /*23cd0*/  LEA.HI.X.SX32 R5, R0, R16.reuse, 0x1, P1 ;  /* 0x0000001000057211 */ /* 0x080fe200008f0eff */
[----:B------:R-:W-:Y:S01]  /*23ce0*/  IMAD R0, R15, 0x2, R2 ;  /* 0x000000020f007824 */ /* 0x000fe200078e0202 */
[----:B-1----:R-:W-:Y:S01]  /*23cf0*/  PRMT R9, R76, 0x7632, R9 ;  /* 0x000076324c097816 */ /* 0x002fe20000000009 */
[----:B------:R-:W1:Y:S01]  /*23d00*/  LDC R15, c[0x0][0x278] ;  /* 0x00009e00ff0f7b82 */ /* 0x000e620000000800 */
[CC--:B------:R-:W-:Y:S01]  /*23d10*/  LEA R6, P1, R2.reuse, R3.reuse, 0x1 ;  /* 0x0000000302067211 */ /* 0x0c0fe200078208ff */
[----:B------:R-:W-:Y:S03]  /*23d20*/  STG.E.U16 desc[UR4][R10.64], R79 ;  /* 0x0000004f0a007986 */ /* 0x000fe6000c101504 */
[----:B------:R-:W-:Y:S01]  /*23d30*/  LEA.HI.X.SX32 R7, R2, R16, 0x1, P1 ;  /* 0x0000001002077211 */ /* 0x000fe200008f0eff */
[----:B0-----:R-:W-:Y:S01]  /*23d40*/  IMAD R2, R55, 0x2, R0 ;  /* 0x0000000237027824 */ /* 0x001fe200078e0200 */
[----:B------:R-:W-:Y:S01]  /*23d50*/  LEA R8, P1, R0, R3, 0x1 ;  /* 0x0000000300087211 */ /* 0x000fe200078208ff */
[----:B------:R0:W-:Y:S01]  /*23d60*/  STG.E.U16 desc[UR4][R4.64], R9 ;  /* 0x0000000904007986 */ /* 0x0001e2000c101504 */
[----:B------:R-:W3:Y:S01]  /*23d70*/  LDC R55, c[0x0][0x278] ;  /* 0x00009e00ff377b82 */ /* 0x000ee20000000800 */
[----:B------:R-:W-:-:S02]  /*23d80*/  PRMT R52, R77, 0x7632, R52 ;  /* 0x000076324d347816 */ /* 0x000fc40000000034 */
[----:B0-----:R-:W-:Y:S02]  /*23d90*/  LEA.HI.X.SX32 R9, R0, R16, 0x1, P1 ;  /* 0x0000001000097211 */ /* 0x001fe400008f0eff */
[C---:B------:R-:W-:Y:S02]  /*23da0*/  LEA R12, P1, R2.reuse, R3, 0x1 ;  /* 0x00000003020c7211 */ /* 0x040fe400078208ff */
[----:B--2---:R-:W-:Y:S02]  /*23db0*/  LEA R0, R13, R2, 0x1 ;  /* 0x000000020d007211 */ /* 0x004fe400078e08ff */
[----:B------:R-:W-:-:S03]  /*23dc0*/  LEA.HI.X.SX32 R13, R2, R16, 0x1, P1 ;  /* 0x00000010020d7211 */ /* 0x000fc600008f0eff */
[----:B----4-:R-:W-:Y:S01]  /*23dd0*/  IMAD R2, R19, 0x2, R0 ;  /* 0x0000000213027824 */ /* 0x010fe200078e0200 */
[C---:B------:R-:W-:Y:S01]  /*23de0*/  LEA R4, P1, R0.reuse, R3, 0x1 ;  /* 0x0000000300047211 */ /* 0x040fe200078208ff */
[----:B------:R-:W0:Y:S02]  /*23df0*/  LDC R19, c[0x0][0x278] ;  /* 0x00009e00ff137b82 */ /* 0x000e240000000800 */
[----:B------:R-:W-:Y:S01]  /*23e00*/  IMAD R14, R53, 0x2, R2 ;  /* 0x00000002350e7824 */ /* 0x000fe200078e0202 */
[----:B------:R2:W-:Y:S01]  /*23e10*/  STG.E.U16 desc[UR4][R6.64], R52 ;  /* 0x0000003406007986 */ /* 0x0005e2000c101504 */
[----:B------:R-:W-:-:S04]  /*23e20*/  LEA.HI.X.SX32 R5, R0, R16, 0x1, P1 ;  /* 0x0000001000057211 */ /* 0x000fc800008f0eff */
[----:B------:R-:W4:Y:S01]  /*23e30*/  LDC R53, c[0x0][0x278] ;  /* 0x00009e00ff357b82 */ /* 0x000f220000000800 */
[----:B------:R-:W-:Y:S02]  /*23e40*/  PRMT R54, R78, 0x7632, R54 ;  /* 0x000076324e367816 */ /* 0x000fe40000000036 */
[CC--:B--2---:R-:W-:Y:S02]  /*23e50*/  LEA R6, P1, R14.reuse, R3.reuse, 0x1 ;  /* 0x000000030e067211 */ /* 0x0c4fe400078208ff */
[----:B------:R-:W-:Y:S02]  /*23e60*/  PRMT R60, R79, 0x7632, R60 ;  /* 0x000076324f3c7816 */ /* 0x000fe4000000003c */
[----:B------:R-:W-:Y:S02]  /*23e70*/  LEA.HI.X.SX32 R7, R14, R16, 0x1, P1 ;  /* 0x000000100e077211 */ /* 0x000fe400008f0eff */
[----:B-1----:R-:W-:Y:S02]  /*23e80*/  LEA R14, R15, R14, 0x1 ;  /* 0x0000000e0f0e7211 */ /* 0x002fe400078e08ff */
[----:B------:R-:W1:Y:S01]  /*23e90*/  LDC R15, c[0x0][0x278] ;  /* 0x00009e00ff0f7b82 */ /* 0x000e620000000800 */
[----:B------:R2:W-:Y:S04]  /*23ea0*/  STG.E.U16 desc[UR4][R8.64], R54 ;  /* 0x0000003608007986 */ /* 0x0005e8000c101504 */
[----:B------:R2:W-:Y:S01]  /*23eb0*/  STG.E.U16 desc[UR4][R12.64], R60 ;  /* 0x0000003c0c007986 */ /* 0x0005e2000c101504 */
[----:B------:R-:W-:Y:S01]  /*23ec0*/  LEA R10, P2, R2, R3, 0x1 ;  /* 0x00000003020a7211 */ /* 0x000fe200078408ff */
[----:B---3--:R-:W-:-:S02]  /*23ed0*/  IMAD R0, R55, 0x2, R14 ;  /* 0x0000000237007824 */ /* 0x008fc400078e020e */
[----:B------:R-:W3:Y:S01]  /*23ee0*/  LDC R55, c[0x0][0x278] ;  /* 0x00009e00ff377b82 */ /* 0x000ee20000000800 */
[----:B------:R-:W-:Y:S02]  /*23ef0*/  LEA.HI.X.SX32 R11, R2, R16, 0x1, P2 ;  /* 0x00000010020b7211 */ /* 0x000fe400010f0eff */
[----:B--2---:R-:W-:-:S05]  /*23f00*/  LEA R8, P1, R14, R3, 0x1 ;  /* 0x000000030e087211 */ /* 0x004fca00078208ff */
[----:B------:R-:W2:Y:S01]  /*23f10*/  LDC R13, c[0x0][0x278] ;  /* 0x00009e00ff0d7b82 */ /* 0x000ea20000000800 */
[----:B------:R4:W-:Y:S01]  /*23f20*/  STG.E.U16 desc[UR4][R4.64], R80 ;  /* 0x0000005004007986 */ /* 0x0009e2000c101504 */
[----:B------:R-:W-:Y:S01]  /*23f30*/  LEA.HI.X.SX32 R9, R14, R16, 0x1, P1 ;  /* 0x000000100e097211 */ /* 0x000fe200008f0eff */
[----:B0-----:R-:W-:Y:S02]  /*23f40*/  IMAD R2, R19, 0x2, R0 ;  /* 0x0000000213027824 */ /* 0x001fe400078e0200 */
[----:B------:R-:W-:Y:S03]  /*23f50*/  STG.E.U16 desc[UR4][R10.64], R81 ;  /* 0x000000510a007986 */ /* 0x000fe6000c101504 */
[----:B------:R-:W0:Y:S01]  /*23f60*/  LDC R19, c[0x0][0x278] ;  /* 0x00009e00ff137b82 */ /* 0x000e220000000800 */
[----:B------:R1:W-:Y:S01]  /*23f70*/  STG.E.U16 desc[UR4][R6.64], R82 ;  /* 0x0000005206007986 */ /* 0x0003e2000c101504 */
[----:B----4-:R-:W-:-:S04]  /*23f80*/  LEA R4, P1, R0, R3, 0x1 ;  /* 0x0000000300047211 */ /* 0x010fc800078208ff */
[----:B------:R-:W-:Y:S02]  /*23f90*/  LEA.HI.X.SX32 R5, R0, R16, 0x1, P1 ;  /* 0x0000001000057211 */ /* 0x000fe400008f0eff */
[----:B------:R-:W-:Y:S02]  /*23fa0*/  LEA R0, R53, R2, 0x1 ;  /* 0x0000000235007211 */ /* 0x000fe400078e08ff */
[-C--:B-1----:R-:W-:Y:S01]  /*23fb0*/  LEA R6, P1, R2, R3.reuse, 0x1 ;  /* 0x0000000302067211 */ /* 0x082fe200078208ff */
[----:B------:R-:W1:Y:S01]  /*23fc0*/  LDC R53, c[0x0][0x278] ;  /* 0x00009e00ff357b82 */ /* 0x000e620000000800 */
[----:B------:R-:W-:Y:S02]  /*23fd0*/  PRMT R11, R80, 0x7632, R11 ;  /* 0x00007632500b7816 */ /* 0x000fe4000000000b */
[----:B------:R-:W-:Y:S01]  /*23fe0*/  LEA.HI.X.SX32 R7, R2, R16, 0x1, P1 ;  /* 0x0000001002077211 */ /* 0x000fe200008f0eff */
[----:B------:R-:W-:Y:S01]  /*23ff0*/  IMAD R2, R15, 0x2, R0 ;  /* 0x000000020f027824 */ /* 0x000fe200078e0200 */
[----:B------:R-:W-:Y:S01]  /*24000*/  LEA R10, P1, R0, R3, 0x1 ;  /* 0x00000003000a7211 */ /* 0x000fe200078208ff */
[----:B------:R-:W-:Y:S02]  /*24010*/  STG.E.U16 desc[UR4][R8.64], R83 ;  /* 0x0000005308007986 */ /* 0x000fe4000c101504 */
[----:B------:R-:W4:Y:S02]  /*24020*/  LDC R15, c[0x0][0x278] ;  /* 0x00009e00ff0f7b82 */ /* 0x000f240000000800 */
[----:B------:R3:W-:Y:S01]  /*24030*/  STG.E.U16 desc[UR4][R4.64], R11 ;  /* 0x0000000b04007986 */ /* 0x0007e2000c101504 */
[----:B------:R-:W-:-:S02]  /*24040*/  PRMT R52, R81, 0x7632, R52 ;  /* 0x0000763251347816 */ /* 0x000fc40000000034 */
[----:B---3--:R-:W-:Y:S01]  /*24050*/  LEA.HI.X.SX32 R11, R0, R16, 0x1, P1 ;  /* 0x00000010000b7211 */ /* 0x008fe200008f0eff */
[----:B--2---:R-:W-:Y:S01]  /*24060*/  IMAD R0, R13, 0x2, R2 ;  /* 0x000000020d007824 */ /* 0x004fe200078e0202 */
[----:B------:R-:W-:-:S04]  /*24070*/  LEA R12, P1, R2, R3, 0x1 ;  /* 0x00000003020c7211 */ /* 0x000fc800078208ff */
[----:B------:R-:W-:Y:S02]  /*24080*/  LEA.HI.X.SX32 R13, R2, R16, 0x1, P1 ;  /* 0x00000010020d7211 */ /* 0x000fe400008f0eff */
[----:B------:R-:W-:Y:S02]  /*24090*/  LEA R2, R55, R0, 0x1 ;  /* 0x0000000037027211 */ /* 0x000fe400078e08ff */
[C---:B------:R-:W-:Y:S01]  /*240a0*/  LEA R4, P1, R0.reuse, R3, 0x1 ;  /* 0x0000000300047211 */ /* 0x040fe200078208ff */
[----:B------:R-:W2:Y:S02]  /*240b0*/  LDC R55, c[0x0][0x278] ;  /* 0x00009e00ff377b82 */ /* 0x000ea40000000800 */
[----:B0-----:R-:W-:Y:S01]  /*240c0*/  IMAD R14, R19, 0x2, R2 ;  /* 0x00000002130e7824 */ /* 0x001fe200078e0202 */
[----:B------:R0:W-:Y:S01]  /*240d0*/  STG.E.U16 desc[UR4][R6.64], R52 ;  /* 0x0000003406007986 */ /* 0x0001e2000c101504 */
[----:B------:R-:W-:-:S04]  /*240e0*/  LEA.HI.X.SX32 R5, R0, R16, 0x1, P1 ;  /* 0x0000001000057211 */ /* 0x000fc800008f0eff */
[----:B------:R-:W3:Y:S01]  /*240f0*/  LDC R19, c[0x0][0x278] ;  /* 0x00009e00ff137b82 */ /* 0x000ee20000000800 */
[----:B------:R-:W-:Y:S02]  /*24100*/  PRMT R54, R82, 0x7632, R54 ;  /* 0x0000763252367816 */ /* 0x000fe40000000036 */
[CC--:B0-----:R-:W-:Y:S02]  /*24110*/  LEA R6, P1, R14.reuse, R3.reuse, 0x1 ;  /* 0x000000030e067211 */ /* 0x0c1fe400078208ff */
[----:B------:R-:W-:Y:S02]  /*24120*/  PRMT R60, R83, 0x7632, R60 ;  /* 0x00007632533c7816 */ /* 0x000fe4000000003c */
[----:B------:R-:W-:Y:S02]  /*24130*/  LEA.HI.X.SX32 R7, R14, R16, 0x1, P1 ;  /* 0x000000100e077211 */ /* 0x000fe400008f0eff */
[----:B-1----:R-:W-:Y:S02]  /*24140*/  LEA R14, R53, R14, 0x1 ;  /* 0x0000000e350e7211 */ /* 0x002fe400078e08ff */
[----:B------:R-:W0:Y:S01]  /*24150*/  LDC R53, c[0x0][0x278] ;  /* 0x00009e00ff357b82 */ /* 0x000e220000000800 */
[----:B------:R1:W-:Y:S04]  /*24160*/  STG.E.U16 desc[UR4][R10.64], R54 ;  /* 0x000000360a007986 */ /* 0x0003e8000c101504 */
[----:B------:R1:W-:Y:S01]  /*24170*/  STG.E.U16 desc[UR4][R12.64], R60 ;  /* 0x0000003c0c007986 */ /* 0x0003e2000c101504 */
[----:B------:R-:W-:Y:S01]  /*24180*/  LEA R8, P2, R2, R3, 0x1 ;  /* 0x0000000302087211 */ /* 0x000fe200078408ff */
[----:B----4-:R-:W-:-:S02]  /*24190*/  IMAD R0, R15, 0x2, R14 ;  /* 0x000000020f007824 */ /* 0x010fc400078e020e */
[----:B------:R-:W4:Y:S01]  /*241a0*/  LDC R15, c[0x0][0x278] ;  /* 0x00009e00ff0f7b82 */ /* 0x000f220000000800 */
[----:B------:R-:W-:Y:S02]  /*241b0*/  LEA.HI.X.SX32 R9, R2, R16, 0x1, P2 ;  /* 0x0000001002097211 */ /* 0x000fe400010f0eff */
[----:B-1----:R-:W-:-:S05]  /*241c0*/  LEA R10, P1, R14, R3, 0x1 ;  /* 0x000000030e0a7211 */ /* 0x002fca00078208ff */
[----:B------:R-:W1:Y:S01]  /*241d0*/  LDC R13, c[0x0][0x278] ;  /* 0x00009e00ff0d7b82 */ /* 0x000e620000000800 */
[----:B------:R3:W-:Y:S01]  /*241e0*/  STG.E.U16 desc[UR4][R4.64], R84 ;  /* 0x0000005404007986 */ /* 0x0007e2000c101504 */
[----:B------:R-:W-:Y:S02]  /*241f0*/  LEA.HI.X.SX32 R11, R14, R16, 0x1, P1 ;  /* 0x000000100e0b7211 */ /* 0x000fe400008f0eff */
[----:B--2---:R-:W-:Y:S01]  /*24200*/  LEA R2, R55, R0, 0x1 ;  /* 0x0000000037027211 */ /* 0x004fe200078e08ff */
[----:B------:R2:W-:Y:S03]  /*24210*/  STG.E.U16 desc[UR4][R8.64], R85 ;  /* 0x0000005508007986 */ /* 0x0005e6000c101504 */
[----:B------:R-:W4:Y:S01]  /*24220*/  LDC R55, c[0x0][0x278] ;  /* 0x00009e00ff377b82 */ /* 0x000f220000000800 */
[----:B------:R2:W-:Y:S01]  /*24230*/  STG.E.U16 desc[UR4][R6.64], R86 ;  /* 0x0000005606007986 */ /* 0x0005e2000c101504 */
[----:B---3--:R-:W-:-:S04]  /*24240*/  LEA R4, P1, R0, R3, 0x1 ;  /* 0x0000000300047211 */ /* 0x008fc800078208ff */
[-C--:B------:R-:W-:Y:S01]  /*24250*/  LEA.HI.X.SX32 R5, R0, R16.reuse, 0x1, P1 ;  /* 0x0000001000057211 */ /* 0x080fe200008f0eff */
[----:B------:R-:W-:Y:S01]  /*24260*/  IMAD R0, R19, 0x2, R2 ;  /* 0x0000000213007824 */ /* 0x000fe200078e0202 */
[----:B--2---:R-:W-:Y:S01]  /*24270*/  PRMT R9, R84, 0x7632, R9 ;  /* 0x0000763254097816 */ /* 0x004fe20000000009 */
[----:B------:R-:W2:Y:S01]  /*24280*/  LDC R19, c[0x0][0x278] ;  /* 0x00009e00ff137b82 */ /* 0x000ea20000000800 */
[CC--:B------:R-:W-:Y:S01]  /*24290*/  LEA R6, P1, R2.reuse, R3.reuse, 0x1 ;  /* 0x0000000302067211 */ /* 0x0c0fe200078208ff */
[----:B------:R-:W-:Y:S03]  /*242a0*/  STG.E.U16 desc[UR4][R10.64], R87 ;  /* 0x000000570a007986 */ /* 0x000fe6000c101504 */
[----:B------:R-:W-:Y:S02]  /*242b0*/  LEA.HI.X.SX32 R7, R2, R16, 0x1, P1 ;  /* 0x0000001002077211 */ /* 0x000fe400008f0eff */
[----:B------:R-:W-:-:S02]  /*242c0*/  LEA R8, P1, R0, R3, 0x1 ;  /* 0x0000000300087211 */ /* 0x000fc400078208ff */
[----:B0-----:R-:W-:Y:S01]  /*242d0*/  LEA R2, R53, R0, 0x1 ;  /* 0x0000000035027211 */ /* 0x001fe200078e08ff */
[----:B------:R0:W-:Y:S01]  /*242e0*/  STG.E.U16 desc[UR4][R4.64], R9 ;  /* 0x0000000904007986 */ /* 0x0001e2000c101504 */
[----:B------:R-:W3:Y:S01]  /*242f0*/  LDC R53, c[0x0][0x278] ;  /* 0x00009e00ff357b82 */ /* 0x000ee20000000800 */
[----:B------:R-:W-:Y:S02]  /*24300*/  PRMT R52, R85, 0x7632, R52 ;  /* 0x0000763255347816 */ /* 0x000fe40000000034 */
[----:B0-----:R-:W-:Y:S01]  /*24310*/  LEA.HI.X.SX32 R9, R0, R16, 0x1, P1 ;  /* 0x0000001000097211 */ /* 0x001fe200008f0eff */
[----:B-1----:R-:W-:Y:S01]  /*24320*/  IMAD R0, R13, 0x2, R2 ;  /* 0x000000020d007824 */ /* 0x002fe200078e0202 */
[----:B------:R-:W-:-:S04]  /*24330*/  LEA R12, P1, R2, R3, 0x1 ;  /* 0x00000003020c7211 */ /* 0x000fc800078208ff */
[----:B------:R-:W-:Y:S02]  /*24340*/  LEA.HI.X.SX32 R13, R2, R16, 0x1, P1 ;  /* 0x00000010020d7211 */ /* 0x000fe400008f0eff */
[----:B----4-:R-:W-:Y:S02]  /*24350*/  LEA R2, R15, R0, 0x1 ;  /* 0x000000000f027211 */ /* 0x010fe400078e08ff */
[C---:B------:R-:W-:Y:S01]  /*24360*/  LEA R4, P1, R0.reuse, R3, 0x1 ;  /* 0x0000000300047211 */ /* 0x040fe200078208ff */
[----:B------:R-:W0:Y:S02]  /*24370*/  LDC R15, c[0x0][0x278] ;  /* 0x00009e00ff0f7b82 */ /* 0x000e240000000800 */
[----:B------:R-:W-:Y:S01]  /*24380*/  IMAD R14, R55, 0x2, R2 ;  /* 0x00000002370e7824 */ /* 0x000fe200078e0202 */
[----:B------:R1:W-:Y:S01]  /*24390*/  STG.E.U16 desc[UR4][R6.64], R52 ;  /* 0x0000003406007986 */ /* 0x0003e2000c101504 */
[----:B------:R-:W-:-:S04]  /*243a0*/  LEA.HI.X.SX32 R5, R0, R16, 0x1, P1 ;  /* 0x0000001000057211 */ /* 0x000fc800008f0eff */
[----:B------:R-:W4:Y:S01]  /*243b0*/  LDC R55, c[0x0][0x278] ;  /* 0x00009e00ff377b82 */ /* 0x000f220000000800 */
[----:B------:R-:W-:Y:S02]  /*243c0*/  PRMT R54, R86, 0x7632, R54 ;  /* 0x0000763256367816 */ /* 0x000fe40000000036 */
[CC--:B-1----:R-:W-:Y:S02]  /*243d0*/  LEA R6, P1, R14.reuse, R3.reuse, 0x1 ;  /* 0x000000030e067211 */ /* 0x0c2fe400078208ff */
[----:B------:R-:W-:Y:S02]  /*243e0*/  PRMT R60, R87, 0x7632, R60 ;  /* 0x00007632573c7816 */ /* 0x000fe4000000003c */
[----:B------:R-:W-:Y:S02]  /*243f0*/  LEA.HI.X.SX32 R7, R14, R16, 0x1, P1 ;  /* 0x000000100e077211 */ /* 0x000fe400008f0eff */
[----:B--2---:R-:W-:Y:S02]  /*24400*/  LEA R14, R19, R14, 0x1 ;  /* 0x0000000e130e7211 */ /* 0x004fe400078e08ff */
        /* <DEDUP_REMOVED lines=10> */
[----:B------:R-:W-:Y:S02]  /*244b0*/  LEA.HI.X.SX32 R9, R14, R16, 0x1, P1 ;  /* 0x000000100e097211 */ /* 0x000fe400008f0eff */
[----:B0-----:R-:W-:Y:S01]  /*244c0*/  LEA R2, R15, R0, 0x1 ;  /* 0x000000000f027211 */ /* 0x001fe200078e08ff */
[----:B------:R0:W-:Y:S03]  /*244d0*/  STG.E.U16 desc[UR4][R10.64], R89 ;  /* 0x000000590a007986 */ /* 0x0001e6000c101504 */
[----:B------:R-:W3:Y:S01]  /*244e0*/  LDC R15, c[0x0][0x278] ;  /* 0x00009e00ff0f7b82 */ /* 0x000ee20000000800 */
        /* <DEDUP_REMOVED lines=15> */
[----:B--2---:R-:W-:Y:S01]  /*245e0*/  IMAD R0, R13, 0x2, R2 ;  /* 0x000000020d007824 */ /* 0x004fe200078e0202 */
[----:B------:R-:W-:-:S04]  /*245f0*/  LEA R12, P1, R2, R3, 0x1 ;  /* 0x00000003020c7211 */ /* 0x000fc800078208ff */
[----:B------:R-:W-:Y:S02]  /*24600*/  LEA.HI.X.SX32 R13, R2, R16, 0x1, P1 ;  /* 0x00000010020d7211 */ /* 0x000fe400008f0eff */
[----:B---3--:R-:W-:Y:S02]  /*24610*/  LEA R2, R53, R0, 0x1 ;  /* 0x0000000035027211 */ /* 0x008fe400078e08ff */
[C---:B------:R-:W-:Y:S01]  /*24620*/  LEA R4, P1, R0.reuse, R3, 0x1 ;  /* 0x0000000300047211 */ /* 0x040fe200078208ff */
[----:B------:R-:W1:Y:S02]  /*24630*/  LDC R53, c[0x0][0x278] ;  /* 0x00009e00ff357b82 */ /* 0x000e640000000800 */
[----:B------:R-:W-:Y:S01]  /*24640*/  IMAD R14, R15, 0x2, R2 ;  /* 0x000000020f0e7824 */ /* 0x000fe200078e0202 */
[----:B------:R2:W-:Y:S01]  /*24650*/  STG.E.U16 desc[UR4][R6.64], R52 ;  /* 0x0000003406007986 */ /* 0x0005e2000c101504 */
[----:B------:R-:W-:-:S04]  /*24660*/  LEA.HI.X.SX32 R5, R0, R16, 0x1, P1 ;  /* 0x0000001000057211 */ /* 0x000fc800008f0eff */
[----:B------:R-:W3:Y:S01]  /*24670*/  LDC R15, c[0x0][0x278] ;  /* 0x00009e00ff0f7b82 */ /* 0x000ee20000000800 */
[----:B------:R-:W-:Y:S02]  /*24680*/  PRMT R54, R90, 0x7632, R54 ;  /* 0x000076325a367816 */ /* 0x000fe40000000036 */
[CC--:B--2---:R-:W-:Y:S02]  /*24690*/  LEA R6, P1, R14.reuse, R3.reuse, 0x1 ;  /* 0x000000030e067211 */ /* 0x0c4fe400078208ff */
[----:B------:R-:W-:Y:S02]  /*246a0*/  PRMT R60, R91, 0x7632, R60 ;  /* 0x000076325b3c7816 */ /* 0x000fe4000000003c */
[----:B------:R-:W-:Y:S02]  /*246b0*/  LEA.HI.X.SX32 R7, R14, R16, 0x1, P1 ;  /* 0x000000100e077211 */ /* 0x000fe400008f0eff */
[----:B0-----:R-:W-:Y:S02]  /*246c0*/  LEA R14, R55, R14, 0x1 ;  /* 0x0000000e370e7211 */ /* 0x001fe400078e08ff */
        /* <DEDUP_REMOVED lines=29> */
[----:B--2---:R-:W-:Y:S01]  /*248a0*/  IMAD R0, R13, 0x2, R2 ;  /* 0x000000020d007824 */ /* 0x004fe200078e0202 */
        /* <DEDUP_REMOVED lines=454> */
[C---:B------:R-:W-:Y:S01]  /*26510*/  LEA R10, P2, R2.reuse, R3, 0x1 ;  /* 0x00000003020a7211 */ /* 0x040fe200078408ff */
[----:B------:R-:W1:Y:S01]  /*26520*/  LDC R19, c[0x0][0x278] ;  /* 0x00009e00ff137b82 */ /* 0x000e620000000800 */
[----:B------:R2:W-:Y:S02]  /*26530*/  STG.E.U16 desc[UR4][R8.64], R54 ;  /* 0x0000003608007986 */ /* 0x0005e4000c101504 */
[----:B------:R-:W-:-:S02]  /*26540*/  LEA.HI.X.SX32 R11, R2, R16, 0x1, P2 ;  /* 0x00000010020b7211 */ /* 0x000fc400010f0eff */
[----:B------:R2:W-:Y:S01]  /*26550*/  STG.E.U16 desc[UR4][R12.64], R56 ;  /* 0x000000380c007986 */ /* 0x0005e2000c101504 */
[----:B------:R-:W-:Y:S01]  /*26560*/  PRMT R52, R25, 0x7632, R52 ;  /* 0x0000763219347816 */ /* 0x000fe20000000034 */
[----:B---3--:R-:W-:Y:S02]  /*26570*/  IMAD R0, R53, 0x2, R14 ;  /* 0x0000000235007824 */ /* 0x008fe400078e020e */
[----:B------:R3:W-:Y:S01]  /*26580*/  STG.E.U16 desc[UR4][R4.64], R24 ;  /* 0x0000001804007986 */ /* 0x0007e2000c101504 */
[----:B------:R-:W1:Y:S03]  /*26590*/  LDC R53, c[0x0][0x278] ;  /* 0x00009e00ff357b82 */ /* 0x000e660000000800 */
[----:B------:R0:W-:Y:S01]  /*265a0*/  STG.E.U16 desc[UR4][R10.64], R25 ;  /* 0x000000190a007986 */ /* 0x0001e2000c101504 */
[----:B--2---:R-:W-:-:S04]  /*265b0*/  LEA R8, P1, R14, R3, 0x1 ;  /* 0x000000030e087211 */ /* 0x004fc800078208ff */
[----:B------:R-:W2:Y:S01]  /*265c0*/  LDC R13, c[0x0][0x278] ;  /* 0x00009e00ff0d7b82 */ /* 0x000ea20000000800 */
[----:B------:R-:W-:Y:S02]  /*265d0*/  LEA.HI.X.SX32 R9, R14, R16, 0x1, P1 ;  /* 0x000000100e097211 */ /* 0x000fe400008f0eff */
[----:B---3--:R-:W-:-:S05]  /*265e0*/  LEA R4, P1, R0, R3, 0x1 ;  /* 0x0000000300047211 */ /* 0x008fca00078208ff */
[----:B0-----:R-:W0:Y:S01]  /*265f0*/  LDC R25, c[0x0][0x278] ;  /* 0x00009e00ff197b82 */ /* 0x001e220000000800 */
[----:B------:R-:W-:Y:S01]  /*26600*/  LEA R2, R15, R0, 0x1 ;  /* 0x000000000f027211 */ /* 0x000fe200078e08ff */
[----:B------:R3:W-:Y:S01]  /*26610*/  STG.E.U16 desc[UR4][R6.64], R26 ;  /* 0x0000001a06007986 */ /* 0x0007e2000c101504 */
[----:B------:R-:W-:-:S05]  /*26620*/  LEA.HI.X.SX32 R5, R0, R16, 0x1, P1 ;  /* 0x0000001000057211 */ /* 0x000fca00008f0eff */
[----:B------:R-:W0:Y:S01]  /*26630*/  LDC R15, c[0x0][0x278] ;  /* 0x00009e00ff0f7b82 */ /* 0x000e220000000800 */
[----:B----4-:R-:W-:Y:S01]  /*26640*/  IMAD R0, R55, 0x2, R2 ;  /* 0x0000000237007824 */ /* 0x010fe200078e0202 */
[----:B------:R-:W-:Y:S02]  /*26650*/  PRMT R11, R24, 0x7632, R11 ;  /* 0x00007632180b7816 */ /* 0x000fe4000000000b */
[CC--:B---3--:R-:W-:Y:S01]  /*26660*/  LEA R6, P1, R2.reuse, R3.reuse, 0x1 ;  /* 0x0000000302067211 */ /* 0x0c8fe200078208ff */
[----:B------:R-:W-:Y:S03]  /*26670*/  STG.E.U16 desc[UR4][R8.64], R27 ;  /* 0x0000001b08007986 */ /* 0x000fe6000c101504 */
[----:B------:R-:W-:Y:S02]  /*26680*/  LEA.HI.X.SX32 R7, R2, R16, 0x1, P1 ;  /* 0x0000001002077211 */ /* 0x000fe400008f0eff */
[----:B------:R-:W-:-:S02]  /*26690*/  LEA R10, P1, R0, R3, 0x1 ;  /* 0x00000003000a7211 */ /* 0x000fc400078208ff */
[----:B-1----:R-:W-:Y:S01]  /*266a0*/  LEA R2, R19, R0, 0x1 ;  /* 0x0000000013027211 */ /* 0x002fe200078e08ff */
[----:B------:R1:W-:Y:S01]  /*266b0*/  STG.E.U16 desc[UR4][R4.64], R11 ;  /* 0x0000000b04007986 */ /* 0x0003e2000c101504 */
[----:B------:R-:W3:Y:S01]  /*266c0*/  LDC R19, c[0x0][0x278] ;  /* 0x00009e00ff137b82 */ /* 0x000ee20000000800 */
[----:B-1----:R-:W-:Y:S02]  /*266d0*/  LEA.HI.X.SX32 R11, R0, R16, 0x1, P1 ;  /* 0x00000010000b7211 */ /* 0x002fe400008f0eff */
[----:B--2---:R-:W-:Y:S01]  /*266e0*/  IMAD R0, R13, 0x2, R2 ;  /* 0x000000020d007824 */ /* 0x004fe200078e0202 */
[----:B------:R-:W-:-:S04]  /*266f0*/  LEA R12, P1, R2, R3, 0x1 ;  /* 0x00000003020c7211 */ /* 0x000fc800078208ff */
[----:B------:R-:W-:Y:S02]  /*26700*/  LEA.HI.X.SX32 R13, R2, R16, 0x1, P1 ;  /* 0x00000010020d7211 */ /* 0x000fe400008f0eff */
[----:B0-----:R-:W-:Y:S02]  /*26710*/  LEA R2, R25, R0, 0x1 ;  /* 0x0000000019027211 */ /* 0x001fe400078e08ff */
[----:B------:R-:W0:Y:S01]  /*26720*/  LDC R25, c[0x0][0x278] ;  /* 0x00009e00ff197b82 */ /* 0x000e220000000800 */
[----:B------:R-:W-:Y:S02]  /*26730*/  LEA R4, P1, R0, R3, 0x1 ;  /* 0x0000000300047211 */ /* 0x000fe400078208ff */
[----:B------:R-:W-:Y:S01]  /*26740*/  IMAD R14, R15, 0x2, R2 ;  /* 0x000000020f0e7824 */ /* 0x000fe200078e0202 */
[----:B------:R-:W-:Y:S01]  /*26750*/  PRMT R24, R26, 0x7632, R24 ;  /* 0x000076321a187816 */ /* 0x000fe20000000018 */
[----:B------:R1:W-:Y:S03]  /*26760*/  STG.E.U16 desc[UR4][R6.64], R52 ;  /* 0x0000003406007986 */ /* 0x0003e6000c101504 */
[----:B------:R-:W2:Y:S01]  /*26770*/  LDC R15, c[0x0][0x278] ;  /* 0x00009e00ff0f7b82 */ /* 0x000ea20000000800 */
[----:B------:R-:W-:-:S02]  /*26780*/  LEA.HI.X.SX32 R5, R0, R16, 0x1, P1 ;  /* 0x0000001000057211 */ /* 0x000fc400008f0eff */
[----:B------:R-:W-:Y:S01]  /*26790*/  PRMT R26, R27, 0x7632, R26 ;  /* 0x000076321b1a7816 */ /* 0x000fe2000000001a */
[----:B------:R-:W-:Y:S04]  /*267a0*/  STG.E.U16 desc[UR4][R10.64], R24 ;  /* 0x000000180a007986 */ /* 0x000fe8000c101504 */
[----:B------:R-:W4:Y:S01]  /*267b0*/  LDC R27, c[0x0][0x278] ;  /* 0x00009e00ff1b7b82 */ /* 0x000f220000000800 */
[-C--:B-1----:R-:W-:Y:S01]  /*267c0*/  LEA R6, P1, R14, R3.reuse, 0x1 ;  /* 0x000000030e067211 */ /* 0x082fe200078208ff */
[----:B------:R1:W-:Y:S01]  /*267d0*/  STG.E.U16 desc[UR4][R12.64], R26 ;  /* 0x0000001a0c007986 */ /* 0x0003e2000c101504 */
[----:B------:R-:W-:Y:S02]  /*267e0*/  LEA R8, P2, R2, R3, 0x1 ;  /* 0x0000000302087211 */ /* 0x000fe400078408ff */
[----:B------:R-:W-:-:S02]  /*267f0*/  LEA.HI.X.SX32 R7, R14, R16, 0x1, P1 ;  /* 0x000000100e077211 */ /* 0x000fc400008f0eff */
[----:B------:R-:W-:Y:S02]  /*26800*/  LEA R14, R53, R14, 0x1 ;  /* 0x0000000e350e7211 */ /* 0x000fe400078e08ff */
[----:B------:R-:W-:Y:S01]  /*26810*/  LEA.HI.X.SX32 R9, R2, R16, 0x1, P2 ;  /* 0x0000001002097211 */ /* 0x000fe200010f0eff */
[----:B-1----:R-:W1:Y:S01]  /*26820*/  LDC R13, c[0x0][0x278] ;  /* 0x00009e00ff0d7b82 */ /* 0x002e620000000800 */
[----:B------:R-:W-:Y:S01]  /*26830*/  LEA R10, P1, R14, R3, 0x1 ;  /* 0x000000030e0a7211 */ /* 0x000fe200078208ff */
[----:B---3--:R-:W-:Y:S01]  /*26840*/  IMAD R0, R19, 0x2, R14 ;  /* 0x0000000213007824 */ /* 0x008fe200078e020e */
[----:B------:R3:W-:Y:S01]  /*26850*/  STG.E.U16 desc[UR4][R4.64], R20 ;  /* 0x0000001404007986 */ /* 0x0007e2000c101504 */
[----:B------:R-:W-:-:S04]  /*26860*/  PRMT R24, R21, 0x7632, R24 ;  /* 0x0000763215187816 */ /* 0x000fc80000000018 */
[----:B------:R-:W1:Y:S01]  /*26870*/  LDC R19, c[0x0][0x278] ;  /* 0x00009e00ff137b82 */ /* 0x000e620000000800 */
[----:B------:R-:W-:Y:S01]  /*26880*/  LEA.HI.X.SX32 R11, R14, R16, 0x1, P1 ;  /* 0x000000100e0b7211 */ /* 0x000fe200008f0eff */
[----:B------:R2:W-:Y:S01]  /*26890*/  STG.E.U16 desc[UR4][R8.64], R21 ;  /* 0x0000001508007986 */ /* 0x0005e2000c101504 */
[----:B0-----:R-:W-:Y:S02]  /*268a0*/  LEA R2, R25, R0, 0x1 ;  /* 0x0000000019027211 */ /* 0x001fe400078e08ff */
[C---:B---3--:R-:W-:Y:S01]  /*268b0*/  LEA R4, P1, R0.reuse, R3, 0x1 ;  /* 0x0000000300047211 */ /* 0x048fe200078208ff */
[----:B------:R0:W-:Y:S02]  /*268c0*/  STG.E.U16 desc[UR4][R6.64], R22 ;  /* 0x0000001606007986 */ /* 0x0001e4000c101504 */
[----:B------:R-:W3:Y:S01]  /*268d0*/  LDC R25, c[0x0][0x278] ;  /* 0x00009e00ff197b82 */ /* 0x000ee20000000800 */
[----:B------:R-:W-:Y:S01]  /*268e0*/  LEA.HI.X.SX32 R5, R0, R16, 0x1, P1 ;  /* 0x0000001000057211 */ /* 0x000fe200008f0eff */
[----:B--2---:R-:W-:-:S06]  /*268f0*/  IMAD R0, R15, 0x2, R2 ;  /* 0x000000020f007824 */ /* 0x004fcc00078e0202 */
[----:B------:R-:W2:Y:S01]  /*26900*/  LDC R21, c[0x0][0x278] ;  /* 0x00009e00ff157b82 */ /* 0x000ea20000000800 */
[----:B0-----:R-:W-:Y:S02]  /*26910*/  LEA R6, P1, R2, R3, 0x1 ;  /* 0x0000000302067211 */ /* 0x001fe400078208ff */
[----:B------:R-:W-:Y:S02]  /*26920*/  PRMT R9, R20, 0x7632, R9 ;  /* 0x0000763214097816 */ /* 0x000fe40000000009 */
[----:B------:R-:W-:-:S03]  /*26930*/  LEA.HI.X.SX32 R7, R2, R16, 0x1, P1 ;  /* 0x0000001002077211 */ /* 0x000fc600008f0eff */
[----:B------:R-:W0:Y:S01]  /*26940*/  LDC R15, c[0x0][0x278] ;  /* 0x00009e00ff0f7b82 */ /* 0x000e220000000800 */
[----:B------:R-:W-:Y:S02]  /*26950*/  LEA R8, P1, R0, R3, 0x1 ;  /* 0x0000000300087211 */ /* 0x000fe400078208ff */
[----:B----4-:R-:W-:Y:S01]  /*26960*/  LEA R2, R27, R0, 0x1 ;  /* 0x000000001b027211 */ /* 0x010fe200078e08ff */
[----:B------:R4:W-:Y:S04]  /*26970*/  STG.E.U16 desc[UR4][R10.64], R23 ;  /* 0x000000170a007986 */ /* 0x0009e8000c101504 */
[----:B------:R1:W-:Y:S01]  /*26980*/  STG.E.U16 desc[UR4][R4.64], R9 ;  /* 0x0000000904007986 */ /* 0x0003e2000c101504 */
[----:B------:R-:W-:Y:S01]  /*26990*/  PRMT R20, R22, 0x7632, R20 ;  /* 0x0000763216147816 */ /* 0x000fe20000000014 */
[----:B------:R-:W3:Y:S01]  /*269a0*/  LDC R27, c[0x0][0x278] ;  /* 0x00009e00ff1b7b82 */ /* 0x000ee20000000800 */
[----:B------:R-:W-:-:S07]  /*269b0*/  PRMT R22, R23, 0x7632, R22 ;  /* 0x0000763217167816 */ /* 0x000fce0000000016 */
[----:B----4-:R-:W4:Y:S01]  /*269c0*/  LDC R23, c[0x0][0x278] ;  /* 0x00009e00ff177b82 */ /* 0x010f220000000800 */
[----:B-1----:R-:W-:Y:S01]  /*269d0*/  LEA.HI.X.SX32 R9, R0, R16, 0x1, P1 ;  /* 0x0000001000097211 */ /* 0x002fe200008f0eff */
[----:B------:R-:W-:Y:S01]  /*269e0*/  IMAD R0, R13, 0x2, R2 ;  /* 0x000000020d007824 */ /* 0x000fe200078e0202 */
[----:B------:R-:W-:-:S04]  /*269f0*/  LEA R12, P1, R2, R3, 0x1 ;  /* 0x00000003020c7211 */ /* 0x000fc800078208ff */
[----:B------:R-:W-:Y:S02]  /*26a00*/  LEA.HI.X.SX32 R13, R2, R16, 0x1, P1 ;  /* 0x00000010020d7211 */ /* 0x000fe400008f0eff */
[----:B------:R-:W-:Y:S02]  /*26a10*/  LEA R2, R19, R0, 0x1 ;  /* 0x0000000013027211 */ /* 0x000fe400078e08ff */
[C---:B------:R-:W-:Y:S01]  /*26a20*/  LEA R4, P1, R0.reuse, R3, 0x1 ;  /* 0x0000000300047211 */ /* 0x040fe200078208ff */
[----:B------:R-:W1:Y:S02]  /*26a30*/  LDC R19, c[0x0][0x278] ;  /* 0x00009e00ff137b82 */ /* 0x000e640000000800 */
[----:B--2---:R-:W-:Y:S01]  /*26a40*/  IMAD R14, R21, 0x2, R2 ;  /* 0x00000002150e7824 */ /* 0x004fe200078e0202 */
[----:B------:R2:W-:Y:S01]  /*26a50*/  STG.E.U16 desc[UR4][R6.64], R24 ;  /* 0x0000001806007986 */ /* 0x0005e2000c101504 */
[----:B------:R-:W-:-:S04]  /*26a60*/  LEA.HI.X.SX32 R5, R0, R16, 0x1, P1 ;  /* 0x0000001000057211 */ /* 0x000fc800008f0eff */
[----:B------:R-:W3:Y:S01]  /*26a70*/  LDC R21, c[0x0][0x278] ;  /* 0x00009e00ff157b82 */ /* 0x000ee20000000800 */
[----:B--2---:R-:W-:-:S04]  /*26a80*/  LEA R6, P1, R14, R3, 0x1 ;  /* 0x000000030e067211 */ /* 0x004fc800078208ff */
        /* <DEDUP_REMOVED lines=10> */
[----:B-1----:R-:W1:Y:S01]  /*26b30*/  LDC R13, c[0x0][0x278] ;  /* 0x00009e00ff0d7b82 */ /* 0x002e620000000800 */
[----:B------:R2:W-:Y:S01]  /*26b40*/  STG.E.U16 desc[UR4][R4.64], R32 ;  /* 0x0000002004007986 */ /* 0x0005e2000c101504 */
[----:B------:R-:W-:Y:S02]  /*26b50*/  LEA.HI.X.SX32 R9, R14, R16, 0x1, P1 ;  /* 0x000000100e097211 */ /* 0x000fe400008f0eff */
[----:B------:R-:W-:Y:S01]  /*26b60*/  LEA R2, R19, R0, 0x1 ;  /* 0x0000000013027211 */ /* 0x000fe200078e08ff */
[----:B------:R3:W-:Y:S03]  /*26b70*/  STG.E.U16 desc[UR4][R10.64], R33 ;  /* 0x000000210a007986 */ /* 0x0007e6000c101504 */
[----:B------:R-:W4:Y:S01]  /*26b80*/  LDC R19, c[0x0][0x278] ;  /* 0x00009e00ff137b82 */ /* 0x000f220000000800 */
[----:B------:R3:W-:Y:S01]  /*26b90*/  STG.E.U16 desc[UR4][R6.64], R34 ;  /* 0x0000002206007986 */ /* 0x0007e2000c101504 */
[----:B--2---:R-:W-:-:S04]  /*26ba0*/  LEA R4, P1, R0, R3, 0x1 ;  /* 0x0000000300047211 */ /* 0x004fc800078208ff */
[-C--:B------:R-:W-:Y:S01]  /*26bb0*/  LEA.HI.X.SX32 R5, R0, R16.reuse, 0x1, P1 ;  /* 0x0000001000057211 */ /* 0x080fe200008f0eff */
[----:B---3--:R-:W-:Y:S01]  /*26bc0*/  IMAD R0, R21, 0x2, R2 ;  /* 0x0000000215007824 */ /* 0x008fe200078e0202 */
[----:B------:R-:W-:Y:S01]  /*26bd0*/  PRMT R11, R32, 0x7632, R11 ;  /* 0x00007632200b7816 */ /* 0x000fe2000000000b */
        /* <DEDUP_REMOVED lines=99> */
[----:B------:R-:W-:-:S03]  /*27210*/  LEA R12, P1, R2, R3, 0x1 ;  /* 0x00000003020c7211 */ /* 0x000fc600078208ff */
[----:B------:R-:W0:Y:S01]  /*27220*/  LDC R29, c[0x0][0x278] ;  /* 0x00009e00ff1d7b82 */ /* 0x000e220000000800 */
[----:B------:R-:W-:Y:S02]  /*27230*/  LEA.HI.X.SX32 R13, R2, R16, 0x1, P1 ;  /* 0x00000010020d7211 */ /* 0x000fe400008f0eff */
[----:B----4-:R-:W-:Y:S02]  /*27240*/  LEA R2, R21, R0, 0x1 ;  /* 0x0000000015027211 */ /* 0x010fe400078e08ff */
[----:B------:R-:W-:-:S03]  /*27250*/  LEA R4, P1, R0, R3, 0x1 ;  /* 0x0000000300047211 */ /* 0x000fc600078208ff */
[----:B------:R-:W2:Y:S01]  /*27260*/  LDC R21, c[0x0][0x278] ;  /* 0x00009e00ff157b82 */ /* 0x000ea20000000800 */
[----:B------:R-:W-:Y:S01]  /*27270*/  IMAD R14, R15, 0x2, R2 ;  /* 0x000000020f0e7824 */ /* 0x000fe200078e0202 */
[----:B------:R4:W-:Y:S01]  /*27280*/  STG.E.U16 desc[UR4][R6.64], R20 ;  /* 0x0000001406007986 */ /* 0x0009e2000c101504 */
[----:B------:R-:W-:-:S05]  /*27290*/  LEA.HI.X.SX32 R5, R0, R16, 0x1, P1 ;  /* 0x0000001000057211 */ /* 0x000fca00008f0eff */
[----:B------:R-:W0:Y:S01]  /*272a0*/  LDC R15, c[0x0][0x278] ;  /* 0x00009e00ff0f7b82 */ /* 0x000e220000000800 */
[----:B------:R-:W-:Y:S02]  /*272b0*/  PRMT R22, R30, 0x7632, R22 ;  /* 0x000076321e167816 */ /* 0x000fe40000000016 */
[CC--:B----4-:R-:W-:Y:S02]  /*272c0*/  LEA R6, P1, R14.reuse, R3.reuse, 0x1 ;  /* 0x000000030e067211 */ /* 0x0d0fe400078208ff */
        /* <DEDUP_REMOVED lines=10> */
[----:B----4-:R-:W-:-:S05]  /*27370*/  LEA R10, P1, R14, R3, 0x1 ;  /* 0x000000030e0a7211 */ /* 0x010fca00078208ff */
[----:B------:R-:W4:Y:S01]  /*27380*/  LDC R13, c[0x0][0x278] ;  /* 0x00009e00ff0d7b82 */ /* 0x000f220000000800 */
[----:B------:R0:W-:Y:S01]  /*27390*/  STG.E.U16 desc[UR4][R4.64], R40 ;  /* 0x0000002804007986 */ /* 0x0001e2000c101504 */
[----:B------:R-:W-:Y:S02]  /*273a0*/  LEA.HI.X.SX32 R11, R14, R16, 0x1, P1 ;  /* 0x000000100e0b7211 */ /* 0x000fe400008f0eff */
[----:B--2---:R-:W-:Y:S01]  /*273b0*/  LEA R2, R21, R0, 0x1 ;  /* 0x0000000015027211 */ /* 0x004fe200078e08ff */
[----:B------:R2:W-:Y:S03]  /*273c0*/  STG.E.U16 desc[UR4][R8.64], R41 ;  /* 0x0000002908007986 */ /* 0x0005e6000c101504 */
[----:B------:R-:W3:Y:S01]  /*273d0*/  LDC R21, c[0x0][0x278] ;  /* 0x00009e00ff157b82 */ /* 0x000ee20000000800 */
[----:B------:R2:W-:Y:S01]  /*273e0*/  STG.E.U16 desc[UR4][R6.64], R42 ;  /* 0x0000002a06007986 */ /* 0x0005e2000c101504 */
[----:B0-----:R-:W-:-:S04]  /*273f0*/  LEA R4, P1, R0, R3, 0x1 ;  /* 0x0000000300047211 */ /* 0x001fc800078208ff */
[-C--:B------:R-:W-:Y:S01]  /*27400*/  LEA.HI.X.SX32 R5, R0, R16.reuse, 0x1, P1 ;  /* 0x0000001000057211 */ /* 0x080fe200008f0eff */
[----:B------:R-:W-:Y:S01]  /*27410*/  IMAD R0, R15, 0x2, R2 ;  /* 0x000000020f007824 */ /* 0x000fe200078e0202 */
[----:B--2---:R-:W-:Y:S01]  /*27420*/  PRMT R9, R40, 0x7632, R9 ;  /* 0x0000763228097816 */ /* 0x004fe20000000009 */
[----:B------:R-:W0:Y:S01]  /*27430*/  LDC R15, c[0x0][0x278] ;  /* 0x00009e00ff0f7b82 */ /* 0x000e220000000800 */
[CC--:B------:R-:W-:Y:S01]  /*27440*/  LEA R6, P1, R2.reuse, R3.reuse, 0x1 ;  /* 0x0000000302067211 */ /* 0x0c0fe200078208ff */
[----:B------:R-:W-:Y:S03]  /*27450*/  STG.E.U16 desc[UR4][R10.64], R43 ;  /* 0x0000002b0a007986 */ /* 0x000fe6000c101504 */
[----:B------:R-:W-:Y:S02]  /*27460*/  LEA.HI.X.SX32 R7, R2, R16, 0x1, P1 ;  /* 0x0000001002077211 */ /* 0x000fe400008f0eff */
[----:B------:R-:W-:-:S02]  /*27470*/  LEA R8, P1, R0, R3, 0x1 ;  /* 0x0000000300087211 */ /* 0x000fc400078208ff */
[----:B-1----:R-:W-:Y:S01]  /*27480*/  LEA R2, R23, R0, 0x1 ;  /* 0x0000000017027211 */ /* 0x002fe200078e08ff */
[----:B------:R1:W-:Y:S01]  /*27490*/  STG.E.U16 desc[UR4][R4.64], R9 ;  /* 0x0000000904007986 */ /* 0x0003e2000c101504 */
[----:B------:R-:W2:Y:S01]  /*274a0*/  LDC R23, c[0x0][0x278] ;  /* 0x00009e00ff177b82 */ /* 0x000ea20000000800 */
[----:B------:R-:W-:Y:S02]  /*274b0*/  PRMT R20, R41, 0x7632, R20 ;  /* 0x0000763229147816 */ /* 0x000fe40000000014 */
[----:B-1----:R-:W-:Y:S01]  /*274c0*/  LEA.HI.X.SX32 R9, R0, R16, 0x1, P1 ;  /* 0x0000001000097211 */ /* 0x002fe200008f0eff */
[----:B----4-:R-:W-:Y:S01]  /*274d0*/  IMAD R0, R13, 0x2, R2 ;  /* 0x000000020d007824 */ /* 0x010fe200078e0202 */
        /* <DEDUP_REMOVED lines=8> */
[----:B------:R-:W4:Y:S01]  /*27560*/  LDC R21, c[0x0][0x278] ;  /* 0x00009e00ff157b82 */ /* 0x000f220000000800 */
[----:B------:R-:W-:Y:S02]  /*27570*/  PRMT R22, R42, 0x7632, R22 ;  /* 0x000076322a167816 */ /* 0x000fe40000000016 */
[CC--:B---3--:R-:W-:Y:S02]  /*27580*/  LEA R6, P1, R14.reuse, R3.reuse, 0x1 ;  /* 0x000000030e067211 */ /* 0x0c8fe400078208ff */
[----:B------:R-:W-:Y:S02]  /*27590*/  PRMT R24, R43, 0x7632, R24 ;  /* 0x000076322b187816 */ /* 0x000fe40000000018 */
[----:B------:R-:W-:Y:S02]  /*275a0*/  LEA.HI.X.SX32 R7, R14, R16, 0x1, P1 ;  /* 0x000000100e077211 */ /* 0x000fe400008f0eff */
[----:B0-----:R-:W-:Y:S02]  /*275b0*/  LEA R14, R15, R14, 0x1 ;  /* 0x0000000e0f0e7211 */ /* 0x001fe400078e08ff */
[----:B------:R-:W0:Y:S01]  /*275c0*/  LDC R15, c[0x0][0x278] ;  /* 0x00009e00ff0f7b82 */ /* 0x000e220000000800 */
[----:B------:R3:W-:Y:S04]  /*275d0*/  STG.E.U16 desc[UR4][R8.64], R22 ;  /* 0x0000001608007986 */ /* 0x0007e8000c101504 */
[----:B------:R3:W-:Y:S01]  /*275e0*/  STG.E.U16 desc[UR4][R12.64], R24 ;  /* 0x000000180c007986 */ /* 0x0007e2000c101504 */
[----:B------:R-:W-:Y:S01]  /*275f0*/  LEA R10, P2, R2, R3, 0x1 ;  /* 0x00000003020a7211 */ /* 0x000fe200078408ff */
[----:B--2---:R-:W-:-:S02]  /*27600*/  IMAD R0, R23, 0x2, R14 ;  /* 0x0000000217007824 */ /* 0x004fc400078e020e */
[----:B------:R-:W2:Y:S01]  /*27610*/  LDC R23, c[0x0][0x278] ;  /* 0x00009e00ff177b82 */ /* 0x000ea20000000800 */
[----:B------:R-:W-:Y:S02]  /*27620*/  LEA.HI.X.SX32 R11, R2, R16, 0x1, P2 ;  /* 0x00000010020b7211 */ /* 0x000fe400010f0eff */
[----:B---3--:R-:W-:-:S05]  /*27630*/  LEA R8, P1, R14, R3, 0x1 ;  /* 0x000000030e087211 */ /* 0x008fca00078208ff */
[----:B------:R-:W3:Y:S01]  /*27640*/  LDC R13, c[0x0][0x278] ;  /* 0x00009e00ff0d7b82 */ /* 0x000ee20000000800 */
[----:B------:R4:W-:Y:S01]  /*27650*/  STG.E.U16 desc[UR4][R4.64], R36 ;  /* 0x0000002404007986 */ /* 0x0009e2000c101504 */
[----:B------:R-:W-:Y:S02]  /*27660*/  LEA.HI.X.SX32 R9, R14, R16, 0x1, P1 ;  /* 0x000000100e097211 */ /* 0x000fe400008f0eff */
[----:B-1----:R-:W-:Y:S01]  /*27670*/  LEA R2, R19, R0, 0x1 ;  /* 0x0000000013027211 */ /* 0x002fe200078e08ff */
[----:B------:R1:W-:Y:S03]  /*27680*/  STG.E.U16 desc[UR4][R10.64], R37 ;  /* 0x000000250a007986 */ /* 0x0003e6000c101504 */
[----:B------:R-:W2:Y:S01]  /*27690*/  LDC R19, c[0x0][0x278] ;  /* 0x00009e00ff137b82 */ /* 0x000ea20000000800 */
[----:B------:R1:W-:Y:S01]  /*276a0*/  STG.E.U16 desc[UR4][R6.64], R38 ;  /* 0x0000002606007986 */ /* 0x0003e2000c101504 */
[----:B----4-:R-:W-:-:S04]  /*276b0*/  LEA R4, P1, R0, R3, 0x1 ;  /* 0x0000000300047211 */ /* 0x010fc800078208ff */
        /* <DEDUP_REMOVED lines=10> */
[----:B------:R-:W4:Y:S01]  /*27760*/  LDC R15, c[0x0][0x278] ;  /* 0x00009e00ff0f7b82 */ /* 0x000f220000000800 */
[----:B------:R-:W-:Y:S02]  /*27770*/  PRMT R20, R37, 0x7632, R20 ;  /* 0x0000763225147816 */ /* 0x000fe40000000014 */
[----:B0-----:R-:W-:Y:S01]  /*27780*/  LEA.HI.X.SX32 R11, R0, R16, 0x1, P1 ;  /* 0x00000010000b7211 */ /* 0x001fe200008f0eff */
[----:B---3--:R-:W-:Y:S01]  /*27790*/  IMAD R0, R13, 0x2, R2 ;  /* 0x000000020d007824 */ /* 0x008fe200078e0202 */
[----:B------:R-:W-:-:S04]  /*277a0*/  LEA R12, P1, R2, R3, 0x1 ;  /* 0x00000003020c7211 */ /* 0x000fc800078208ff */
[----:B------:R-:W-:Y:S02]  /*277b0*/  LEA.HI.X.SX32 R13, R2, R16, 0x1, P1 ;  /* 0x00000010020d7211 */ /* 0x000fe400008f0eff */
[----:B--2---:R-:W-:Y:S02]  /*277c0*/  LEA R2, R23, R0, 0x1 ;  /* 0x0000000017027211 */ /* 0x004fe400078e08ff */
[C---:B------:R-:W-:Y:S01]  /*277d0*/  LEA R4, P1, R0.reuse, R3, 0x1 ;  /* 0x0000000300047211 */ /* 0x040fe200078208ff */
[----:B------:R-:W0:Y:S02]  /*277e0*/  LDC R23, c[0x0][0x278] ;  /* 0x00009e00ff177b82 */ /* 0x000e240000000800 */
        /* <DEDUP_REMOVED lines=20> */
[----:B0-----:R-:W-:Y:S01]  /*27930*/  LEA R2, R23, R0, 0x1 ;  /* 0x0000000017027211 */ /* 0x001fe200078e08ff */
[----:B------:R0:W-:Y:S03]  /*27940*/  STG.E.U16 desc[UR4][R8.64], R45 ;  /* 0x0000002d08007986 */ /* 0x0001e6000c101504 */
[----:B------:R-:W4:Y:S01]  /*27950*/  LDC R23, c[0x0][0x278] ;  /* 0x00009e00ff177b82 */ /* 0x000f220000000800 */
        /* <DEDUP_REMOVED lines=12> */
[----:B------:R-:W3:Y:S01]  /*27a20*/  LDC R21, c[0x0][0x278] ;  /* 0x00009e00ff157b82 */ /* 0x000ee20000000800 */
[----:B------:R-:W-:Y:S02]  /*27a30*/  PRMT R20, R45, 0x7632, R20 ;  /* 0x000076322d147816 */ /* 0x000fe40000000014 */
[----:B-1----:R-:W-:Y:S01]  /*27a40*/  LEA.HI.X.SX32 R9, R0, R16, 0x1, P1 ;  /* 0x0000001000097211 */ /* 0x002fe200008f0eff */
[----:B--2---:R-:W-:Y:S01]  /*27a50*/  IMAD R0, R13, 0x2, R2 ;  /* 0x000000020d007824 */ /* 0x004fe200078e0202 */
[----:B------:R-:W-:-:S04]  /*27a60*/  LEA R12, P1, R2, R3, 0x1 ;  /* 0x00000003020c7211 */ /* 0x000fc800078208ff */
[----:B----4-:R-:W-:Y:S02]  /*27a70*/  LEA R14, R15, R0, 0x1 ;  /* 0x000000000f0e7211 */ /* 0x010fe400078e08ff */
[-C--:B------:R-:W-:Y:S01]  /*27a80*/  LEA.HI.X.SX32 R13, R2, R16.reuse, 0x1, P1 ;  /* 0x00000010020d7211 */ /* 0x080fe200008f0eff */
[----:B------:R1:W-:Y:S01]  /*27a90*/  STG.E.U16 desc[UR4][R6.64], R20 ;  /* 0x0000001406007986 */ /* 0x0003e2000c101504 */
[-C--:B------:R-:W-:Y:S01]  /*27aa0*/  LEA R10, P2, R0, R3.reuse, 0x1 ;  /* 0x00000003000a7211 */ /* 0x080fe200078408ff */
[----:B------:R-:W-:Y:S01]  /*27ab0*/  IMAD R2, R23, 0x2, R14 ;  /* 0x0000000217027824 */ /* 0x000fe200078e020e */
[----:B------:R-:W-:Y:S01]  /*27ac0*/  PRMT R22, R46, 0x7632, R22 ;  /* 0x000076322e167816 */ /* 0x000fe20000000016 */
[----:B------:R-:W2:Y:S01]  /*27ad0*/  LDC R15, c[0x0][0x278] ;  /* 0x00009e00ff0f7b82 */ /* 0x000ea20000000800 */
[----:B------:R-:W-:Y:S02]  /*27ae0*/  LEA.HI.X.SX32 R11, R0, R16, 0x1, P2 ;  /* 0x00000010000b7211 */ /* 0x000fe400010f0eff */
[----:B-1----:R-:W-:-:S04]  /*27af0*/  LEA R6, P2, R2, R3, 0x1 ;  /* 0x0000000302067211 */ /* 0x002fc800078408ff */
[----:B------:R-:W-:Y:S02]  /*27b00*/  LEA.HI.X.SX32 R7, R2, R16, 0x1, P2 ;  /* 0x0000001002077211 */ /* 0x000fe400010f0eff */
[----:B0-----:R-:W-:Y:S01]  /*27b10*/  LEA R2, R19, R2, 0x1 ;  /* 0x0000000213027211 */ /* 0x001fe200078e08ff */
[----:B------:R-:W-:Y:S01]  /*27b20*/  STG.E.U16 desc[UR4][R8.64], R22 ;  /* 0x0000001608007986 */ /* 0x000fe2000c101504 */
[----:B------:R-:W-:Y:S01]  /*27b30*/  PRMT R24, R47, 0x7632, R24 ;  /* 0x000076322f187816 */ /* 0x000fe20000000018 */
[----:B------:R-:W0:Y:S02]  /*27b40*/  LDC R19, c[0x0][0x278] ;  /* 0x00009e00ff137b82 */ /* 0x000e240000000800 */
[----:B---3--:R-:W-:Y:S02]  /*27b50*/  IMAD R0, R21, 0x2, R2 ;  /* 0x0000000215007824 */ /* 0x008fe400078e0202 */
[----:B------:R1:W3:Y:S04]  /*27b60*/  LDS.128 R20, [R149] ;  /* 0x0000000095147984 */ /* 0x0002e80000000c00 */
[----:B-1----:R-:W4:Y:S01]  /*27b70*/  LDL.LU R149, [R1+0x204] ;  /* 0x0002040001957983 */ /* 0x002f220000300800 */
[----:B------:R-:W-:-:S03]  /*27b80*/  LEA R4, P1, R14, R3, 0x1 ;  /* 0x000000030e047211 */ /* 0x000fc600078208ff */
[----:B------:R1:W-:Y:S01]  /*27b90*/  STG.E.U16 desc[UR4][R12.64], R24 ;  /* 0x000000180c007986 */ /* 0x0003e2000c101504 */
[-C--:B------:R-:W-:Y:S02]  /*27ba0*/  LEA.HI.X.SX32 R5, R14, R16.reuse, 0x1, P1 ;  /* 0x000000100e057211 */ /* 0x080fe400008f0eff */
[CC--:B------:R-:W-:Y:S01]  /*27bb0*/  LEA R8, P1, R2.reuse, R3.reuse, 0x1 ;  /* 0x0000000302087211 */ /* 0x0c0fe200078208ff */
[----:B------:R-:W-:Y:S01]  /*27bc0*/  STG.E.U16 desc[UR4][R10.64], R48 ;  /* 0x000000300a007986 */ /* 0x000fe2000c101504 */
[----:B-1----:R-:W1:Y:S03]  /*27bd0*/  LDC R13, c[0x0][0x278] ;  /* 0x00009e00ff0d7b82 */ /* 0x002e660000000800 */
[----:B------:R3:W-:Y:S01]  /*27be0*/  STG.E.U16 desc[UR4][R4.64], R49 ;  /* 0x0000003104007986 */ /* 0x0007e2000c101504 */
[----:B------:R-:W-:Y:S02]  /*27bf0*/  LEA.HI.X.SX32 R9, R2, R16, 0x1, P1 ;  /* 0x0000001002097211 */ /* 0x000fe400008f0eff */
[----:B--2---:R-:W-:Y:S01]  /*27c00*/  LEA R2, R15, R0, 0x1 ;  /* 0x000000000f027211 */ /* 0x004fe200078e08ff */
[----:B------:R2:W-:Y:S01]  /*27c10*/  STG.E.U16 desc[UR4][R6.64], R50 ;  /* 0x0000003206007986 */ /* 0x0005e2000c101504 */
[----:B------:R-:W1:Y:S01]  /*27c20*/  LDC R15, c[0x0][0x278] ;  /* 0x00009e00ff0f7b82 */ /* 0x000e620000000800 */
[----:B---3--:R-:W-:-:S04]  /*27c30*/  LEA R4, P1, R0, R3, 0x1 ;  /* 0x0000000300047211 */ /* 0x008fc800078208ff */
[-C--:B------:R-:W-:Y:S01]  /*27c40*/  LEA.HI.X.SX32 R5, R0, R16.reuse, 0x1, P1 ;  /* 0x0000001000057211 */ /* 0x080fe200008f0eff */
[----:B------:R-:W-:Y:S01]  /*27c50*/  IMAD R0, R25, 0x2, R2 ;  /* 0x0000000219007824 */ /* 0x000fe200078e0202 */
[-C--:B--2---:R-:W-:Y:S01]  /*27c60*/  LEA R6, P1, R2, R3.reuse, 0x1 ;  /* 0x0000000302067211 */ /* 0x084fe200078208ff */
[----:B------:R-:W2:Y:S01]  /*27c70*/  LDC R25, c[0x0][0x278] ;  /* 0x00009e00ff197b82 */ /* 0x000ea20000000800 */
[----:B------:R-:W-:Y:S02]  /*27c80*/  PRMT R11, R48, 0x7632, R11 ;  /* 0x00007632300b7816 */ /* 0x000fe4000000000b */
[----:B------:R-:W-:Y:S02]  /*27c90*/  LEA.HI.X.SX32 R7, R2, R16, 0x1, P1 ;  /* 0x0000001002077211 */ /* 0x000fe400008f0eff */
[----:B------:R-:W-:Y:S02]  /*27ca0*/  LEA R10, P1, R0, R3, 0x1 ;  /* 0x00000003000a7211 */ /* 0x000fe400078208ff */
[----:B0-----:R-:W-:Y:S01]  /*27cb0*/  LEA R2, R19, R0, 0x1 ;  /* 0x0000000013027211 */ /* 0x001fe200078e08ff */
[----:B------:R-:W-:Y:S01]  /*27cc0*/  STG.E.U16 desc[UR4][R8.64], R51 ;  /* 0x0000003308007986 */ /* 0x000fe2000c101504 */
[----:B------:R-:W0:Y:S03]  /*27cd0*/  LDC R19, c[0x0][0x278] ;  /* 0x00009e00ff137b82 */ /* 0x000e260000000800 */
[----:B------:R3:W-:Y:S01]  /*27ce0*/  STG.E.U16 desc[UR4][R4.64], R11 ;  /* 0x0000000b04007986 */ /* 0x0007e2000c101504 */
[----:B------:R-:W-:-:S02]  /*27cf0*/  PRMT R14, R49, 0x7632, R14 ;  /* 0x00007632310e7816 */ /* 0x000fc4000000000e */
[----:B---3--:R-:W-:Y:S01]  /*27d00*/  LEA.HI.X.SX32 R11, R0, R16, 0x1, P1 ;  /* 0x00000010000b7211 */ /* 0x008fe200008f0eff */
[----:B-1----:R-:W-:Y:S01]  /*27d10*/  IMAD R0, R13, 0x2, R2 ;  /* 0x000000020d007824 */ /* 0x002fe200078e0202 */
[----:B------:R-:W-:-:S04]  /*27d20*/  LEA R12, P1, R2, R3, 0x1 ;  /* 0x00000003020c7211 */ /* 0x000fc800078208ff */
[----:B------:R-:W-:Y:S02]  /*27d30*/  LEA.HI.X.SX32 R13, R2, R16, 0x1, P1 ;  /* 0x00000010020d7211 */ /* 0x000fe400008f0eff */
[C---:B------:R-:W-:Y:S02]  /*27d40*/  LEA R4, P1, R0.reuse, R3, 0x1 ;  /* 0x0000000300047211 */ /* 0x040fe400078208ff */
[----:B------:R-:W-:Y:S02]  /*27d50*/  LEA R2, R27, R0, 0x1 ;  /* 0x000000001b027211 */ /* 0x000fe400078e08ff */
[----:B------:R-:W1:Y:S01]  /*27d60*/  LDC R27, c[0x0][0x278] ;  /* 0x00009e00ff1b7b82 */ /* 0x000e620000000800 */
[----:B------:R3:W-:Y:S01]  /*27d70*/  STG.E.U16 desc[UR4][R6.64], R14 ;  /* 0x0000000e06007986 */ /* 0x0007e2000c101504 */
[----:B------:R-:W-:Y:S01]  /*27d80*/  LEA.HI.X.SX32 R5, R0, R16, 0x1, P1 ;  /* 0x0000001000057211 */ /* 0x000fe200008f0eff */
[----:B------:R-:W-:Y:S01]  /*27d90*/  IMAD R0, R15, 0x2, R2 ;  /* 0x000000020f007824 */ /* 0x000fe200078e0202 */
[----:B------:R-:W-:-:S04]  /*27da0*/  PRMT R24, R50, 0x7632, R24 ;  /* 0x0000763232187816 */ /* 0x000fc80000000018 */
[-C--:B------:R-:W-:Y:S02]  /*27db0*/  LEA R8, P2, R0, R3.reuse, 0x1 ;  /* 0x0000000300087211 */ /* 0x080fe400078408ff */
[C---:B---3--:R-:W-:Y:S01]  /*27dc0*/  LEA R6, P1, R2.reuse, R3, 0x1 ;  /* 0x0000000302067211 */ /* 0x048fe200078208ff */
[----:B------:R-:W3:Y:S03]  /*27dd0*/  LDC R14, c[0x0][0x278] ;  /* 0x00009e00ff0e7b82 */ /* 0x000ee60000000800 */
[----:B------:R-:W-:Y:S02]  /*27de0*/  LEA.HI.X.SX32 R7, R2, R16, 0x1, P1 ;  /* 0x0000001002077211 */ /* 0x000fe400008f0eff */
[----:B--2---:R-:W-:Y:S01]  /*27df0*/  LEA R2, R25, R0, 0x1 ;  /* 0x0000000019027211 */ /* 0x004fe200078e08ff */
[----:B------:R2:W-:Y:S01]  /*27e00*/  STG.E.U16 desc[UR4][R10.64], R24 ;  /* 0x000000180a007986 */ /* 0x0005e2000c101504 */
[----:B------:R-:W-:-:S03]  /*27e10*/  LEA.HI.X.SX32 R9, R0, R16, 0x1, P2 ;  /* 0x0000001000097211 */ /* 0x000fc600010f0eff */
[----:B0-----:R-:W-:Y:S01]  /*27e20*/  IMAD R0, R19, 0x2, R2 ;  /* 0x0000000213007824 */ /* 0x001fe200078e0202 */
[----:B------:R-:W-:Y:S02]  /*27e30*/  PRMT R26, R51, 0x7632, R26 ;  /* 0x00007632331a7816 */ /* 0x000fe4000000001a */
[----:B--2---:R-:W-:-:S03]  /*27e40*/  LEA R10, P1, R2, R3, 0x1 ;  /* 0x00000003020a7211 */ /* 0x004fc600078208ff */
[----:B------:R0:W-:Y:S01]  /*27e50*/  STG.E.U16 desc[UR4][R12.64], R26 ;  /* 0x0000001a0c007986 */ /* 0x0001e2000c101504 */
[----:B------:R-:W-:Y:S02]  /*27e60*/  LEA.HI.X.SX32 R11, R2, R16, 0x1, P1 ;  /* 0x00000010020b7211 */ /* 0x000fe400008f0eff */
[----:B------:R-:W-:Y:S01]  /*27e70*/  LEA R2, R29, R0, 0x1 ;  /* 0x000000001d027211 */ /* 0x000fe200078e08ff */
[----:B------:R2:W-:Y:S04]  /*27e80*/  STG.E.U16 desc[UR4][R4.64], R20 ;  /* 0x0000001404007986 */ /* 0x0005e8000c101504 */
[----:B------:R1:W-:Y:S01]  /*27e90*/  STG.E.U16 desc[UR4][R6.64], R21 ;  /* 0x0000001506007986 */ /* 0x0003e2000c101504 */
[----:B0-----:R-:W-:-:S03]  /*27ea0*/  LEA R12, P1, R0, R3, 0x1 ;  /* 0x00000003000c7211 */ /* 0x001fc600078208ff */
[----:B------:R3:W-:Y:S01]  /*27eb0*/  STG.E.U16 desc[UR4][R8.64], R22 ;  /* 0x0000001608007986 */ /* 0x0007e2000c101504 */
[----:B------:R-:W-:Y:S02]  /*27ec0*/  LEA.HI.X.SX32 R13, R0, R16, 0x1, P1 ;  /* 0x00000010000d7211 */ /* 0x000fe400008f0eff */
[----:B--2---:R-:W-:Y:S01]  /*27ed0*/  LEA R4, P1, R2, R3, 0x1 ;  /* 0x0000000302047211 */ /* 0x004fe200078208ff */
[----:B-1----:R-:W-:-:S03]  /*27ee0*/  IMAD R7, R27, 0x2, R2 ;  /* 0x000000021b077824 */ /* 0x002fc600078e0202 */
[----:B------:R-:W-:Y:S02]  /*27ef0*/  LEA.HI.X.SX32 R5, R2, R16, 0x1, P1 ;  /* 0x0000001002057211 */ /* 0x000fe400008f0eff */
[----:B---3--:R-:W-:Y:S02]  /*27f00*/  LEA R8, R14, R7, 0x1 ;  /* 0x000000070e087211 */ /* 0x008fe400078e08ff */
[-C--:B------:R-:W-:Y:S02]  /*27f10*/  LEA R2, P1, R7, R3.reuse, 0x1 ;  /* 0x0000000307027211 */ /* 0x080fe400078208ff */
[----:B------:R-:W-:Y:S02]  /*27f20*/  LEA R6, P2, R8, R3, 0x1 ;  /* 0x0000000308067211 */ /* 0x000fe400078408ff */
[----:B------:R-:W-:Y:S02]  /*27f30*/  PRMT R9, R20, 0x7632, R9 ;  /* 0x0000763214097816 */ /* 0x000fe40000000009 */
[----:B------:R-:W-:-:S02]  /*27f40*/  PRMT R15, R21, 0x7632, R15 ;  /* 0x00007632150f7816 */ /* 0x000fc4000000000f */
[----:B------:R-:W-:Y:S02]  /*27f50*/  PRMT R19, R22, 0x7632, R19 ;  /* 0x0000763216137816 */ /* 0x000fe40000000013 */
[-C--:B------:R-:W-:Y:S01]  /*27f60*/  LEA.HI.X.SX32 R3, R7, R16.reuse, 0x1, P1 ;  /* 0x0000001007037211 */ /* 0x080fe200008f0eff */
[----:B------:R0:W-:Y:S01]  /*27f70*/  STG.E.U16 desc[UR4][R10.64], R23 ;  /* 0x000000170a007986 */ /* 0x0001e2000c101504 */
[----:B------:R-:W-:Y:S02]  /*27f80*/  PRMT R20, R23, 0x7632, R20 ;  /* 0x0000763217147816 */ /* 0x000fe40000000014 */
[----:B------:R-:W-:Y:S01]  /*27f90*/  LEA.HI.X.SX32 R7, R8, R16, 0x1, P2 ;  /* 0x0000001008077211 */ /* 0x000fe200010f0eff */
[----:B------:R0:W-:Y:S04]  /*27fa0*/  STG.E.U16 desc[UR4][R12.64], R9 ;  /* 0x000000090c007986 */ /* 0x0001e8000c101504 */
[----:B------:R0:W-:Y:S04]  /*27fb0*/  STG.E.U16 desc[UR4][R4.64], R15 ;  /* 0x0000000f04007986 */ /* 0x0001e8000c101504 */
[----:B------:R0:W-:Y:S04]  /*27fc0*/  STG.E.U16 desc[UR4][R2.64], R19 ;  /* 0x0000001302007986 */ /* 0x0001e8000c101504 */
[----:B------:R0:W-:Y:S01]  /*27fd0*/  STG.E.U16 desc[UR4][R6.64], R20 ;  /* 0x0000001406007986 */ /* 0x0001e2000c101504 */
[----:B------:R-:W-:-:S02]  /*27fe0*/  FSEL R211, R211, -INF , P0 ;  /* 0xff800000d3d37808 */ /* 0x000fc40000000000 */
[----:B------:R-:W-:-:S03]  /*27ff0*/  FSEL R0, R209, -INF , P5 ;  /* 0xff800000d1007808 */ /* 0x000fc60002800000 */
[----:B------:R-:W-:Y:S02]  /*28000*/  FFMA R16, R211, 0.69314718246459960938, R18 ;  /* 0x3f317218d3107823 */ /* 0x000fe40000000012 */
[----:B------:R-:W-:Y:S01]  /*28010*/  FFMA R17, R0, 0.69314718246459960938, R17 ;  /* 0x3f31721800117823 */ /* 0x000fe20000000011 */
[----:B------:R-:W-:Y:S08]  /*28020*/  BAR.SYNC.DEFER_BLOCKING 0x0 ;  /* 0x0000000000007b1d */ /* 0x000ff00000010000 */
[----:B------:R-:W1:Y:S01]  /*28030*/  LDC R0, c[0x0][0x27c] ;  /* 0x00009f00ff007b82 */ /* 0x000e620000000800 */
[----:B----4-:R0:W-:Y:S07]  /*28040*/  STS.64 [R149], R16 ;  /* 0x0000001095007388 */ /* 0x0101ee0000000a00 */
[----:B------:R-:W-:Y:S06]  /*28050*/  BAR.SYNC.DEFER_BLOCKING 0x0 ;  /* 0x0000000000007b1d */ /* 0x000fec0000010000 */
[----:B-1----:R-:W-:Y:S05]  /*28060*/  @P3 EXIT ;  /* 0x000000000000394d */ /* 0x002fea0003800000 */
[----:B0-----:R-:W2:Y:S01]  /*28070*/  LDL.LU R149, [R1+0x200] ;  /* 0x0002000001957983 */ /* 0x001ea20000300800 */
[----:B------:R-:W0:Y:S01]  /*28080*/  LDC.64 R6, c[0x0][0x230] ;  /* 0x00008c00ff067b82 */ /* 0x000e220000000a00 */
[----:B------:R-:W-:Y:S01]  /*28090*/  IMAD R0, R148, R0, RZ ;  /* 0x0000000094007224 */ /* 0x000fe200078e02ff */
[C---:B------:R-:W-:Y:S01]  /*280a0*/  SHF.L.U32 R2, R146.reuse, 0x2, RZ ;  /* 0x0000000292027819 */ /* 0x040fe200000006ff */
[----:B------:R-:W-:-:S04]  /*280b0*/  IMAD.HI R4, R146, 0x4, RZ ;  /* 0x0000000492047827 */ /* 0x000fc800078e02ff */
[C---:B------:R-:W-:Y:S02]  /*280c0*/  IMAD.SHL.U32 R3, R0.reuse, 0x4, RZ ;  /* 0x0000000400037824 */ /* 0x040fe400078e00ff */
[----:B------:R-:W-:-:S03]  /*280d0*/  IMAD.HI R0, R0, 0x4, RZ ;  /* 0x0000000400007827 */ /* 0x000fc600078e02ff */
[----:B0-----:R-:W-:-:S04]  /*280e0*/  IADD3 R2, P0, P1, R2, R6, R3 ;  /* 0x0000000602027210 */ /* 0x001fc8000791e003 */
[----:B------:R-:W-:Y:S01]  /*280f0*/  IADD3.X R3, R4, R7, R0, P0, P1 ;  /* 0x0000000704037210 */ /* 0x000fe200007e2400 */
[----:B--2---:R-:W0:Y:S04]  /*28100*/  LDS R5, [R149] ;  /* 0x0000000095057984 */ /* 0x004e280000000800 */
[----:B0-----:R-:W-:Y:S01]  /*28110*/  STG.E desc[UR4][R2.64], R5 ;  /* 0x0000000502007986 */ /* 0x001fe2000c101904 */
[----:B------:R-:W-:Y:S05]  /*28120*/  EXIT ;  /* 0x000000000000794d */ /* 0x000fea0003800000 */
.L_x_2:
[----:B------:R-:W-:-:S00]  /*28130*/  BRA `(.L_x_2) ;  /* 0xfffffffc00fc7947 */ /* 0x000fc0000383ffff */
[----:B------:R-:W-:-:S00]  /*28140*/  NOP ;  /* 0x0000000000007918 */ /* 0x000fc00000000000 */
        /* <DEDUP_REMOVED lines=11> */
.L_x_3:


//--------------------- .nv.global.init           --------------------------
	.section	.nv.global.init,"aw",@progbits
.nv.global.init:
	.type		_$_str,@object
	.size		_$_str,(.L_0 - _$_str)
_$_str:
        /*0000*/ 	.byte	0x5f, 0x5f, 0x43, 0x55, 0x44, 0x41, 0x5f, 0x46, 0x54, 0x5a, 0x00
.L_0:


//--------------------- .nv.shared.attn_fwd       --------------------------
	.section	.nv.shared.attn_fwd,"aw",@nobits
	.sectionflags	@""
	.align	16
	.zero		1024


//--------------------- .nv.shared.reserved.0     --------------------------
	.section	.nv.shared.reserved.0,"aw",@nobits
	.weak		__nv_reservedSMEM_offset_0_alias
	.size		__nv_reservedSMEM_offset_0_alias, 0, 0
	.other		__nv_reservedSMEM_offset_0_alias,@"STO_CUDA_RESERVED_SHARED STV_DEFAULT"
__nv_reservedSMEM_offset_0_alias:
	.zero		0


//--------------------- .nv.constant0.attn_fwd    --------------------------
	.section	.nv.constant0.attn_fwd,"a",@progbits
	.sectionflags	@""
	.align	4
.nv.constant0.attn_fwd:
	.zero		664


//--------------------- SYMBOLS --------------------------

	.type		.nv.reservedSmem.offset0,@object
	.size		.nv.reservedSmem.offset0,0x4
